//
// Generated by NVIDIA NVVM Compiler
//
// Compiler Build ID: CL-36424714
// Cuda compilation tools, release 13.0, V13.0.88
// Based on NVVM 20.0.0
//

.version 9.0
.target sm_100
.address_size 64

	// .globl	_Z11gemm_kernelPfS_S_iiiff
.extern .func __assertfail
(
	.param .b64 __assertfail_param_0,
	.param .b64 __assertfail_param_1,
	.param .b32 __assertfail_param_2,
	.param .b64 __assertfail_param_3,
	.param .b64 __assertfail_param_4
)
;
.global .align 1 .b8 __unnamed_1[93] = {118, 111, 105, 100, 32, 119, 109, 109, 97, 95, 107, 101, 114, 110, 101, 108, 40, 102, 108, 111, 97, 116, 32, 42, 44, 32, 102, 108, 111, 97, 116, 32, 42, 44, 32, 102, 108, 111, 97, 116, 32, 42, 44, 32, 105, 110, 116, 44, 32, 105, 110, 116, 44, 32, 105, 110, 116, 44, 32, 105, 110, 116, 44, 32, 105, 110, 116, 44, 32, 105, 110, 116, 44, 32, 105, 110, 116, 44, 32, 102, 108, 111, 97, 116, 44, 32, 102, 108, 111, 97, 116, 41};
.extern .shared .align 16 .b8 shared_buffer[];
.global .align 1 .b8 $str[2] = {48};
.global .align 1 .b8 $str$1[27] = {47, 116, 109, 112, 47, 115, 97, 115, 115, 95, 99, 117, 95, 110, 103, 98, 56, 103, 120, 112, 50, 47, 107, 46, 99, 117};

.visible .entry _Z11gemm_kernelPfS_S_iiiff(
	.param .u64 .ptr .align 1 _Z11gemm_kernelPfS_S_iiiff_param_0,
	.param .u64 .ptr .align 1 _Z11gemm_kernelPfS_S_iiiff_param_1,
	.param .u64 .ptr .align 1 _Z11gemm_kernelPfS_S_iiiff_param_2,
	.param .u32 _Z11gemm_kernelPfS_S_iiiff_param_3,
	.param .u32 _Z11gemm_kernelPfS_S_iiiff_param_4,
	.param .u32 _Z11gemm_kernelPfS_S_iiiff_param_5,
	.param .f32 _Z11gemm_kernelPfS_S_iiiff_param_6,
	.param .f32 _Z11gemm_kernelPfS_S_iiiff_param_7
)
{
	.reg .pred 	%p<55>;
	.reg .b32 	%r<135>;
	.reg .b32 	%f<114>;
	.reg .b64 	%rd<14>;

	ld.param.u64 	%rd4, [_Z11gemm_kernelPfS_S_iiiff_param_0];
	ld.param.u64 	%rd5, [_Z11gemm_kernelPfS_S_iiiff_param_1];
	ld.param.u32 	%r65, [_Z11gemm_kernelPfS_S_iiiff_param_3];
	ld.param.u32 	%r66, [_Z11gemm_kernelPfS_S_iiiff_param_4];
	ld.param.u32 	%r67, [_Z11gemm_kernelPfS_S_iiiff_param_5];
	mov.u32 	%r1, %ntid.y;
	mov.u32 	%r2, %tid.y;
	mov.u32 	%r68, %ctaid.y;
	mad.lo.s32 	%r127, %r1, %r68, %r2;
	add.s32 	%r69, %r1, %r65;
	add.s32 	%r70, %r69, -1;
	rem.u32 	%r71, %r70, %r1;
	sub.s32 	%r4, %r70, %r71;
	setp.ge.u32 	%p2, %r127, %r4;
	@%p2 bra 	$L__BB0_55;
	shl.b32 	%r72, %r1, 7;
	mov.u32 	%r73, shared_buffer;
	add.s32 	%r74, %r73, %r72;
	mov.u32 	%r5, %tid.x;
	mov.u32 	%r6, %ntid.x;
	mov.u32 	%r75, %ctaid.x;
	mad.lo.s32 	%r7, %r6, %r75, %r5;
	add.s32 	%r76, %r6, %r66;
	add.s32 	%r77, %r76, -1;
	rem.u32 	%r78, %r77, %r6;
	sub.s32 	%r8, %r77, %r78;
	mov.u32 	%r79, %nctaid.x;
	mul.lo.s32 	%r9, %r6, %r79;
	shl.b32 	%r80, %r2, 7;
	add.s32 	%r10, %r73, %r80;
	shl.b32 	%r81, %r5, 2;
	add.s32 	%r11, %r74, %r81;
	shl.b32 	%r12, %r6, 2;
	add.s32 	%r13, %r11, %r12;
	add.s32 	%r14, %r13, %r12;
	add.s32 	%r15, %r14, %r12;
	add.s32 	%r16, %r15, %r12;
	add.s32 	%r17, %r16, %r12;
	add.s32 	%r18, %r17, %r12;
	add.s32 	%r19, %r18, %r12;
	add.s32 	%r20, %r19, %r12;
	add.s32 	%r21, %r20, %r12;
	add.s32 	%r22, %r21, %r12;
	add.s32 	%r23, %r22, %r12;
	add.s32 	%r24, %r23, %r12;
	add.s32 	%r25, %r24, %r12;
	add.s32 	%r26, %r25, %r12;
	add.s32 	%r27, %r26, %r12;
	add.s32 	%r28, %r27, %r12;
	add.s32 	%r29, %r28, %r12;
	add.s32 	%r30, %r29, %r12;
	add.s32 	%r31, %r30, %r12;
	add.s32 	%r32, %r31, %r12;
	add.s32 	%r33, %r32, %r12;
	add.s32 	%r34, %r33, %r12;
	add.s32 	%r35, %r34, %r12;
	add.s32 	%r36, %r35, %r12;
	add.s32 	%r37, %r36, %r12;
	add.s32 	%r38, %r37, %r12;
	add.s32 	%r39, %r38, %r12;
	add.s32 	%r40, %r39, %r12;
	add.s32 	%r41, %r40, %r12;
	add.s32 	%r42, %r41, %r12;
	add.s32 	%r82, %r80, %r81;
	add.s32 	%r43, %r73, %r82;
	cvta.to.global.u64 	%rd1, %rd5;
	cvta.to.global.u64 	%rd2, %rd4;
$L__BB0_2:
	setp.ge.u32 	%p3, %r7, %r8;
	@%p3 bra 	$L__BB0_54;
	mul.lo.s32 	%r45, %r127, %r66;
	mad.lo.s32 	%r46, %r127, %r67, %r5;
	mov.u32 	%r128, %r7;
$L__BB0_4:
	setp.lt.s32 	%p4, %r67, 1;
	mov.f32 	%f112, 0f00000000;
	@%p4 bra 	$L__BB0_51;
	setp.lt.s32 	%p5, %r127, %r65;
	setp.lt.s32 	%p6, %r128, %r66;
	and.pred  	%p1, %p5, %p6;
	mov.f32 	%f112, 0f00000000;
	mov.b32 	%r129, 0;
	not.pred 	%p17, %p1;
$L__BB0_6:
	setp.gt.u32 	%p7, %r5, 31;
	bar.sync 	0;
	@%p7 bra 	$L__BB0_12;
	add.s32 	%r131, %r46, %r129;
	add.s32 	%r130, %r5, %r129;
	mov.u32 	%r132, %r43;
	mov.u32 	%r133, %r5;
$L__BB0_8:
	setp.ge.s32 	%p8, %r127, %r65;
	mul.wide.s32 	%rd7, %r131, 4;
	add.s64 	%rd3, %rd2, %rd7;
	setp.ge.s32 	%p9, %r130, %r67;
	or.pred  	%p10, %p8, %p9;
	@%p10 bra 	$L__BB0_10;
	ld.global.f32 	%f40, [%rd3];
	st.shared.f32 	[%r132], %f40;
	bra.uni 	$L__BB0_11;
$L__BB0_10:
	mov.b32 	%r84, 0;
	st.shared.u32 	[%r132], %r84;
$L__BB0_11:
	add.s32 	%r133, %r133, %r6;
	add.s32 	%r132, %r132, %r12;
	add.s32 	%r131, %r131, %r6;
	add.s32 	%r130, %r130, %r6;
	setp.lt.u32 	%p11, %r133, 32;
	@%p11 bra 	$L__BB0_8;
$L__BB0_12:
	setp.gt.u32 	%p12, %r2, 31;
	mov.u32 	%r134, %r2;
	@%p12 bra 	$L__BB0_17;
$L__BB0_13:
	setp.ge.s32 	%p13, %r128, %r66;
	add.s32 	%r60, %r134, %r129;
	setp.ge.s32 	%p14, %r60, %r67;
	or.pred  	%p15, %p13, %p14;
	@%p15 bra 	$L__BB0_15;
	mad.lo.s32 	%r89, %r60, %r66, %r128;
	mul.wide.s32 	%rd8, %r89, 4;
	add.s64 	%rd9, %rd1, %rd8;
	ld.global.f32 	%f41, [%rd9];
	mul.lo.s32 	%r90, %r134, %r6;
	shl.b32 	%r91, %r90, 2;
	add.s32 	%r92, %r11, %r91;
	st.shared.f32 	[%r92], %f41;
	bra.uni 	$L__BB0_16;
$L__BB0_15:
	mul.lo.s32 	%r85, %r134, %r6;
	shl.b32 	%r86, %r85, 2;
	add.s32 	%r87, %r11, %r86;
	mov.b32 	%r88, 0;
	st.shared.u32 	[%r87], %r88;
$L__BB0_16:
	add.s32 	%r134, %r134, %r1;
	setp.lt.u32 	%p16, %r134, 32;
	@%p16 bra 	$L__BB0_13;
$L__BB0_17:
	bar.sync 	0;
	@%p17 bra 	$L__BB0_50;
	ld.shared.f32 	%f42, [%r10];
	ld.shared.f32 	%f43, [%r11];
	fma.rn.f32 	%f112, %f42, %f43, %f112;
	add.s32 	%r93, %r129, 1;
	setp.ge.s32 	%p18, %r93, %r67;
	@%p18 bra 	$L__BB0_50;
	ld.shared.f32 	%f44, [%r10+4];
	ld.shared.f32 	%f45, [%r13];
	fma.rn.f32 	%f112, %f44, %f45, %f112;
	add.s32 	%r94, %r129, 2;
	setp.ge.s32 	%p19, %r94, %r67;
	@%p19 bra 	$L__BB0_50;
	ld.shared.f32 	%f46, [%r10+8];
	ld.shared.f32 	%f47, [%r14];
	fma.rn.f32 	%f112, %f46, %f47, %f112;
	add.s32 	%r95, %r129, 3;
	setp.ge.s32 	%p20, %r95, %r67;
	@%p20 bra 	$L__BB0_50;
	ld.shared.f32 	%f48, [%r10+12];
	ld.shared.f32 	%f49, [%r15];
	fma.rn.f32 	%f112, %f48, %f49, %f112;
	add.s32 	%r96, %r129, 4;
	setp.ge.s32 	%p21, %r96, %r67;
	@%p21 bra 	$L__BB0_50;
	ld.shared.f32 	%f50, [%r10+16];
	ld.shared.f32 	%f51, [%r16];
	fma.rn.f32 	%f112, %f50, %f51, %f112;
	add.s32 	%r97, %r129, 5;
	setp.ge.s32 	%p22, %r97, %r67;
	@%p22 bra 	$L__BB0_50;
	ld.shared.f32 	%f52, [%r10+20];
	ld.shared.f32 	%f53, [%r17];
	fma.rn.f32 	%f112, %f52, %f53, %f112;
	add.s32 	%r98, %r129, 6;
	setp.ge.s32 	%p23, %r98, %r67;
	@%p23 bra 	$L__BB0_50;
	ld.shared.f32 	%f54, [%r10+24];
	ld.shared.f32 	%f55, [%r18];
	fma.rn.f32 	%f112, %f54, %f55, %f112;
	add.s32 	%r99, %r129, 7;
	setp.ge.s32 	%p24, %r99, %r67;
	@%p24 bra 	$L__BB0_50;
	ld.shared.f32 	%f56, [%r10+28];
	ld.shared.f32 	%f57, [%r19];
	fma.rn.f32 	%f112, %f56, %f57, %f112;
	add.s32 	%r100, %r129, 8;
	setp.ge.s32 	%p25, %r100, %r67;
	@%p25 bra 	$L__BB0_50;
	ld.shared.f32 	%f58, [%r10+32];
	ld.shared.f32 	%f59, [%r20];
	fma.rn.f32 	%f112, %f58, %f59, %f112;
	add.s32 	%r101, %r129, 9;
	setp.ge.s32 	%p26, %r101, %r67;
	@%p26 bra 	$L__BB0_50;
	ld.shared.f32 	%f60, [%r10+36];
	ld.shared.f32 	%f61, [%r21];
	fma.rn.f32 	%f112, %f60, %f61, %f112;
	add.s32 	%r102, %r129, 10;
	setp.ge.s32 	%p27, %r102, %r67;
	@%p27 bra 	$L__BB0_50;
	ld.shared.f32 	%f62, [%r10+40];
	ld.shared.f32 	%f63, [%r22];
	fma.rn.f32 	%f112, %f62, %f63, %f112;
	add.s32 	%r103, %r129, 11;
	setp.ge.s32 	%p28, %r103, %r67;
	@%p28 bra 	$L__BB0_50;
	ld.shared.f32 	%f64, [%r10+44];
	ld.shared.f32 	%f65, [%r23];
	fma.rn.f32 	%f112, %f64, %f65, %f112;
	add.s32 	%r104, %r129, 12;
	setp.ge.s32 	%p29, %r104, %r67;
	@%p29 bra 	$L__BB0_50;
	ld.shared.f32 	%f66, [%r10+48];
	ld.shared.f32 	%f67, [%r24];
	fma.rn.f32 	%f112, %f66, %f67, %f112;
	add.s32 	%r105, %r129, 13;
	setp.ge.s32 	%p30, %r105, %r67;
	@%p30 bra 	$L__BB0_50;
	ld.shared.f32 	%f68, [%r10+52];
	ld.shared.f32 	%f69, [%r25];
	fma.rn.f32 	%f112, %f68, %f69, %f112;
	add.s32 	%r106, %r129, 14;
	setp.ge.s32 	%p31, %r106, %r67;
	@%p31 bra 	$L__BB0_50;
	ld.shared.f32 	%f70, [%r10+56];
	ld.shared.f32 	%f71, [%r26];
	fma.rn.f32 	%f112, %f70, %f71, %f112;
	add.s32 	%r107, %r129, 15;
	setp.ge.s32 	%p32, %r107, %r67;
	@%p32 bra 	$L__BB0_50;
	ld.shared.f32 	%f72, [%r10+60];
	ld.shared.f32 	%f73, [%r27];
	fma.rn.f32 	%f112, %f72, %f73, %f112;
	add.s32 	%r108, %r129, 16;
	setp.ge.s32 	%p33, %r108, %r67;
	@%p33 bra 	$L__BB0_50;
	ld.shared.f32 	%f74, [%r10+64];
	ld.shared.f32 	%f75, [%r28];
	fma.rn.f32 	%f112, %f74, %f75, %f112;
	add.s32 	%r109, %r129, 17;
	setp.ge.s32 	%p34, %r109, %r67;
	@%p34 bra 	$L__BB0_50;
	ld.shared.f32 	%f76, [%r10+68];
	ld.shared.f32 	%f77, [%r29];
	fma.rn.f32 	%f112, %f76, %f77, %f112;
	add.s32 	%r110, %r129, 18;
	setp.ge.s32 	%p35, %r110, %r67;
	@%p35 bra 	$L__BB0_50;
	ld.shared.f32 	%f78, [%r10+72];
	ld.shared.f32 	%f79, [%r30];
	fma.rn.f32 	%f112, %f78, %f79, %f112;
	add.s32 	%r111, %r129, 19;
	setp.ge.s32 	%p36, %r111, %r67;
	@%p36 bra 	$L__BB0_50;
	ld.shared.f32 	%f80, [%r10+76];
	ld.shared.f32 	%f81, [%r31];
	fma.rn.f32 	%f112, %f80, %f81, %f112;
	add.s32 	%r112, %r129, 20;
	setp.ge.s32 	%p37, %r112, %r67;
	@%p37 bra 	$L__BB0_50;
	ld.shared.f32 	%f82, [%r10+80];
	ld.shared.f32 	%f83, [%r32];
	fma.rn.f32 	%f112, %f82, %f83, %f112;
	add.s32 	%r113, %r129, 21;
	setp.ge.s32 	%p38, %r113, %r67;
	@%p38 bra 	$L__BB0_50;
	ld.shared.f32 	%f84, [%r10+84];
	ld.shared.f32 	%f85, [%r33];
	fma.rn.f32 	%f112, %f84, %f85, %f112;
	add.s32 	%r114, %r129, 22;
	setp.ge.s32 	%p39, %r114, %r67;
	@%p39 bra 	$L__BB0_50;
	ld.shared.f32 	%f86, [%r10+88];
	ld.shared.f32 	%f87, [%r34];
	fma.rn.f32 	%f112, %f86, %f87, %f112;
	add.s32 	%r115, %r129, 23;
	setp.ge.s32 	%p40, %r115, %r67;
	@%p40 bra 	$L__BB0_50;
	ld.shared.f32 	%f88, [%r10+92];
	ld.shared.f32 	%f89, [%r35];
	fma.rn.f32 	%f112, %f88, %f89, %f112;
	add.s32 	%r116, %r129, 24;
	setp.ge.s32 	%p41, %r116, %r67;
	@%p41 bra 	$L__BB0_50;
	ld.shared.f32 	%f90, [%r10+96];
	ld.shared.f32 	%f91, [%r36];
	fma.rn.f32 	%f112, %f90, %f91, %f112;
	add.s32 	%r117, %r129, 25;
	setp.ge.s32 	%p42, %r117, %r67;
	@%p42 bra 	$L__BB0_50;
	ld.shared.f32 	%f92, [%r10+100];
	ld.shared.f32 	%f93, [%r37];
	fma.rn.f32 	%f112, %f92, %f93, %f112;
	add.s32 	%r118, %r129, 26;
	setp.ge.s32 	%p43, %r118, %r67;
	@%p43 bra 	$L__BB0_50;
	ld.shared.f32 	%f94, [%r10+104];
	ld.shared.f32 	%f95, [%r38];
	fma.rn.f32 	%f112, %f94, %f95, %f112;
	add.s32 	%r119, %r129, 27;
	setp.ge.s32 	%p44, %r119, %r67;
	@%p44 bra 	$L__BB0_50;
	ld.shared.f32 	%f96, [%r10+108];
	ld.shared.f32 	%f97, [%r39];
	fma.rn.f32 	%f112, %f96, %f97, %f112;
	add.s32 	%r120, %r129, 28;
	setp.ge.s32 	%p45, %r120, %r67;
	@%p45 bra 	$L__BB0_50;
	ld.shared.f32 	%f98, [%r10+112];
	ld.shared.f32 	%f99, [%r40];
	fma.rn.f32 	%f112, %f98, %f99, %f112;
	add.s32 	%r121, %r129, 29;
	setp.ge.s32 	%p46, %r121, %r67;
	@%p46 bra 	$L__BB0_50;
	ld.shared.f32 	%f100, [%r10+116];
	ld.shared.f32 	%f101, [%r41];
	fma.rn.f32 	%f112, %f100, %f101, %f112;
	add.s32 	%r122, %r129, 30;
	setp.ge.s32 	%p47, %r122, %r67;
	@%p47 bra 	$L__BB0_50;
	ld.shared.f32 	%f102, [%r10+120];
	ld.shared.f32 	%f103, [%r42];
	fma.rn.f32 	%f112, %f102, %f103, %f112;
	add.s32 	%r123, %r129, 31;
	setp.ge.s32 	%p48, %r123, %r67;
	@%p48 bra 	$L__BB0_50;
	ld.shared.f32 	%f104, [%r10+124];
	add.s32 	%r124, %r42, %r12;
	ld.shared.f32 	%f105, [%r124];
	fma.rn.f32 	%f112, %f104, %f105, %f112;
$L__BB0_50:
	add.s32 	%r129, %r129, 32;
	setp.lt.s32 	%p49, %r129, %r67;
	@%p49 bra 	$L__BB0_6;
$L__BB0_51:
	setp.ge.s32 	%p50, %r127, %r65;
	setp.ge.s32 	%p51, %r128, %r66;
	or.pred  	%p52, %p50, %p51;
	@%p52 bra 	$L__BB0_53;
	ld.param.f32 	%f110, [_Z11gemm_kernelPfS_S_iiiff_param_7];
	ld.param.f32 	%f109, [_Z11gemm_kernelPfS_S_iiiff_param_6];
	ld.param.u64 	%rd13, [_Z11gemm_kernelPfS_S_iiiff_param_2];
	add.s32 	%r125, %r128, %r45;
	cvta.to.global.u64 	%rd10, %rd13;
	mul.wide.s32 	%rd11, %r125, 4;
	add.s64 	%rd12, %rd10, %rd11;
	ld.global.f32 	%f106, [%rd12];
	mul.f32 	%f107, %f110, %f106;
	fma.rn.f32 	%f108, %f109, %f112, %f107;
	st.global.f32 	[%rd12], %f108;
$L__BB0_53:
	add.s32 	%r128, %r128, %r9;
	setp.lt.u32 	%p53, %r128, %r8;
	@%p53 bra 	$L__BB0_4;
$L__BB0_54:
	mov.u32 	%r126, %nctaid.y;
	mad.lo.s32 	%r127, %r1, %r126, %r127;
	setp.lt.u32 	%p54, %r127, %r4;
	@%p54 bra 	$L__BB0_2;
$L__BB0_55:
	ret;

}
	// .globl	_Z20gemm_kernel_1DTilingPfS_S_iiiiff
.visible .entry _Z20gemm_kernel_1DTilingPfS_S_iiiiff(
	.param .u64 .ptr .align 1 _Z20gemm_kernel_1DTilingPfS_S_iiiiff_param_0,
	.param .u64 .ptr .align 1 _Z20gemm_kernel_1DTilingPfS_S_iiiiff_param_1,
	.param .u64 .ptr .align 1 _Z20gemm_kernel_1DTilingPfS_S_iiiiff_param_2,
	.param .u32 _Z20gemm_kernel_1DTilingPfS_S_iiiiff_param_3,
	.param .u32 _Z20gemm_kernel_1DTilingPfS_S_iiiiff_param_4,
	.param .u32 _Z20gemm_kernel_1DTilingPfS_S_iiiiff_param_5,
	.param .u32 _Z20gemm_kernel_1DTilingPfS_S_iiiiff_param_6,
	.param .f32 _Z20gemm_kernel_1DTilingPfS_S_iiiiff_param_7,
	.param .f32 _Z20gemm_kernel_1DTilingPfS_S_iiiiff_param_8
)
{
	.reg .pred 	%p<93>;
	.reg .b32 	%r<335>;
	.reg .b32 	%f<654>;
	.reg .b64 	%rd<41>;

	ld.param.u64 	%rd12, [_Z20gemm_kernel_1DTilingPfS_S_iiiiff_param_0];
	ld.param.u64 	%rd13, [_Z20gemm_kernel_1DTilingPfS_S_iiiiff_param_1];
	ld.param.u64 	%rd14, [_Z20gemm_kernel_1DTilingPfS_S_iiiiff_param_2];
	ld.param.u32 	%r79, [_Z20gemm_kernel_1DTilingPfS_S_iiiiff_param_3];
	ld.param.u32 	%r80, [_Z20gemm_kernel_1DTilingPfS_S_iiiiff_param_4];
	ld.param.u32 	%r81, [_Z20gemm_kernel_1DTilingPfS_S_iiiiff_param_5];
	ld.param.u32 	%r82, [_Z20gemm_kernel_1DTilingPfS_S_iiiiff_param_6];
	ld.param.f32 	%f297, [_Z20gemm_kernel_1DTilingPfS_S_iiiiff_param_7];
	ld.param.f32 	%f298, [_Z20gemm_kernel_1DTilingPfS_S_iiiiff_param_8];
	cvta.to.global.u64 	%rd1, %rd14;
	mov.u32 	%r1, %tid.y;
	shl.b32 	%r83, %r1, 3;
	mov.u32 	%r84, %ctaid.y;
	mad.lo.s32 	%r320, %r82, %r84, %r83;
	add.s32 	%r85, %r79, %r82;
	add.s32 	%r86, %r85, -1;
	rem.s32 	%r87, %r86, %r82;
	sub.s32 	%r3, %r86, %r87;
	setp.ge.s32 	%p1, %r320, %r3;
	@%p1 bra 	$L__BB1_81;
	ld.param.u32 	%r318, [_Z20gemm_kernel_1DTilingPfS_S_iiiiff_param_6];
	cvta.to.global.u64 	%rd2, %rd12;
	shl.b32 	%r88, %r318, 7;
	mov.u32 	%r89, shared_buffer;
	add.s32 	%r90, %r89, %r88;
	mov.u32 	%r4, %tid.x;
	mov.u32 	%r5, %ntid.x;
	add.s32 	%r91, %r5, %r80;
	add.s32 	%r92, %r91, -1;
	rem.u32 	%r93, %r92, %r5;
	sub.s32 	%r6, %r92, %r93;
	mov.u32 	%r7, %ntid.y;
	shl.b32 	%r94, %r4, 2;
	add.s32 	%r8, %r90, %r94;
	shl.b32 	%r95, %r1, 10;
	add.s32 	%r9, %r89, %r95;
	shl.b32 	%r10, %r5, 2;
	add.s32 	%r11, %r8, %r10;
	add.s32 	%r12, %r11, %r10;
	add.s32 	%r13, %r12, %r10;
	add.s32 	%r96, %r95, %r94;
	add.s32 	%r97, %r96, %r89;
	add.s32 	%r14, %r97, 512;
	cvta.to.global.u64 	%rd3, %rd13;
$L__BB1_2:
	mov.u32 	%r98, %ctaid.x;
	mad.lo.s32 	%r321, %r5, %r98, %r4;
	setp.ge.u32 	%p2, %r321, %r6;
	@%p2 bra 	$L__BB1_80;
	mul.lo.s32 	%r99, %r320, %r81;
	add.s32 	%r17, %r320, 1;
	add.s32 	%r100, %r99, %r81;
	add.s32 	%r18, %r320, 2;
	add.s32 	%r101, %r100, %r81;
	add.s32 	%r19, %r320, 3;
	add.s32 	%r102, %r101, %r81;
	add.s32 	%r20, %r320, 4;
	add.s32 	%r103, %r102, %r81;
	add.s32 	%r21, %r320, 5;
	add.s32 	%r104, %r103, %r81;
	add.s32 	%r22, %r320, 6;
	add.s32 	%r105, %r104, %r81;
	add.s32 	%r23, %r320, 7;
	add.s32 	%r106, %r105, %r81;
	mad.lo.s32 	%r107, %r320, %r80, %r80;
	add.s32 	%r24, %r107, %r80;
	add.s32 	%r25, %r4, %r99;
	add.s32 	%r26, %r4, %r100;
	add.s32 	%r27, %r4, %r101;
	add.s32 	%r28, %r4, %r102;
	add.s32 	%r29, %r4, %r103;
	add.s32 	%r30, %r4, %r104;
	add.s32 	%r31, %r4, %r106;
	add.s32 	%r32, %r4, %r105;
$L__BB1_4:
	setp.lt.s32 	%p3, %r81, 1;
	mov.f32 	%f646, 0f00000000;
	mov.f32 	%f647, %f646;
	mov.f32 	%f648, %f646;
	mov.f32 	%f649, %f646;
	mov.f32 	%f650, %f646;
	mov.f32 	%f651, %f646;
	mov.f32 	%f652, %f646;
	mov.f32 	%f653, %f646;
	@%p3 bra 	$L__BB1_63;
	mov.b32 	%r322, 0;
	mov.f32 	%f646, 0f00000000;
$L__BB1_6:
	setp.gt.u32 	%p4, %r4, 31;
	bar.sync 	0;
	@%p4 bra 	$L__BB1_25;
	add.s32 	%r332, %r4, %r322;
	add.s32 	%r331, %r25, %r322;
	add.s32 	%r330, %r26, %r322;
	add.s32 	%r329, %r27, %r322;
	add.s32 	%r327, %r28, %r322;
	add.s32 	%r326, %r29, %r322;
	add.s32 	%r325, %r30, %r322;
	add.s32 	%r324, %r31, %r322;
	add.s32 	%r323, %r32, %r322;
	mov.u32 	%r328, %r14;
	mov.u32 	%r333, %r4;
$L__BB1_8:
	setp.ge.s32 	%p5, %r320, %r79;
	mul.wide.s32 	%rd15, %r331, 4;
	add.s64 	%rd4, %rd2, %rd15;
	mul.wide.s32 	%rd16, %r330, 4;
	add.s64 	%rd5, %rd2, %rd16;
	mul.wide.s32 	%rd17, %r329, 4;
	add.s64 	%rd6, %rd2, %rd17;
	mul.wide.s32 	%rd18, %r327, 4;
	add.s64 	%rd7, %rd2, %rd18;
	mul.wide.s32 	%rd19, %r326, 4;
	add.s64 	%rd8, %rd2, %rd19;
	mul.wide.s32 	%rd20, %r325, 4;
	add.s64 	%rd9, %rd2, %rd20;
	mul.wide.s32 	%rd21, %r324, 4;
	add.s64 	%rd10, %rd2, %rd21;
	mul.wide.s32 	%rd22, %r323, 4;
	add.s64 	%rd11, %rd2, %rd22;
	setp.ge.s32 	%p6, %r332, %r81;
	mov.f32 	%f638, 0f00000000;
	or.pred  	%p7, %p5, %p6;
	@%p7 bra 	$L__BB1_10;
	ld.global.f32 	%f638, [%rd4];
$L__BB1_10:
	setp.ge.s32 	%p9, %r17, %r79;
	st.shared.f32 	[%r328+-512], %f638;
	mov.f32 	%f639, 0f00000000;
	or.pred  	%p10, %p9, %p6;
	@%p10 bra 	$L__BB1_12;
	ld.global.f32 	%f639, [%rd5];
$L__BB1_12:
	setp.ge.s32 	%p12, %r18, %r79;
	st.shared.f32 	[%r328+-384], %f639;
	mov.f32 	%f640, 0f00000000;
	or.pred  	%p13, %p12, %p6;
	@%p13 bra 	$L__BB1_14;
	ld.global.f32 	%f640, [%rd6];
$L__BB1_14:
	setp.ge.s32 	%p15, %r19, %r79;
	st.shared.f32 	[%r328+-256], %f640;
	mov.f32 	%f641, 0f00000000;
	or.pred  	%p16, %p15, %p6;
	@%p16 bra 	$L__BB1_16;
	ld.global.f32 	%f641, [%rd7];
$L__BB1_16:
	setp.ge.s32 	%p18, %r20, %r79;
	st.shared.f32 	[%r328+-128], %f641;
	mov.f32 	%f642, 0f00000000;
	or.pred  	%p19, %p18, %p6;
	@%p19 bra 	$L__BB1_18;
	ld.global.f32 	%f642, [%rd8];
$L__BB1_18:
	setp.ge.s32 	%p21, %r21, %r79;
	st.shared.f32 	[%r328], %f642;
	mov.f32 	%f643, 0f00000000;
	or.pred  	%p22, %p21, %p6;
	@%p22 bra 	$L__BB1_20;
	ld.global.f32 	%f643, [%rd9];
$L__BB1_20:
	setp.ge.s32 	%p24, %r22, %r79;
	st.shared.f32 	[%r328+128], %f643;
	mov.f32 	%f644, 0f00000000;
	or.pred  	%p25, %p24, %p6;
	@%p25 bra 	$L__BB1_22;
	ld.global.f32 	%f644, [%rd11];
$L__BB1_22:
	setp.ge.s32 	%p27, %r23, %r79;
	st.shared.f32 	[%r328+256], %f644;
	mov.f32 	%f645, 0f00000000;
	or.pred  	%p28, %p27, %p6;
	@%p28 bra 	$L__BB1_24;
	ld.global.f32 	%f645, [%rd10];
$L__BB1_24:
	st.shared.f32 	[%r328+384], %f645;
	add.s32 	%r333, %r333, %r5;
	add.s32 	%r332, %r332, %r5;
	add.s32 	%r331, %r331, %r5;
	add.s32 	%r330, %r330, %r5;
	add.s32 	%r329, %r329, %r5;
	add.s32 	%r328, %r328, %r10;
	add.s32 	%r327, %r327, %r5;
	add.s32 	%r326, %r326, %r5;
	add.s32 	%r325, %r325, %r5;
	add.s32 	%r324, %r324, %r5;
	add.s32 	%r323, %r323, %r5;
	setp.lt.u32 	%p29, %r333, 32;
	@%p29 bra 	$L__BB1_8;
$L__BB1_25:
	setp.gt.u32 	%p30, %r1, 31;
	mov.u32 	%r334, %r1;
	@%p30 bra 	$L__BB1_30;
$L__BB1_26:
	setp.ge.s32 	%p31, %r321, %r80;
	add.s32 	%r67, %r334, %r322;
	setp.ge.s32 	%p32, %r67, %r81;
	or.pred  	%p33, %p31, %p32;
	@%p33 bra 	$L__BB1_28;
	mad.lo.s32 	%r113, %r67, %r80, %r321;
	mul.wide.s32 	%rd23, %r113, 4;
	add.s64 	%rd24, %rd3, %rd23;
	ld.global.f32 	%f309, [%rd24];
	mul.lo.s32 	%r114, %r334, %r5;
	shl.b32 	%r115, %r114, 2;
	add.s32 	%r116, %r8, %r115;
	st.shared.f32 	[%r116], %f309;
	bra.uni 	$L__BB1_29;
$L__BB1_28:
	mul.lo.s32 	%r109, %r334, %r5;
	shl.b32 	%r110, %r109, 2;
	add.s32 	%r111, %r8, %r110;
	mov.b32 	%r112, 0;
	st.shared.u32 	[%r111], %r112;
$L__BB1_29:
	add.s32 	%r334, %r334, %r7;
	setp.lt.u32 	%p34, %r334, 32;
	@%p34 bra 	$L__BB1_26;
$L__BB1_30:
	bar.sync 	0;
	ld.shared.f32 	%f310, [%r8];
	ld.shared.f32 	%f311, [%r9];
	fma.rn.f32 	%f653, %f310, %f311, %f653;
	ld.shared.f32 	%f312, [%r9+128];
	fma.rn.f32 	%f652, %f310, %f312, %f652;
	ld.shared.f32 	%f313, [%r9+256];
	fma.rn.f32 	%f651, %f310, %f313, %f651;
	ld.shared.f32 	%f314, [%r9+384];
	fma.rn.f32 	%f650, %f310, %f314, %f650;
	ld.shared.f32 	%f315, [%r9+512];
	fma.rn.f32 	%f649, %f310, %f315, %f649;
	ld.shared.f32 	%f316, [%r9+640];
	fma.rn.f32 	%f648, %f310, %f316, %f648;
	ld.shared.f32 	%f317, [%r9+768];
	fma.rn.f32 	%f647, %f310, %f317, %f647;
	ld.shared.f32 	%f318, [%r9+896];
	fma.rn.f32 	%f646, %f310, %f318, %f646;
	add.s32 	%r117, %r322, 1;
	setp.ge.s32 	%p35, %r117, %r81;
	@%p35 bra 	$L__BB1_62;
	ld.shared.f32 	%f319, [%r11];
	ld.shared.f32 	%f320, [%r9+4];
	fma.rn.f32 	%f653, %f319, %f320, %f653;
	ld.shared.f32 	%f321, [%r9+132];
	fma.rn.f32 	%f652, %f319, %f321, %f652;
	ld.shared.f32 	%f322, [%r9+260];
	fma.rn.f32 	%f651, %f319, %f322, %f651;
	ld.shared.f32 	%f323, [%r9+388];
	fma.rn.f32 	%f650, %f319, %f323, %f650;
	ld.shared.f32 	%f324, [%r9+516];
	fma.rn.f32 	%f649, %f319, %f324, %f649;
	ld.shared.f32 	%f325, [%r9+644];
	fma.rn.f32 	%f648, %f319, %f325, %f648;
	ld.shared.f32 	%f326, [%r9+772];
	fma.rn.f32 	%f647, %f319, %f326, %f647;
	ld.shared.f32 	%f327, [%r9+900];
	fma.rn.f32 	%f646, %f319, %f327, %f646;
	add.s32 	%r118, %r322, 2;
	setp.ge.s32 	%p36, %r118, %r81;
	@%p36 bra 	$L__BB1_62;
	ld.shared.f32 	%f328, [%r12];
	ld.shared.f32 	%f329, [%r9+8];
	fma.rn.f32 	%f653, %f328, %f329, %f653;
	ld.shared.f32 	%f330, [%r9+136];
	fma.rn.f32 	%f652, %f328, %f330, %f652;
	ld.shared.f32 	%f331, [%r9+264];
	fma.rn.f32 	%f651, %f328, %f331, %f651;
	ld.shared.f32 	%f332, [%r9+392];
	fma.rn.f32 	%f650, %f328, %f332, %f650;
	ld.shared.f32 	%f333, [%r9+520];
	fma.rn.f32 	%f649, %f328, %f333, %f649;
	ld.shared.f32 	%f334, [%r9+648];
	fma.rn.f32 	%f648, %f328, %f334, %f648;
	ld.shared.f32 	%f335, [%r9+776];
	fma.rn.f32 	%f647, %f328, %f335, %f647;
	ld.shared.f32 	%f336, [%r9+904];
	fma.rn.f32 	%f646, %f328, %f336, %f646;
	add.s32 	%r119, %r322, 3;
	setp.ge.s32 	%p37, %r119, %r81;
	@%p37 bra 	$L__BB1_62;
	ld.shared.f32 	%f337, [%r13];
	ld.shared.f32 	%f338, [%r9+12];
	fma.rn.f32 	%f653, %f337, %f338, %f653;
	ld.shared.f32 	%f339, [%r9+140];
	fma.rn.f32 	%f652, %f337, %f339, %f652;
	ld.shared.f32 	%f340, [%r9+268];
	fma.rn.f32 	%f651, %f337, %f340, %f651;
	ld.shared.f32 	%f341, [%r9+396];
	fma.rn.f32 	%f650, %f337, %f341, %f650;
	ld.shared.f32 	%f342, [%r9+524];
	fma.rn.f32 	%f649, %f337, %f342, %f649;
	ld.shared.f32 	%f343, [%r9+652];
	fma.rn.f32 	%f648, %f337, %f343, %f648;
	ld.shared.f32 	%f344, [%r9+780];
	fma.rn.f32 	%f647, %f337, %f344, %f647;
	ld.shared.f32 	%f345, [%r9+908];
	fma.rn.f32 	%f646, %f337, %f345, %f646;
	add.s32 	%r120, %r322, 4;
	setp.ge.s32 	%p38, %r120, %r81;
	@%p38 bra 	$L__BB1_62;
	add.s32 	%r69, %r13, %r10;
	ld.shared.f32 	%f346, [%r69];
	ld.shared.f32 	%f347, [%r9+16];
	fma.rn.f32 	%f653, %f346, %f347, %f653;
	ld.shared.f32 	%f348, [%r9+144];
	fma.rn.f32 	%f652, %f346, %f348, %f652;
	ld.shared.f32 	%f349, [%r9+272];
	fma.rn.f32 	%f651, %f346, %f349, %f651;
	ld.shared.f32 	%f350, [%r9+400];
	fma.rn.f32 	%f650, %f346, %f350, %f650;
	ld.shared.f32 	%f351, [%r9+528];
	fma.rn.f32 	%f649, %f346, %f351, %f649;
	ld.shared.f32 	%f352, [%r9+656];
	fma.rn.f32 	%f648, %f346, %f352, %f648;
	ld.shared.f32 	%f353, [%r9+784];
	fma.rn.f32 	%f647, %f346, %f353, %f647;
	ld.shared.f32 	%f354, [%r9+912];
	fma.rn.f32 	%f646, %f346, %f354, %f646;
	add.s32 	%r121, %r322, 5;
	setp.ge.s32 	%p39, %r121, %r81;
	@%p39 bra 	$L__BB1_62;
	add.s32 	%r122, %r69, %r10;
	ld.shared.f32 	%f355, [%r122];
	ld.shared.f32 	%f356, [%r9+20];
	fma.rn.f32 	%f653, %f355, %f356, %f653;
	ld.shared.f32 	%f357, [%r9+148];
	fma.rn.f32 	%f652, %f355, %f357, %f652;
	ld.shared.f32 	%f358, [%r9+276];
	fma.rn.f32 	%f651, %f355, %f358, %f651;
	ld.shared.f32 	%f359, [%r9+404];
	fma.rn.f32 	%f650, %f355, %f359, %f650;
	ld.shared.f32 	%f360, [%r9+532];
	fma.rn.f32 	%f649, %f355, %f360, %f649;
	ld.shared.f32 	%f361, [%r9+660];
	fma.rn.f32 	%f648, %f355, %f361, %f648;
	ld.shared.f32 	%f362, [%r9+788];
	fma.rn.f32 	%f647, %f355, %f362, %f647;
	ld.shared.f32 	%f363, [%r9+916];
	fma.rn.f32 	%f646, %f355, %f363, %f646;
	add.s32 	%r123, %r322, 6;
	setp.ge.s32 	%p40, %r123, %r81;
	@%p40 bra 	$L__BB1_62;
	add.s32 	%r125, %r122, %r10;
	ld.shared.f32 	%f364, [%r125];
	ld.shared.f32 	%f365, [%r9+24];
	fma.rn.f32 	%f653, %f364, %f365, %f653;
	ld.shared.f32 	%f366, [%r9+152];
	fma.rn.f32 	%f652, %f364, %f366, %f652;
	ld.shared.f32 	%f367, [%r9+280];
	fma.rn.f32 	%f651, %f364, %f367, %f651;
	ld.shared.f32 	%f368, [%r9+408];
	fma.rn.f32 	%f650, %f364, %f368, %f650;
	ld.shared.f32 	%f369, [%r9+536];
	fma.rn.f32 	%f649, %f364, %f369, %f649;
	ld.shared.f32 	%f370, [%r9+664];
	fma.rn.f32 	%f648, %f364, %f370, %f648;
	ld.shared.f32 	%f371, [%r9+792];
	fma.rn.f32 	%f647, %f364, %f371, %f647;
	ld.shared.f32 	%f372, [%r9+920];
	fma.rn.f32 	%f646, %f364, %f372, %f646;
	add.s32 	%r126, %r322, 7;
	setp.ge.s32 	%p41, %r126, %r81;
	@%p41 bra 	$L__BB1_62;
	add.s32 	%r70, %r125, %r10;
	ld.shared.f32 	%f373, [%r70];
	ld.shared.f32 	%f374, [%r9+28];
	fma.rn.f32 	%f653, %f373, %f374, %f653;
	ld.shared.f32 	%f375, [%r9+156];
	fma.rn.f32 	%f652, %f373, %f375, %f652;
	ld.shared.f32 	%f376, [%r9+284];
	fma.rn.f32 	%f651, %f373, %f376, %f651;
	ld.shared.f32 	%f377, [%r9+412];
	fma.rn.f32 	%f650, %f373, %f377, %f650;
	ld.shared.f32 	%f378, [%r9+540];
	fma.rn.f32 	%f649, %f373, %f378, %f649;
	ld.shared.f32 	%f379, [%r9+668];
	fma.rn.f32 	%f648, %f373, %f379, %f648;
	ld.shared.f32 	%f380, [%r9+796];
	fma.rn.f32 	%f647, %f373, %f380, %f647;
	ld.shared.f32 	%f381, [%r9+924];
	fma.rn.f32 	%f646, %f373, %f381, %f646;
	add.s32 	%r129, %r322, 8;
	setp.ge.s32 	%p42, %r129, %r81;
	@%p42 bra 	$L__BB1_62;
	add.s32 	%r130, %r70, %r10;
	ld.shared.f32 	%f382, [%r130];
	ld.shared.f32 	%f383, [%r9+32];
	fma.rn.f32 	%f653, %f382, %f383, %f653;
	ld.shared.f32 	%f384, [%r9+160];
	fma.rn.f32 	%f652, %f382, %f384, %f652;
	ld.shared.f32 	%f385, [%r9+288];
	fma.rn.f32 	%f651, %f382, %f385, %f651;
	ld.shared.f32 	%f386, [%r9+416];
	fma.rn.f32 	%f650, %f382, %f386, %f650;
	ld.shared.f32 	%f387, [%r9+544];
	fma.rn.f32 	%f649, %f382, %f387, %f649;
	ld.shared.f32 	%f388, [%r9+672];
	fma.rn.f32 	%f648, %f382, %f388, %f648;
	ld.shared.f32 	%f389, [%r9+800];
	fma.rn.f32 	%f647, %f382, %f389, %f647;
	ld.shared.f32 	%f390, [%r9+928];
	fma.rn.f32 	%f646, %f382, %f390, %f646;
	add.s32 	%r131, %r322, 9;
	setp.ge.s32 	%p43, %r131, %r81;
	@%p43 bra 	$L__BB1_62;
	add.s32 	%r133, %r130, %r10;
	ld.shared.f32 	%f391, [%r133];
	ld.shared.f32 	%f392, [%r9+36];
	fma.rn.f32 	%f653, %f391, %f392, %f653;
	ld.shared.f32 	%f393, [%r9+164];
	fma.rn.f32 	%f652, %f391, %f393, %f652;
	ld.shared.f32 	%f394, [%r9+292];
	fma.rn.f32 	%f651, %f391, %f394, %f651;
	ld.shared.f32 	%f395, [%r9+420];
	fma.rn.f32 	%f650, %f391, %f395, %f650;
	ld.shared.f32 	%f396, [%r9+548];
	fma.rn.f32 	%f649, %f391, %f396, %f649;
	ld.shared.f32 	%f397, [%r9+676];
	fma.rn.f32 	%f648, %f391, %f397, %f648;
	ld.shared.f32 	%f398, [%r9+804];
	fma.rn.f32 	%f647, %f391, %f398, %f647;
	ld.shared.f32 	%f399, [%r9+932];
	fma.rn.f32 	%f646, %f391, %f399, %f646;
	add.s32 	%r134, %r322, 10;
	setp.ge.s32 	%p44, %r134, %r81;
	@%p44 bra 	$L__BB1_62;
	add.s32 	%r137, %r133, %r10;
	ld.shared.f32 	%f400, [%r137];
	ld.shared.f32 	%f401, [%r9+40];
	fma.rn.f32 	%f653, %f400, %f401, %f653;
	ld.shared.f32 	%f402, [%r9+168];
	fma.rn.f32 	%f652, %f400, %f402, %f652;
	ld.shared.f32 	%f403, [%r9+296];
	fma.rn.f32 	%f651, %f400, %f403, %f651;
	ld.shared.f32 	%f404, [%r9+424];
	fma.rn.f32 	%f650, %f400, %f404, %f650;
	ld.shared.f32 	%f405, [%r9+552];
	fma.rn.f32 	%f649, %f400, %f405, %f649;
	ld.shared.f32 	%f406, [%r9+680];
	fma.rn.f32 	%f648, %f400, %f406, %f648;
	ld.shared.f32 	%f407, [%r9+808];
	fma.rn.f32 	%f647, %f400, %f407, %f647;
	ld.shared.f32 	%f408, [%r9+936];
	fma.rn.f32 	%f646, %f400, %f408, %f646;
	add.s32 	%r138, %r322, 11;
	setp.ge.s32 	%p45, %r138, %r81;
	@%p45 bra 	$L__BB1_62;
	add.s32 	%r71, %r137, %r10;
	ld.shared.f32 	%f409, [%r71];
	ld.shared.f32 	%f410, [%r9+44];
	fma.rn.f32 	%f653, %f409, %f410, %f653;
	ld.shared.f32 	%f411, [%r9+172];
	fma.rn.f32 	%f652, %f409, %f411, %f652;
	ld.shared.f32 	%f412, [%r9+300];
	fma.rn.f32 	%f651, %f409, %f412, %f651;
	ld.shared.f32 	%f413, [%r9+428];
	fma.rn.f32 	%f650, %f409, %f413, %f650;
	ld.shared.f32 	%f414, [%r9+556];
	fma.rn.f32 	%f649, %f409, %f414, %f649;
	ld.shared.f32 	%f415, [%r9+684];
	fma.rn.f32 	%f648, %f409, %f415, %f648;
	ld.shared.f32 	%f416, [%r9+812];
	fma.rn.f32 	%f647, %f409, %f416, %f647;
	ld.shared.f32 	%f417, [%r9+940];
	fma.rn.f32 	%f646, %f409, %f417, %f646;
	add.s32 	%r142, %r322, 12;
	setp.ge.s32 	%p46, %r142, %r81;
	@%p46 bra 	$L__BB1_62;
	add.s32 	%r143, %r71, %r10;
	ld.shared.f32 	%f418, [%r143];
	ld.shared.f32 	%f419, [%r9+48];
	fma.rn.f32 	%f653, %f418, %f419, %f653;
	ld.shared.f32 	%f420, [%r9+176];
	fma.rn.f32 	%f652, %f418, %f420, %f652;
	ld.shared.f32 	%f421, [%r9+304];
	fma.rn.f32 	%f651, %f418, %f421, %f651;
	ld.shared.f32 	%f422, [%r9+432];
	fma.rn.f32 	%f650, %f418, %f422, %f650;
	ld.shared.f32 	%f423, [%r9+560];
	fma.rn.f32 	%f649, %f418, %f423, %f649;
	ld.shared.f32 	%f424, [%r9+688];
	fma.rn.f32 	%f648, %f418, %f424, %f648;
	ld.shared.f32 	%f425, [%r9+816];
	fma.rn.f32 	%f647, %f418, %f425, %f647;
	ld.shared.f32 	%f426, [%r9+944];
	fma.rn.f32 	%f646, %f418, %f426, %f646;
	add.s32 	%r144, %r322, 13;
	setp.ge.s32 	%p47, %r144, %r81;
	@%p47 bra 	$L__BB1_62;
	add.s32 	%r72, %r143, %r10;
	ld.shared.f32 	%f427, [%r72];
	ld.shared.f32 	%f428, [%r9+52];
	fma.rn.f32 	%f653, %f427, %f428, %f653;
	ld.shared.f32 	%f429, [%r9+180];
	fma.rn.f32 	%f652, %f427, %f429, %f652;
	ld.shared.f32 	%f430, [%r9+308];
	fma.rn.f32 	%f651, %f427, %f430, %f651;
	ld.shared.f32 	%f431, [%r9+436];
	fma.rn.f32 	%f650, %f427, %f431, %f650;
	ld.shared.f32 	%f432, [%r9+564];
	fma.rn.f32 	%f649, %f427, %f432, %f649;
	ld.shared.f32 	%f433, [%r9+692];
	fma.rn.f32 	%f648, %f427, %f433, %f648;
	ld.shared.f32 	%f434, [%r9+820];
	fma.rn.f32 	%f647, %f427, %f434, %f647;
	ld.shared.f32 	%f435, [%r9+948];
	fma.rn.f32 	%f646, %f427, %f435, %f646;
	add.s32 	%r146, %r322, 14;
	setp.ge.s32 	%p48, %r146, %r81;
	@%p48 bra 	$L__BB1_62;
	add.s32 	%r147, %r72, %r10;
	ld.shared.f32 	%f436, [%r147];
	ld.shared.f32 	%f437, [%r9+56];
	fma.rn.f32 	%f653, %f436, %f437, %f653;
	ld.shared.f32 	%f438, [%r9+184];
	fma.rn.f32 	%f652, %f436, %f438, %f652;
	ld.shared.f32 	%f439, [%r9+312];
	fma.rn.f32 	%f651, %f436, %f439, %f651;
	ld.shared.f32 	%f440, [%r9+440];
	fma.rn.f32 	%f650, %f436, %f440, %f650;
	ld.shared.f32 	%f441, [%r9+568];
	fma.rn.f32 	%f649, %f436, %f441, %f649;
	ld.shared.f32 	%f442, [%r9+696];
	fma.rn.f32 	%f648, %f436, %f442, %f648;
	ld.shared.f32 	%f443, [%r9+824];
	fma.rn.f32 	%f647, %f436, %f443, %f647;
	ld.shared.f32 	%f444, [%r9+952];
	fma.rn.f32 	%f646, %f436, %f444, %f646;
	add.s32 	%r148, %r322, 15;
	setp.ge.s32 	%p49, %r148, %r81;
	@%p49 bra 	$L__BB1_62;
	add.s32 	%r73, %r147, %r10;
	ld.shared.f32 	%f445, [%r73];
	ld.shared.f32 	%f446, [%r9+60];
	fma.rn.f32 	%f653, %f445, %f446, %f653;
	ld.shared.f32 	%f447, [%r9+188];
	fma.rn.f32 	%f652, %f445, %f447, %f652;
	ld.shared.f32 	%f448, [%r9+316];
	fma.rn.f32 	%f651, %f445, %f448, %f651;
	ld.shared.f32 	%f449, [%r9+444];
	fma.rn.f32 	%f650, %f445, %f449, %f650;
	ld.shared.f32 	%f450, [%r9+572];
	fma.rn.f32 	%f649, %f445, %f450, %f649;
	ld.shared.f32 	%f451, [%r9+700];
	fma.rn.f32 	%f648, %f445, %f451, %f648;
	ld.shared.f32 	%f452, [%r9+828];
	fma.rn.f32 	%f647, %f445, %f452, %f647;
	ld.shared.f32 	%f453, [%r9+956];
	fma.rn.f32 	%f646, %f445, %f453, %f646;
	add.s32 	%r150, %r322, 16;
	setp.ge.s32 	%p50, %r150, %r81;
	@%p50 bra 	$L__BB1_62;
	add.s32 	%r151, %r73, %r10;
	ld.shared.f32 	%f454, [%r151];
	ld.shared.f32 	%f455, [%r9+64];
	fma.rn.f32 	%f653, %f454, %f455, %f653;
	ld.shared.f32 	%f456, [%r9+192];
	fma.rn.f32 	%f652, %f454, %f456, %f652;
	ld.shared.f32 	%f457, [%r9+320];
	fma.rn.f32 	%f651, %f454, %f457, %f651;
	ld.shared.f32 	%f458, [%r9+448];
	fma.rn.f32 	%f650, %f454, %f458, %f650;
	ld.shared.f32 	%f459, [%r9+576];
	fma.rn.f32 	%f649, %f454, %f459, %f649;
	ld.shared.f32 	%f460, [%r9+704];
	fma.rn.f32 	%f648, %f454, %f460, %f648;
	ld.shared.f32 	%f461, [%r9+832];
	fma.rn.f32 	%f647, %f454, %f461, %f647;
	ld.shared.f32 	%f462, [%r9+960];
	fma.rn.f32 	%f646, %f454, %f462, %f646;
	add.s32 	%r152, %r322, 17;
	setp.ge.s32 	%p51, %r152, %r81;
	@%p51 bra 	$L__BB1_62;
	add.s32 	%r154, %r151, %r10;
	ld.shared.f32 	%f463, [%r154];
	ld.shared.f32 	%f464, [%r9+68];
	fma.rn.f32 	%f653, %f463, %f464, %f653;
	ld.shared.f32 	%f465, [%r9+196];
	fma.rn.f32 	%f652, %f463, %f465, %f652;
	ld.shared.f32 	%f466, [%r9+324];
	fma.rn.f32 	%f651, %f463, %f466, %f651;
	ld.shared.f32 	%f467, [%r9+452];
	fma.rn.f32 	%f650, %f463, %f467, %f650;
	ld.shared.f32 	%f468, [%r9+580];
	fma.rn.f32 	%f649, %f463, %f468, %f649;
	ld.shared.f32 	%f469, [%r9+708];
	fma.rn.f32 	%f648, %f463, %f469, %f648;
	ld.shared.f32 	%f470, [%r9+836];
	fma.rn.f32 	%f647, %f463, %f470, %f647;
	ld.shared.f32 	%f471, [%r9+964];
	fma.rn.f32 	%f646, %f463, %f471, %f646;
	add.s32 	%r155, %r322, 18;
	setp.ge.s32 	%p52, %r155, %r81;
	@%p52 bra 	$L__BB1_62;
	add.s32 	%r158, %r154, %r10;
	ld.shared.f32 	%f472, [%r158];
	ld.shared.f32 	%f473, [%r9+72];
	fma.rn.f32 	%f653, %f472, %f473, %f653;
	ld.shared.f32 	%f474, [%r9+200];
	fma.rn.f32 	%f652, %f472, %f474, %f652;
	ld.shared.f32 	%f475, [%r9+328];
	fma.rn.f32 	%f651, %f472, %f475, %f651;
	ld.shared.f32 	%f476, [%r9+456];
	fma.rn.f32 	%f650, %f472, %f476, %f650;
	ld.shared.f32 	%f477, [%r9+584];
	fma.rn.f32 	%f649, %f472, %f477, %f649;
	ld.shared.f32 	%f478, [%r9+712];
	fma.rn.f32 	%f648, %f472, %f478, %f648;
	ld.shared.f32 	%f479, [%r9+840];
	fma.rn.f32 	%f647, %f472, %f479, %f647;
	ld.shared.f32 	%f480, [%r9+968];
	fma.rn.f32 	%f646, %f472, %f480, %f646;
	add.s32 	%r159, %r322, 19;
	setp.ge.s32 	%p53, %r159, %r81;
	@%p53 bra 	$L__BB1_62;
	add.s32 	%r163, %r158, %r10;
	ld.shared.f32 	%f481, [%r163];
	ld.shared.f32 	%f482, [%r9+76];
	fma.rn.f32 	%f653, %f481, %f482, %f653;
	ld.shared.f32 	%f483, [%r9+204];
	fma.rn.f32 	%f652, %f481, %f483, %f652;
	ld.shared.f32 	%f484, [%r9+332];
	fma.rn.f32 	%f651, %f481, %f484, %f651;
	ld.shared.f32 	%f485, [%r9+460];
	fma.rn.f32 	%f650, %f481, %f485, %f650;
	ld.shared.f32 	%f486, [%r9+588];
	fma.rn.f32 	%f649, %f481, %f486, %f649;
	ld.shared.f32 	%f487, [%r9+716];
	fma.rn.f32 	%f648, %f481, %f487, %f648;
	ld.shared.f32 	%f488, [%r9+844];
	fma.rn.f32 	%f647, %f481, %f488, %f647;
	ld.shared.f32 	%f489, [%r9+972];
	fma.rn.f32 	%f646, %f481, %f489, %f646;
	add.s32 	%r164, %r322, 20;
	setp.ge.s32 	%p54, %r164, %r81;
	@%p54 bra 	$L__BB1_62;
	add.s32 	%r169, %r163, %r10;
	ld.shared.f32 	%f490, [%r169];
	ld.shared.f32 	%f491, [%r9+80];
	fma.rn.f32 	%f653, %f490, %f491, %f653;
	ld.shared.f32 	%f492, [%r9+208];
	fma.rn.f32 	%f652, %f490, %f492, %f652;
	ld.shared.f32 	%f493, [%r9+336];
	fma.rn.f32 	%f651, %f490, %f493, %f651;
	ld.shared.f32 	%f494, [%r9+464];
	fma.rn.f32 	%f650, %f490, %f494, %f650;
	ld.shared.f32 	%f495, [%r9+592];
	fma.rn.f32 	%f649, %f490, %f495, %f649;
	ld.shared.f32 	%f496, [%r9+720];
	fma.rn.f32 	%f648, %f490, %f496, %f648;
	ld.shared.f32 	%f497, [%r9+848];
	fma.rn.f32 	%f647, %f490, %f497, %f647;
	ld.shared.f32 	%f498, [%r9+976];
	fma.rn.f32 	%f646, %f490, %f498, %f646;
	add.s32 	%r170, %r322, 21;
	setp.ge.s32 	%p55, %r170, %r81;
	@%p55 bra 	$L__BB1_62;
	add.s32 	%r176, %r169, %r10;
	ld.shared.f32 	%f499, [%r176];
	ld.shared.f32 	%f500, [%r9+84];
	fma.rn.f32 	%f653, %f499, %f500, %f653;
	ld.shared.f32 	%f501, [%r9+212];
	fma.rn.f32 	%f652, %f499, %f501, %f652;
	ld.shared.f32 	%f502, [%r9+340];
	fma.rn.f32 	%f651, %f499, %f502, %f651;
	ld.shared.f32 	%f503, [%r9+468];
	fma.rn.f32 	%f650, %f499, %f503, %f650;
	ld.shared.f32 	%f504, [%r9+596];
	fma.rn.f32 	%f649, %f499, %f504, %f649;
	ld.shared.f32 	%f505, [%r9+724];
	fma.rn.f32 	%f648, %f499, %f505, %f648;
	ld.shared.f32 	%f506, [%r9+852];
	fma.rn.f32 	%f647, %f499, %f506, %f647;
	ld.shared.f32 	%f507, [%r9+980];
	fma.rn.f32 	%f646, %f499, %f507, %f646;
	add.s32 	%r177, %r322, 22;
	setp.ge.s32 	%p56, %r177, %r81;
	@%p56 bra 	$L__BB1_62;
	add.s32 	%r184, %r176, %r10;
	ld.shared.f32 	%f508, [%r184];
	ld.shared.f32 	%f509, [%r9+88];
	fma.rn.f32 	%f653, %f508, %f509, %f653;
	ld.shared.f32 	%f510, [%r9+216];
	fma.rn.f32 	%f652, %f508, %f510, %f652;
	ld.shared.f32 	%f511, [%r9+344];
	fma.rn.f32 	%f651, %f508, %f511, %f651;
	ld.shared.f32 	%f512, [%r9+472];
	fma.rn.f32 	%f650, %f508, %f512, %f650;
	ld.shared.f32 	%f513, [%r9+600];
	fma.rn.f32 	%f649, %f508, %f513, %f649;
	ld.shared.f32 	%f514, [%r9+728];
	fma.rn.f32 	%f648, %f508, %f514, %f648;
	ld.shared.f32 	%f515, [%r9+856];
	fma.rn.f32 	%f647, %f508, %f515, %f647;
	ld.shared.f32 	%f516, [%r9+984];
	fma.rn.f32 	%f646, %f508, %f516, %f646;
	add.s32 	%r185, %r322, 23;
	setp.ge.s32 	%p57, %r185, %r81;
	@%p57 bra 	$L__BB1_62;
	add.s32 	%r193, %r184, %r10;
	ld.shared.f32 	%f517, [%r193];
	ld.shared.f32 	%f518, [%r9+92];
	fma.rn.f32 	%f653, %f517, %f518, %f653;
	ld.shared.f32 	%f519, [%r9+220];
	fma.rn.f32 	%f652, %f517, %f519, %f652;
	ld.shared.f32 	%f520, [%r9+348];
	fma.rn.f32 	%f651, %f517, %f520, %f651;
	ld.shared.f32 	%f521, [%r9+476];
	fma.rn.f32 	%f650, %f517, %f521, %f650;
	ld.shared.f32 	%f522, [%r9+604];
	fma.rn.f32 	%f649, %f517, %f522, %f649;
	ld.shared.f32 	%f523, [%r9+732];
	fma.rn.f32 	%f648, %f517, %f523, %f648;
	ld.shared.f32 	%f524, [%r9+860];
	fma.rn.f32 	%f647, %f517, %f524, %f647;
	ld.shared.f32 	%f525, [%r9+988];
	fma.rn.f32 	%f646, %f517, %f525, %f646;
	add.s32 	%r194, %r322, 24;
	setp.ge.s32 	%p58, %r194, %r81;
	@%p58 bra 	$L__BB1_62;
	add.s32 	%r203, %r193, %r10;
	ld.shared.f32 	%f526, [%r203];
	ld.shared.f32 	%f527, [%r9+96];
	fma.rn.f32 	%f653, %f526, %f527, %f653;
	ld.shared.f32 	%f528, [%r9+224];
	fma.rn.f32 	%f652, %f526, %f528, %f652;
	ld.shared.f32 	%f529, [%r9+352];
	fma.rn.f32 	%f651, %f526, %f529, %f651;
	ld.shared.f32 	%f530, [%r9+480];
	fma.rn.f32 	%f650, %f526, %f530, %f650;
	ld.shared.f32 	%f531, [%r9+608];
	fma.rn.f32 	%f649, %f526, %f531, %f649;
	ld.shared.f32 	%f532, [%r9+736];
	fma.rn.f32 	%f648, %f526, %f532, %f648;
	ld.shared.f32 	%f533, [%r9+864];
	fma.rn.f32 	%f647, %f526, %f533, %f647;
	ld.shared.f32 	%f534, [%r9+992];
	fma.rn.f32 	%f646, %f526, %f534, %f646;
	add.s32 	%r204, %r322, 25;
	setp.ge.s32 	%p59, %r204, %r81;
	@%p59 bra 	$L__BB1_62;
	add.s32 	%r214, %r203, %r10;
	ld.shared.f32 	%f535, [%r214];
	ld.shared.f32 	%f536, [%r9+100];
	fma.rn.f32 	%f653, %f535, %f536, %f653;
	ld.shared.f32 	%f537, [%r9+228];
	fma.rn.f32 	%f652, %f535, %f537, %f652;
	ld.shared.f32 	%f538, [%r9+356];
	fma.rn.f32 	%f651, %f535, %f538, %f651;
	ld.shared.f32 	%f539, [%r9+484];
	fma.rn.f32 	%f650, %f535, %f539, %f650;
	ld.shared.f32 	%f540, [%r9+612];
	fma.rn.f32 	%f649, %f535, %f540, %f649;
	ld.shared.f32 	%f541, [%r9+740];
	fma.rn.f32 	%f648, %f535, %f541, %f648;
	ld.shared.f32 	%f542, [%r9+868];
	fma.rn.f32 	%f647, %f535, %f542, %f647;
	ld.shared.f32 	%f543, [%r9+996];
	fma.rn.f32 	%f646, %f535, %f543, %f646;
	add.s32 	%r215, %r322, 26;
	setp.ge.s32 	%p60, %r215, %r81;
	@%p60 bra 	$L__BB1_62;
	add.s32 	%r225, %r203, %r10;
	add.s32 	%r226, %r225, %r10;
	ld.shared.f32 	%f544, [%r226];
	ld.shared.f32 	%f545, [%r9+104];
	fma.rn.f32 	%f653, %f544, %f545, %f653;
	ld.shared.f32 	%f546, [%r9+232];
	fma.rn.f32 	%f652, %f544, %f546, %f652;
	ld.shared.f32 	%f547, [%r9+360];
	fma.rn.f32 	%f651, %f544, %f547, %f651;
	ld.shared.f32 	%f548, [%r9+488];
	fma.rn.f32 	%f650, %f544, %f548, %f650;
	ld.shared.f32 	%f549, [%r9+616];
	fma.rn.f32 	%f649, %f544, %f549, %f649;
	ld.shared.f32 	%f550, [%r9+744];
	fma.rn.f32 	%f648, %f544, %f550, %f648;
	ld.shared.f32 	%f551, [%r9+872];
	fma.rn.f32 	%f647, %f544, %f551, %f647;
	ld.shared.f32 	%f552, [%r9+1000];
	fma.rn.f32 	%f646, %f544, %f552, %f646;
	add.s32 	%r227, %r322, 27;
	setp.ge.s32 	%p61, %r227, %r81;
	@%p61 bra 	$L__BB1_62;
	add.s32 	%r237, %r203, %r10;
	add.s32 	%r238, %r237, %r10;
	add.s32 	%r239, %r238, %r10;
	ld.shared.f32 	%f553, [%r239];
	ld.shared.f32 	%f554, [%r9+108];
	fma.rn.f32 	%f653, %f553, %f554, %f653;
	ld.shared.f32 	%f555, [%r9+236];
	fma.rn.f32 	%f652, %f553, %f555, %f652;
	ld.shared.f32 	%f556, [%r9+364];
	fma.rn.f32 	%f651, %f553, %f556, %f651;
	ld.shared.f32 	%f557, [%r9+492];
	fma.rn.f32 	%f650, %f553, %f557, %f650;
	ld.shared.f32 	%f558, [%r9+620];
	fma.rn.f32 	%f649, %f553, %f558, %f649;
	ld.shared.f32 	%f559, [%r9+748];
	fma.rn.f32 	%f648, %f553, %f559, %f648;
	ld.shared.f32 	%f560, [%r9+876];
	fma.rn.f32 	%f647, %f553, %f560, %f647;
	ld.shared.f32 	%f561, [%r9+1004];
	fma.rn.f32 	%f646, %f553, %f561, %f646;
	add.s32 	%r240, %r322, 28;
	setp.ge.s32 	%p62, %r240, %r81;
	@%p62 bra 	$L__BB1_62;
	add.s32 	%r250, %r203, %r10;
	add.s32 	%r251, %r250, %r10;
	add.s32 	%r252, %r251, %r10;
	add.s32 	%r253, %r252, %r10;
	ld.shared.f32 	%f562, [%r253];
	ld.shared.f32 	%f563, [%r9+112];
	fma.rn.f32 	%f653, %f562, %f563, %f653;
	ld.shared.f32 	%f564, [%r9+240];
	fma.rn.f32 	%f652, %f562, %f564, %f652;
	ld.shared.f32 	%f565, [%r9+368];
	fma.rn.f32 	%f651, %f562, %f565, %f651;
	ld.shared.f32 	%f566, [%r9+496];
	fma.rn.f32 	%f650, %f562, %f566, %f650;
	ld.shared.f32 	%f567, [%r9+624];
	fma.rn.f32 	%f649, %f562, %f567, %f649;
	ld.shared.f32 	%f568, [%r9+752];
	fma.rn.f32 	%f648, %f562, %f568, %f648;
	ld.shared.f32 	%f569, [%r9+880];
	fma.rn.f32 	%f647, %f562, %f569, %f647;
	ld.shared.f32 	%f570, [%r9+1008];
	fma.rn.f32 	%f646, %f562, %f570, %f646;
	add.s32 	%r254, %r322, 29;
	setp.ge.s32 	%p63, %r254, %r81;
	@%p63 bra 	$L__BB1_62;
	add.s32 	%r264, %r203, %r10;
	add.s32 	%r265, %r264, %r10;
	add.s32 	%r266, %r265, %r10;
	add.s32 	%r267, %r266, %r10;
	add.s32 	%r268, %r267, %r10;
	ld.shared.f32 	%f571, [%r268];
	ld.shared.f32 	%f572, [%r9+116];
	fma.rn.f32 	%f653, %f571, %f572, %f653;
	ld.shared.f32 	%f573, [%r9+244];
	fma.rn.f32 	%f652, %f571, %f573, %f652;
	ld.shared.f32 	%f574, [%r9+372];
	fma.rn.f32 	%f651, %f571, %f574, %f651;
	ld.shared.f32 	%f575, [%r9+500];
	fma.rn.f32 	%f650, %f571, %f575, %f650;
	ld.shared.f32 	%f576, [%r9+628];
	fma.rn.f32 	%f649, %f571, %f576, %f649;
	ld.shared.f32 	%f577, [%r9+756];
	fma.rn.f32 	%f648, %f571, %f577, %f648;
	ld.shared.f32 	%f578, [%r9+884];
	fma.rn.f32 	%f647, %f571, %f578, %f647;
	ld.shared.f32 	%f579, [%r9+1012];
	fma.rn.f32 	%f646, %f571, %f579, %f646;
	add.s32 	%r269, %r322, 30;
	setp.ge.s32 	%p64, %r269, %r81;
	@%p64 bra 	$L__BB1_62;
	add.s32 	%r279, %r203, %r10;
	add.s32 	%r280, %r279, %r10;
	add.s32 	%r281, %r280, %r10;
	add.s32 	%r282, %r281, %r10;
	add.s32 	%r283, %r282, %r10;
	add.s32 	%r284, %r283, %r10;
	ld.shared.f32 	%f580, [%r284];
	ld.shared.f32 	%f581, [%r9+120];
	fma.rn.f32 	%f653, %f580, %f581, %f653;
	ld.shared.f32 	%f582, [%r9+248];
	fma.rn.f32 	%f652, %f580, %f582, %f652;
	ld.shared.f32 	%f583, [%r9+376];
	fma.rn.f32 	%f651, %f580, %f583, %f651;
	ld.shared.f32 	%f584, [%r9+504];
	fma.rn.f32 	%f650, %f580, %f584, %f650;
	ld.shared.f32 	%f585, [%r9+632];
	fma.rn.f32 	%f649, %f580, %f585, %f649;
	ld.shared.f32 	%f586, [%r9+760];
	fma.rn.f32 	%f648, %f580, %f586, %f648;
	ld.shared.f32 	%f587, [%r9+888];
	fma.rn.f32 	%f647, %f580, %f587, %f647;
	ld.shared.f32 	%f588, [%r9+1016];
	fma.rn.f32 	%f646, %f580, %f588, %f646;
	add.s32 	%r285, %r322, 31;
	setp.ge.s32 	%p65, %r285, %r81;
	@%p65 bra 	$L__BB1_62;
	add.s32 	%r301, %r284, %r10;
	ld.shared.f32 	%f589, [%r301];
	ld.shared.f32 	%f590, [%r9+124];
	fma.rn.f32 	%f653, %f589, %f590, %f653;
	ld.shared.f32 	%f591, [%r9+252];
	fma.rn.f32 	%f652, %f589, %f591, %f652;
	ld.shared.f32 	%f592, [%r9+380];
	fma.rn.f32 	%f651, %f589, %f592, %f651;
	ld.shared.f32 	%f593, [%r9+508];
	fma.rn.f32 	%f650, %f589, %f593, %f650;
	ld.shared.f32 	%f594, [%r9+636];
	fma.rn.f32 	%f649, %f589, %f594, %f649;
	ld.shared.f32 	%f595, [%r9+764];
	fma.rn.f32 	%f648, %f589, %f595, %f648;
	ld.shared.f32 	%f596, [%r9+892];
	fma.rn.f32 	%f647, %f589, %f596, %f647;
	ld.shared.f32 	%f597, [%r9+1020];
	fma.rn.f32 	%f646, %f589, %f597, %f646;
$L__BB1_62:
	add.s32 	%r322, %r322, 32;
	setp.lt.s32 	%p66, %r322, %r81;
	@%p66 bra 	$L__BB1_6;
$L__BB1_63:
	setp.lt.s32 	%p67, %r320, %r79;
	setp.lt.s32 	%p68, %r321, %r80;
	and.pred  	%p69, %p68, %p67;
	@%p69 bra 	$L__BB1_64;
	bra.uni 	$L__BB1_65;
$L__BB1_64:
	mad.lo.s32 	%r302, %r320, %r80, %r321;
	mul.wide.s32 	%rd25, %r302, 4;
	add.s64 	%rd26, %rd1, %rd25;
	ld.global.f32 	%f598, [%rd26];
	mul.f32 	%f599, %f298, %f598;
	fma.rn.f32 	%f600, %f297, %f653, %f599;
	st.global.f32 	[%rd26], %f600;
$L__BB1_65:
	setp.ge.s32 	%p70, %r321, %r80;
	setp.ge.s32 	%p71, %r17, %r79;
	or.pred  	%p72, %p70, %p71;
	@%p72 bra 	$L__BB1_67;
	mad.lo.s32 	%r303, %r320, %r80, %r80;
	add.s32 	%r304, %r303, %r321;
	mul.wide.s32 	%rd27, %r304, 4;
	add.s64 	%rd28, %rd1, %rd27;
	ld.global.f32 	%f601, [%rd28];
	mul.f32 	%f602, %f298, %f601;
	fma.rn.f32 	%f603, %f297, %f652, %f602;
	st.global.f32 	[%rd28], %f603;
$L__BB1_67:
	setp.ge.s32 	%p73, %r321, %r80;
	setp.ge.s32 	%p74, %r18, %r79;
	or.pred  	%p75, %p73, %p74;
	@%p75 bra 	$L__BB1_69;
	add.s32 	%r305, %r24, %r321;
	mul.wide.s32 	%rd29, %r305, 4;
	add.s64 	%rd30, %rd1, %rd29;
	ld.global.f32 	%f604, [%rd30];
	mul.f32 	%f605, %f298, %f604;
	fma.rn.f32 	%f606, %f297, %f651, %f605;
	st.global.f32 	[%rd30], %f606;
$L__BB1_69:
	setp.ge.s32 	%p76, %r321, %r80;
	setp.ge.s32 	%p77, %r19, %r79;
	or.pred  	%p78, %p76, %p77;
	@%p78 bra 	$L__BB1_71;
	add.s32 	%r306, %r24, %r80;
	add.s32 	%r307, %r306, %r321;
	mul.wide.s32 	%rd31, %r307, 4;
	add.s64 	%rd32, %rd1, %rd31;
	ld.global.f32 	%f607, [%rd32];
	mul.f32 	%f608, %f298, %f607;
	fma.rn.f32 	%f609, %f297, %f650, %f608;
	st.global.f32 	[%rd32], %f609;
$L__BB1_71:
	add.s32 	%r308, %r24, %r80;
	add.s32 	%r75, %r308, %r80;
	setp.ge.s32 	%p79, %r321, %r80;
	setp.ge.s32 	%p80, %r20, %r79;
	or.pred  	%p81, %p79, %p80;
	@%p81 bra 	$L__BB1_73;
	add.s32 	%r309, %r75, %r321;
	mul.wide.s32 	%rd33, %r309, 4;
	add.s64 	%rd34, %rd1, %rd33;
	ld.global.f32 	%f610, [%rd34];
	mul.f32 	%f611, %f298, %f610;
	fma.rn.f32 	%f612, %f297, %f649, %f611;
	st.global.f32 	[%rd34], %f612;
$L__BB1_73:
	setp.ge.s32 	%p82, %r321, %r80;
	setp.ge.s32 	%p83, %r21, %r79;
	or.pred  	%p84, %p82, %p83;
	@%p84 bra 	$L__BB1_75;
	add.s32 	%r310, %r75, %r80;
	add.s32 	%r311, %r310, %r321;
	mul.wide.s32 	%rd35, %r311, 4;
	add.s64 	%rd36, %rd1, %rd35;
	ld.global.f32 	%f613, [%rd36];
	mul.f32 	%f614, %f298, %f613;
	fma.rn.f32 	%f615, %f297, %f648, %f614;
	st.global.f32 	[%rd36], %f615;
$L__BB1_75:
	add.s32 	%r312, %r75, %r80;
	add.s32 	%r76, %r312, %r80;
	setp.ge.s32 	%p85, %r321, %r80;
	setp.ge.s32 	%p86, %r22, %r79;
	or.pred  	%p87, %p85, %p86;
	@%p87 bra 	$L__BB1_77;
	add.s32 	%r313, %r76, %r321;
	mul.wide.s32 	%rd37, %r313, 4;
	add.s64 	%rd38, %rd1, %rd37;
	ld.global.f32 	%f616, [%rd38];
	mul.f32 	%f617, %f298, %f616;
	fma.rn.f32 	%f618, %f297, %f647, %f617;
	st.global.f32 	[%rd38], %f618;
$L__BB1_77:
	setp.ge.s32 	%p88, %r321, %r80;
	setp.ge.s32 	%p89, %r23, %r79;
	or.pred  	%p90, %p88, %p89;
	@%p90 bra 	$L__BB1_79;
	add.s32 	%r314, %r76, %r80;
	add.s32 	%r315, %r314, %r321;
	mul.wide.s32 	%rd39, %r315, 4;
	add.s64 	%rd40, %rd1, %rd39;
	ld.global.f32 	%f619, [%rd40];
	mul.f32 	%f620, %f298, %f619;
	fma.rn.f32 	%f621, %f297, %f646, %f620;
	st.global.f32 	[%rd40], %f621;
$L__BB1_79:
	mov.u32 	%r316, %nctaid.x;
	mad.lo.s32 	%r321, %r5, %r316, %r321;
	setp.lt.u32 	%p91, %r321, %r6;
	@%p91 bra 	$L__BB1_4;
$L__BB1_80:
	ld.param.u32 	%r319, [_Z20gemm_kernel_1DTilingPfS_S_iiiiff_param_6];
	mov.u32 	%r317, %nctaid.y;
	mad.lo.s32 	%r320, %r319, %r317, %r320;
	setp.lt.s32 	%p92, %r320, %r3;
	@%p92 bra 	$L__BB1_2;
$L__BB1_81:
	ret;

}
	// .globl	_Z20gemm_kernel_2DTilingPfS_S_iiiiiff
.visible .entry _Z20gemm_kernel_2DTilingPfS_S_iiiiiff(
	.param .u64 .ptr .align 1 _Z20gemm_kernel_2DTilingPfS_S_iiiiiff_param_0,
	.param .u64 .ptr .align 1 _Z20gemm_kernel_2DTilingPfS_S_iiiiiff_param_1,
	.param .u64 .ptr .align 1 _Z20gemm_kernel_2DTilingPfS_S_iiiiiff_param_2,
	.param .u32 _Z20gemm_kernel_2DTilingPfS_S_iiiiiff_param_3,
	.param .u32 _Z20gemm_kernel_2DTilingPfS_S_iiiiiff_param_4,
	.param .u32 _Z20gemm_kernel_2DTilingPfS_S_iiiiiff_param_5,
	.param .u32 _Z20gemm_kernel_2DTilingPfS_S_iiiiiff_param_6,
	.param .u32 _Z20gemm_kernel_2DTilingPfS_S_iiiiiff_param_7,
	.param .f32 _Z20gemm_kernel_2DTilingPfS_S_iiiiiff_param_8,
	.param .f32 _Z20gemm_kernel_2DTilingPfS_S_iiiiiff_param_9
)
{
	.reg .pred 	%p<498>;
	.reg .b32 	%r<1426>;
	.reg .b32 	%f<6373>;
	.reg .b64 	%rd<314>;

	ld.param.u32 	%r152, [_Z20gemm_kernel_2DTilingPfS_S_iiiiiff_param_3];
	ld.param.u32 	%r155, [_Z20gemm_kernel_2DTilingPfS_S_iiiiiff_param_6];
	mov.u32 	%r157, %ctaid.y;
	mul.lo.s32 	%r158, %r155, %r157;
	add.s32 	%r159, %r152, %r155;
	add.s32 	%r160, %r159, -1;
	rem.s32 	%r161, %r160, %r155;
	sub.s32 	%r1, %r160, %r161;
	setp.ge.s32 	%p1, %r158, %r1;
	@%p1 bra 	$L__BB2_351;
	ld.param.u32 	%r1370, [_Z20gemm_kernel_2DTilingPfS_S_iiiiiff_param_7];
	ld.param.u32 	%r1368, [_Z20gemm_kernel_2DTilingPfS_S_iiiiiff_param_6];
	ld.param.u32 	%r1172, [_Z20gemm_kernel_2DTilingPfS_S_iiiiiff_param_4];
	ld.param.u64 	%rd311, [_Z20gemm_kernel_2DTilingPfS_S_iiiiiff_param_0];
	mul.lo.s32 	%r1403, %r1368, %r157;
	cvta.to.global.u64 	%rd1, %rd311;
	shl.b32 	%r163, %r1368, 7;
	mov.u32 	%r164, shared_buffer;
	add.s32 	%r165, %r164, %r163;
	add.s32 	%r166, %r1172, %r1370;
	add.s32 	%r167, %r166, -1;
	rem.s32 	%r168, %r167, %r1370;
	sub.s32 	%r3, %r167, %r168;
	mov.u32 	%r4, %tid.x;
	mov.u32 	%r5, %ntid.x;
	mov.u32 	%r6, %tid.y;
	mov.u32 	%r7, %ntid.y;
	shl.b32 	%r169, %r6, 11;
	add.s32 	%r8, %r164, %r169;
	shl.b32 	%r170, %r4, 2;
	add.s32 	%r9, %r165, %r170;
	shl.b32 	%r10, %r5, 2;
	shl.b32 	%r171, %r1370, 2;
	add.s32 	%r11, %r9, %r171;
	add.s32 	%r172, %r11, %r171;
	add.s32 	%r173, %r172, %r171;
	add.s32 	%r174, %r173, %r171;
	add.s32 	%r175, %r174, %r171;
	add.s32 	%r176, %r175, %r171;
	add.s32 	%r177, %r176, %r171;
	add.s32 	%r178, %r177, %r171;
	add.s32 	%r179, %r178, %r171;
	add.s32 	%r180, %r179, %r171;
	add.s32 	%r181, %r180, %r171;
	add.s32 	%r182, %r181, %r171;
	add.s32 	%r183, %r182, %r171;
	add.s32 	%r184, %r183, %r171;
	add.s32 	%r185, %r184, %r171;
	add.s32 	%r186, %r185, %r171;
	add.s32 	%r187, %r186, %r171;
	add.s32 	%r188, %r187, %r171;
	add.s32 	%r189, %r188, %r171;
	add.s32 	%r190, %r189, %r171;
	add.s32 	%r191, %r190, %r171;
	add.s32 	%r192, %r191, %r171;
	add.s32 	%r193, %r192, %r171;
	add.s32 	%r194, %r193, %r171;
	add.s32 	%r195, %r194, %r171;
	add.s32 	%r196, %r195, %r171;
	add.s32 	%r197, %r196, %r171;
	add.s32 	%r198, %r197, %r171;
	add.s32 	%r12, %r198, %r171;
$L__BB2_2:
	ld.param.u32 	%r1371, [_Z20gemm_kernel_2DTilingPfS_S_iiiiiff_param_7];
	mov.u32 	%r199, %ctaid.x;
	mul.lo.s32 	%r1404, %r1371, %r199;
	setp.ge.s32 	%p2, %r1404, %r3;
	@%p2 bra 	$L__BB2_350;
	ld.param.u32 	%r1309, [_Z20gemm_kernel_2DTilingPfS_S_iiiiiff_param_5];
	shl.b32 	%r200, %r6, 4;
	add.s32 	%r201, %r1403, %r200;
	mad.lo.s32 	%r202, %r201, %r1309, %r1309;
	add.s32 	%r203, %r202, %r1309;
	add.s32 	%r204, %r203, %r1309;
	add.s32 	%r205, %r204, %r1309;
	add.s32 	%r206, %r205, %r1309;
	add.s32 	%r207, %r206, %r1309;
	add.s32 	%r208, %r207, %r1309;
	add.s32 	%r209, %r208, %r1309;
	add.s32 	%r210, %r209, %r1309;
	add.s32 	%r211, %r210, %r1309;
	add.s32 	%r212, %r211, %r1309;
	add.s32 	%r213, %r212, %r1309;
	add.s32 	%r214, %r213, %r1309;
	add.s32 	%r215, %r214, %r1309;
	add.s32 	%r216, %r215, %r1309;
	add.s32 	%r15, %r4, %r202;
	add.s32 	%r16, %r4, %r203;
	add.s32 	%r17, %r4, %r204;
	add.s32 	%r18, %r4, %r205;
	add.s32 	%r19, %r4, %r206;
	add.s32 	%r20, %r4, %r207;
	add.s32 	%r21, %r4, %r208;
	add.s32 	%r22, %r4, %r209;
	add.s32 	%r23, %r4, %r210;
	add.s32 	%r24, %r4, %r211;
	add.s32 	%r25, %r4, %r212;
	add.s32 	%r26, %r4, %r213;
	add.s32 	%r27, %r4, %r214;
	add.s32 	%r28, %r4, %r216;
	add.s32 	%r29, %r4, %r215;
$L__BB2_4:
	ld.param.u32 	%r1310, [_Z20gemm_kernel_2DTilingPfS_S_iiiiiff_param_5];
	setp.lt.s32 	%p3, %r1310, 1;
	mov.f32 	%f6245, 0f00000000;
	mov.f32 	%f6246, %f6245;
	mov.f32 	%f6247, %f6245;
	mov.f32 	%f6248, %f6245;
	mov.f32 	%f6249, %f6245;
	mov.f32 	%f6250, %f6245;
	mov.f32 	%f6251, %f6245;
	mov.f32 	%f6252, %f6245;
	mov.f32 	%f6253, %f6245;
	mov.f32 	%f6254, %f6245;
	mov.f32 	%f6255, %f6245;
	mov.f32 	%f6256, %f6245;
	mov.f32 	%f6257, %f6245;
	mov.f32 	%f6258, %f6245;
	mov.f32 	%f6259, %f6245;
	mov.f32 	%f6260, %f6245;
	mov.f32 	%f6261, %f6245;
	mov.f32 	%f6262, %f6245;
	mov.f32 	%f6263, %f6245;
	mov.f32 	%f6264, %f6245;
	mov.f32 	%f6265, %f6245;
	mov.f32 	%f6266, %f6245;
	mov.f32 	%f6267, %f6245;
	mov.f32 	%f6268, %f6245;
	mov.f32 	%f6269, %f6245;
	mov.f32 	%f6270, %f6245;
	mov.f32 	%f6271, %f6245;
	mov.f32 	%f6272, %f6245;
	mov.f32 	%f6273, %f6245;
	mov.f32 	%f6274, %f6245;
	mov.f32 	%f6275, %f6245;
	mov.f32 	%f6276, %f6245;
	mov.f32 	%f6277, %f6245;
	mov.f32 	%f6278, %f6245;
	mov.f32 	%f6279, %f6245;
	mov.f32 	%f6280, %f6245;
	mov.f32 	%f6281, %f6245;
	mov.f32 	%f6282, %f6245;
	mov.f32 	%f6283, %f6245;
	mov.f32 	%f6284, %f6245;
	mov.f32 	%f6285, %f6245;
	mov.f32 	%f6286, %f6245;
	mov.f32 	%f6287, %f6245;
	mov.f32 	%f6288, %f6245;
	mov.f32 	%f6289, %f6245;
	mov.f32 	%f6290, %f6245;
	mov.f32 	%f6291, %f6245;
	mov.f32 	%f6292, %f6245;
	mov.f32 	%f6293, %f6245;
	mov.f32 	%f6294, %f6245;
	mov.f32 	%f6295, %f6245;
	mov.f32 	%f6296, %f6245;
	mov.f32 	%f6297, %f6245;
	mov.f32 	%f6298, %f6245;
	mov.f32 	%f6299, %f6245;
	mov.f32 	%f6300, %f6245;
	mov.f32 	%f6301, %f6245;
	mov.f32 	%f6302, %f6245;
	mov.f32 	%f6303, %f6245;
	mov.f32 	%f6304, %f6245;
	mov.f32 	%f6305, %f6245;
	mov.f32 	%f6306, %f6245;
	mov.f32 	%f6307, %f6245;
	mov.f32 	%f6308, %f6245;
	mov.f32 	%f6309, %f6245;
	mov.f32 	%f6310, %f6245;
	mov.f32 	%f6311, %f6245;
	mov.f32 	%f6312, %f6245;
	mov.f32 	%f6313, %f6245;
	mov.f32 	%f6314, %f6245;
	mov.f32 	%f6315, %f6245;
	mov.f32 	%f6316, %f6245;
	mov.f32 	%f6317, %f6245;
	mov.f32 	%f6318, %f6245;
	mov.f32 	%f6319, %f6245;
	mov.f32 	%f6320, %f6245;
	mov.f32 	%f6321, %f6245;
	mov.f32 	%f6322, %f6245;
	mov.f32 	%f6323, %f6245;
	mov.f32 	%f6324, %f6245;
	mov.f32 	%f6325, %f6245;
	mov.f32 	%f6326, %f6245;
	mov.f32 	%f6327, %f6245;
	mov.f32 	%f6328, %f6245;
	mov.f32 	%f6329, %f6245;
	mov.f32 	%f6330, %f6245;
	mov.f32 	%f6331, %f6245;
	mov.f32 	%f6332, %f6245;
	mov.f32 	%f6333, %f6245;
	mov.f32 	%f6334, %f6245;
	mov.f32 	%f6335, %f6245;
	mov.f32 	%f6336, %f6245;
	mov.f32 	%f6337, %f6245;
	mov.f32 	%f6338, %f6245;
	mov.f32 	%f6339, %f6245;
	mov.f32 	%f6340, %f6245;
	mov.f32 	%f6341, %f6245;
	mov.f32 	%f6342, %f6245;
	mov.f32 	%f6343, %f6245;
	mov.f32 	%f6344, %f6245;
	mov.f32 	%f6345, %f6245;
	mov.f32 	%f6346, %f6245;
	mov.f32 	%f6347, %f6245;
	mov.f32 	%f6348, %f6245;
	mov.f32 	%f6349, %f6245;
	mov.f32 	%f6350, %f6245;
	mov.f32 	%f6351, %f6245;
	mov.f32 	%f6352, %f6245;
	mov.f32 	%f6353, %f6245;
	mov.f32 	%f6354, %f6245;
	mov.f32 	%f6355, %f6245;
	mov.f32 	%f6356, %f6245;
	mov.f32 	%f6357, %f6245;
	mov.f32 	%f6358, %f6245;
	mov.f32 	%f6359, %f6245;
	mov.f32 	%f6360, %f6245;
	mov.f32 	%f6361, %f6245;
	mov.f32 	%f6362, %f6245;
	mov.f32 	%f6363, %f6245;
	mov.f32 	%f6364, %f6245;
	mov.f32 	%f6365, %f6245;
	mov.f32 	%f6366, %f6245;
	mov.f32 	%f6367, %f6245;
	mov.f32 	%f6368, %f6245;
	mov.f32 	%f6369, %f6245;
	mov.f32 	%f6370, %f6245;
	mov.f32 	%f6371, %f6245;
	mov.f32 	%f6372, %f6245;
	@%p3 bra 	$L__BB2_93;
	add.s32 	%r31, %r1404, %r4;
	add.s32 	%r218, %r4, %r5;
	add.s32 	%r32, %r218, %r1404;
	add.s32 	%r33, %r32, %r5;
	add.s32 	%r34, %r33, %r5;
	add.s32 	%r35, %r34, %r5;
	add.s32 	%r36, %r35, %r5;
	add.s32 	%r37, %r36, %r5;
	add.s32 	%r38, %r37, %r5;
	mov.b32 	%r1405, 0;
	mov.f32 	%f6245, 0f00000000;
$L__BB2_6:
	setp.gt.u32 	%p4, %r4, 31;
	bar.sync 	0;
	@%p4 bra 	$L__BB2_41;
	ld.param.u32 	%r1311, [_Z20gemm_kernel_2DTilingPfS_S_iiiiiff_param_5];
	shl.b32 	%r219, %r6, 11;
	shl.b32 	%r220, %r4, 2;
	add.s32 	%r221, %r219, %r220;
	mov.u32 	%r222, shared_buffer;
	add.s32 	%r223, %r221, %r222;
	add.s32 	%r1415, %r223, 1024;
	add.s32 	%r1423, %r4, %r1405;
	shl.b32 	%r224, %r6, 4;
	add.s32 	%r225, %r1403, %r224;
	mad.lo.s32 	%r1422, %r225, %r1311, %r1423;
	add.s32 	%r1421, %r15, %r1405;
	add.s32 	%r1420, %r16, %r1405;
	add.s32 	%r1419, %r17, %r1405;
	add.s32 	%r1418, %r18, %r1405;
	add.s32 	%r1417, %r19, %r1405;
	add.s32 	%r1416, %r20, %r1405;
	add.s32 	%r1414, %r21, %r1405;
	add.s32 	%r1413, %r22, %r1405;
	add.s32 	%r1412, %r23, %r1405;
	add.s32 	%r1411, %r24, %r1405;
	add.s32 	%r1410, %r25, %r1405;
	add.s32 	%r1409, %r26, %r1405;
	add.s32 	%r1408, %r27, %r1405;
	add.s32 	%r1407, %r28, %r1405;
	add.s32 	%r1406, %r29, %r1405;
	mov.u32 	%r1424, %r4;
$L__BB2_8:
	ld.param.u32 	%r1312, [_Z20gemm_kernel_2DTilingPfS_S_iiiiiff_param_5];
	ld.param.u32 	%r1028, [_Z20gemm_kernel_2DTilingPfS_S_iiiiiff_param_3];
	shl.b32 	%r226, %r6, 4;
	add.s32 	%r227, %r1403, %r226;
	setp.ge.s32 	%p5, %r227, %r1028;
	mul.wide.s32 	%rd23, %r1422, 4;
	add.s64 	%rd3, %rd1, %rd23;
	mul.wide.s32 	%rd24, %r1421, 4;
	add.s64 	%rd4, %rd1, %rd24;
	mul.wide.s32 	%rd25, %r1420, 4;
	add.s64 	%rd5, %rd1, %rd25;
	mul.wide.s32 	%rd26, %r1419, 4;
	add.s64 	%rd6, %rd1, %rd26;
	mul.wide.s32 	%rd27, %r1418, 4;
	add.s64 	%rd7, %rd1, %rd27;
	mul.wide.s32 	%rd28, %r1417, 4;
	add.s64 	%rd8, %rd1, %rd28;
	mul.wide.s32 	%rd29, %r1416, 4;
	add.s64 	%rd9, %rd1, %rd29;
	mul.wide.s32 	%rd30, %r1414, 4;
	add.s64 	%rd10, %rd1, %rd30;
	mul.wide.s32 	%rd31, %r1413, 4;
	add.s64 	%rd11, %rd1, %rd31;
	mul.wide.s32 	%rd32, %r1412, 4;
	add.s64 	%rd12, %rd1, %rd32;
	mul.wide.s32 	%rd33, %r1411, 4;
	add.s64 	%rd13, %rd1, %rd33;
	mul.wide.s32 	%rd34, %r1410, 4;
	add.s64 	%rd14, %rd1, %rd34;
	mul.wide.s32 	%rd35, %r1409, 4;
	add.s64 	%rd15, %rd1, %rd35;
	mul.wide.s32 	%rd36, %r1408, 4;
	add.s64 	%rd16, %rd1, %rd36;
	mul.wide.s32 	%rd37, %r1407, 4;
	add.s64 	%rd17, %rd1, %rd37;
	mul.wide.s32 	%rd38, %r1406, 4;
	add.s64 	%rd18, %rd1, %rd38;
	setp.ge.s32 	%p6, %r1423, %r1312;
	mov.f32 	%f6221, 0f00000000;
	or.pred  	%p7, %p5, %p6;
	@%p7 bra 	$L__BB2_10;
	ld.global.f32 	%f6221, [%rd3];
$L__BB2_10:
	ld.param.u32 	%r1313, [_Z20gemm_kernel_2DTilingPfS_S_iiiiiff_param_5];
	ld.param.u32 	%r1029, [_Z20gemm_kernel_2DTilingPfS_S_iiiiiff_param_3];
	setp.ge.s32 	%p8, %r1423, %r1313;
	shl.b32 	%r228, %r6, 4;
	add.s32 	%r80, %r1403, %r228;
	add.s32 	%r229, %r80, 1;
	setp.ge.s32 	%p9, %r229, %r1029;
	st.shared.f32 	[%r1415+-1024], %f6221;
	mov.f32 	%f6222, 0f00000000;
	or.pred  	%p10, %p9, %p8;
	@%p10 bra 	$L__BB2_12;
	ld.global.f32 	%f6222, [%rd4];
$L__BB2_12:
	ld.param.u32 	%r1314, [_Z20gemm_kernel_2DTilingPfS_S_iiiiiff_param_5];
	ld.param.u32 	%r1030, [_Z20gemm_kernel_2DTilingPfS_S_iiiiiff_param_3];
	setp.ge.s32 	%p11, %r1423, %r1314;
	add.s32 	%r230, %r80, 2;
	setp.ge.s32 	%p12, %r230, %r1030;
	st.shared.f32 	[%r1415+-896], %f6222;
	mov.f32 	%f6223, 0f00000000;
	or.pred  	%p13, %p12, %p11;
	@%p13 bra 	$L__BB2_14;
	ld.global.f32 	%f6223, [%rd5];
$L__BB2_14:
	ld.param.u32 	%r1315, [_Z20gemm_kernel_2DTilingPfS_S_iiiiiff_param_5];
	ld.param.u32 	%r1031, [_Z20gemm_kernel_2DTilingPfS_S_iiiiiff_param_3];
	setp.ge.s32 	%p14, %r1423, %r1315;
	add.s32 	%r231, %r80, 3;
	setp.ge.s32 	%p15, %r231, %r1031;
	st.shared.f32 	[%r1415+-768], %f6223;
	mov.f32 	%f6224, 0f00000000;
	or.pred  	%p16, %p15, %p14;
	@%p16 bra 	$L__BB2_16;
	ld.global.f32 	%f6224, [%rd6];
$L__BB2_16:
	ld.param.u32 	%r1316, [_Z20gemm_kernel_2DTilingPfS_S_iiiiiff_param_5];
	ld.param.u32 	%r1032, [_Z20gemm_kernel_2DTilingPfS_S_iiiiiff_param_3];
	setp.ge.s32 	%p17, %r1423, %r1316;
	add.s32 	%r232, %r80, 4;
	setp.ge.s32 	%p18, %r232, %r1032;
	st.shared.f32 	[%r1415+-640], %f6224;
	mov.f32 	%f6225, 0f00000000;
	or.pred  	%p19, %p18, %p17;
	@%p19 bra 	$L__BB2_18;
	ld.global.f32 	%f6225, [%rd7];
$L__BB2_18:
	ld.param.u32 	%r1317, [_Z20gemm_kernel_2DTilingPfS_S_iiiiiff_param_5];
	ld.param.u32 	%r1033, [_Z20gemm_kernel_2DTilingPfS_S_iiiiiff_param_3];
	setp.ge.s32 	%p20, %r1423, %r1317;
	add.s32 	%r233, %r80, 5;
	setp.ge.s32 	%p21, %r233, %r1033;
	st.shared.f32 	[%r1415+-512], %f6225;
	mov.f32 	%f6226, 0f00000000;
	or.pred  	%p22, %p21, %p20;
	@%p22 bra 	$L__BB2_20;
	ld.global.f32 	%f6226, [%rd8];
$L__BB2_20:
	ld.param.u32 	%r1318, [_Z20gemm_kernel_2DTilingPfS_S_iiiiiff_param_5];
	ld.param.u32 	%r1034, [_Z20gemm_kernel_2DTilingPfS_S_iiiiiff_param_3];
	setp.ge.s32 	%p23, %r1423, %r1318;
	add.s32 	%r234, %r80, 6;
	setp.ge.s32 	%p24, %r234, %r1034;
	st.shared.f32 	[%r1415+-384], %f6226;
	mov.f32 	%f6227, 0f00000000;
	or.pred  	%p25, %p24, %p23;
	@%p25 bra 	$L__BB2_22;
	ld.global.f32 	%f6227, [%rd9];
$L__BB2_22:
	ld.param.u32 	%r1319, [_Z20gemm_kernel_2DTilingPfS_S_iiiiiff_param_5];
	ld.param.u32 	%r1035, [_Z20gemm_kernel_2DTilingPfS_S_iiiiiff_param_3];
	setp.ge.s32 	%p26, %r1423, %r1319;
	add.s32 	%r235, %r80, 7;
	setp.ge.s32 	%p27, %r235, %r1035;
	st.shared.f32 	[%r1415+-256], %f6227;
	mov.f32 	%f6228, 0f00000000;
	or.pred  	%p28, %p27, %p26;
	@%p28 bra 	$L__BB2_24;
	ld.global.f32 	%f6228, [%rd10];
$L__BB2_24:
	ld.param.u32 	%r1320, [_Z20gemm_kernel_2DTilingPfS_S_iiiiiff_param_5];
	ld.param.u32 	%r1036, [_Z20gemm_kernel_2DTilingPfS_S_iiiiiff_param_3];
	setp.ge.s32 	%p29, %r1423, %r1320;
	add.s32 	%r236, %r80, 8;
	setp.ge.s32 	%p30, %r236, %r1036;
	st.shared.f32 	[%r1415+-128], %f6228;
	mov.f32 	%f6229, 0f00000000;
	or.pred  	%p31, %p30, %p29;
	@%p31 bra 	$L__BB2_26;
	ld.global.f32 	%f6229, [%rd11];
$L__BB2_26:
	ld.param.u32 	%r1321, [_Z20gemm_kernel_2DTilingPfS_S_iiiiiff_param_5];
	ld.param.u32 	%r1037, [_Z20gemm_kernel_2DTilingPfS_S_iiiiiff_param_3];
	setp.ge.s32 	%p32, %r1423, %r1321;
	add.s32 	%r237, %r80, 9;
	setp.ge.s32 	%p33, %r237, %r1037;
	st.shared.f32 	[%r1415], %f6229;
	mov.f32 	%f6230, 0f00000000;
	or.pred  	%p34, %p33, %p32;
	@%p34 bra 	$L__BB2_28;
	ld.global.f32 	%f6230, [%rd12];
$L__BB2_28:
	ld.param.u32 	%r1322, [_Z20gemm_kernel_2DTilingPfS_S_iiiiiff_param_5];
	ld.param.u32 	%r1038, [_Z20gemm_kernel_2DTilingPfS_S_iiiiiff_param_3];
	setp.ge.s32 	%p35, %r1423, %r1322;
	add.s32 	%r238, %r80, 10;
	setp.ge.s32 	%p36, %r238, %r1038;
	st.shared.f32 	[%r1415+128], %f6230;
	mov.f32 	%f6231, 0f00000000;
	or.pred  	%p37, %p36, %p35;
	@%p37 bra 	$L__BB2_30;
	ld.global.f32 	%f6231, [%rd13];
$L__BB2_30:
	ld.param.u32 	%r1323, [_Z20gemm_kernel_2DTilingPfS_S_iiiiiff_param_5];
	ld.param.u32 	%r1039, [_Z20gemm_kernel_2DTilingPfS_S_iiiiiff_param_3];
	setp.ge.s32 	%p38, %r1423, %r1323;
	add.s32 	%r239, %r80, 11;
	setp.ge.s32 	%p39, %r239, %r1039;
	st.shared.f32 	[%r1415+256], %f6231;
	mov.f32 	%f6232, 0f00000000;
	or.pred  	%p40, %p39, %p38;
	@%p40 bra 	$L__BB2_32;
	ld.global.f32 	%f6232, [%rd14];
$L__BB2_32:
	ld.param.u32 	%r1324, [_Z20gemm_kernel_2DTilingPfS_S_iiiiiff_param_5];
	ld.param.u32 	%r1040, [_Z20gemm_kernel_2DTilingPfS_S_iiiiiff_param_3];
	setp.ge.s32 	%p41, %r1423, %r1324;
	add.s32 	%r240, %r80, 12;
	setp.ge.s32 	%p42, %r240, %r1040;
	st.shared.f32 	[%r1415+384], %f6232;
	mov.f32 	%f6233, 0f00000000;
	or.pred  	%p43, %p42, %p41;
	@%p43 bra 	$L__BB2_34;
	ld.global.f32 	%f6233, [%rd15];
$L__BB2_34:
	ld.param.u32 	%r1325, [_Z20gemm_kernel_2DTilingPfS_S_iiiiiff_param_5];
	ld.param.u32 	%r1041, [_Z20gemm_kernel_2DTilingPfS_S_iiiiiff_param_3];
	setp.ge.s32 	%p44, %r1423, %r1325;
	add.s32 	%r241, %r80, 13;
	setp.ge.s32 	%p45, %r241, %r1041;
	st.shared.f32 	[%r1415+512], %f6233;
	mov.f32 	%f6234, 0f00000000;
	or.pred  	%p46, %p45, %p44;
	@%p46 bra 	$L__BB2_36;
	ld.global.f32 	%f6234, [%rd16];
$L__BB2_36:
	ld.param.u32 	%r1326, [_Z20gemm_kernel_2DTilingPfS_S_iiiiiff_param_5];
	ld.param.u32 	%r1042, [_Z20gemm_kernel_2DTilingPfS_S_iiiiiff_param_3];
	setp.ge.s32 	%p47, %r1423, %r1326;
	add.s32 	%r242, %r80, 14;
	setp.ge.s32 	%p48, %r242, %r1042;
	st.shared.f32 	[%r1415+640], %f6234;
	mov.f32 	%f6235, 0f00000000;
	or.pred  	%p49, %p48, %p47;
	@%p49 bra 	$L__BB2_38;
	ld.global.f32 	%f6235, [%rd18];
$L__BB2_38:
	ld.param.u32 	%r1327, [_Z20gemm_kernel_2DTilingPfS_S_iiiiiff_param_5];
	ld.param.u32 	%r1043, [_Z20gemm_kernel_2DTilingPfS_S_iiiiiff_param_3];
	setp.ge.s32 	%p50, %r1423, %r1327;
	add.s32 	%r243, %r80, 15;
	setp.ge.s32 	%p51, %r243, %r1043;
	st.shared.f32 	[%r1415+768], %f6235;
	mov.f32 	%f6236, 0f00000000;
	or.pred  	%p52, %p51, %p50;
	@%p52 bra 	$L__BB2_40;
	ld.global.f32 	%f6236, [%rd17];
$L__BB2_40:
	st.shared.f32 	[%r1415+896], %f6236;
	add.s32 	%r1424, %r1424, %r5;
	add.s32 	%r1423, %r1423, %r5;
	add.s32 	%r1422, %r1422, %r5;
	add.s32 	%r1421, %r1421, %r5;
	add.s32 	%r1420, %r1420, %r5;
	add.s32 	%r1419, %r1419, %r5;
	add.s32 	%r1418, %r1418, %r5;
	add.s32 	%r1417, %r1417, %r5;
	add.s32 	%r1416, %r1416, %r5;
	add.s32 	%r1415, %r1415, %r10;
	add.s32 	%r1414, %r1414, %r5;
	add.s32 	%r1413, %r1413, %r5;
	add.s32 	%r1412, %r1412, %r5;
	add.s32 	%r1411, %r1411, %r5;
	add.s32 	%r1410, %r1410, %r5;
	add.s32 	%r1409, %r1409, %r5;
	add.s32 	%r1408, %r1408, %r5;
	add.s32 	%r1407, %r1407, %r5;
	add.s32 	%r1406, %r1406, %r5;
	setp.lt.u32 	%p53, %r1424, 32;
	@%p53 bra 	$L__BB2_8;
$L__BB2_41:
	setp.gt.u32 	%p54, %r6, 31;
	@%p54 bra 	$L__BB2_60;
	mov.u32 	%r1425, %r6;
$L__BB2_43:
	ld.param.u32 	%r1328, [_Z20gemm_kernel_2DTilingPfS_S_iiiiiff_param_5];
	ld.param.u32 	%r1173, [_Z20gemm_kernel_2DTilingPfS_S_iiiiiff_param_4];
	ld.param.u64 	%rd312, [_Z20gemm_kernel_2DTilingPfS_S_iiiiiff_param_1];
	cvta.to.global.u64 	%rd19, %rd312;
	setp.ge.s32 	%p55, %r31, %r1173;
	add.s32 	%r101, %r1425, %r1405;
	setp.ge.s32 	%p56, %r101, %r1328;
	mul.lo.s32 	%r102, %r101, %r1173;
	mov.f32 	%f6237, 0f00000000;
	or.pred  	%p57, %p56, %p55;
	@%p57 bra 	$L__BB2_45;
	add.s32 	%r244, %r31, %r102;
	mul.wide.s32 	%rd39, %r244, 4;
	add.s64 	%rd40, %rd19, %rd39;
	ld.global.f32 	%f6237, [%rd40];
$L__BB2_45:
	ld.param.u32 	%r1372, [_Z20gemm_kernel_2DTilingPfS_S_iiiiiff_param_7];
	ld.param.u32 	%r1329, [_Z20gemm_kernel_2DTilingPfS_S_iiiiiff_param_5];
	ld.param.u32 	%r1174, [_Z20gemm_kernel_2DTilingPfS_S_iiiiiff_param_4];
	setp.ge.s32 	%p58, %r101, %r1329;
	setp.ge.s32 	%p59, %r32, %r1174;
	mul.lo.s32 	%r245, %r1425, %r1372;
	shl.b32 	%r246, %r245, 2;
	add.s32 	%r103, %r9, %r246;
	st.shared.f32 	[%r103], %f6237;
	mov.f32 	%f6238, 0f00000000;
	or.pred  	%p60, %p58, %p59;
	@%p60 bra 	$L__BB2_47;
	add.s32 	%r247, %r32, %r102;
	mul.wide.s32 	%rd41, %r247, 4;
	add.s64 	%rd42, %rd19, %rd41;
	ld.global.f32 	%f6238, [%rd42];
$L__BB2_47:
	ld.param.u32 	%r1330, [_Z20gemm_kernel_2DTilingPfS_S_iiiiiff_param_5];
	ld.param.u32 	%r1175, [_Z20gemm_kernel_2DTilingPfS_S_iiiiiff_param_4];
	setp.ge.s32 	%p61, %r101, %r1330;
	setp.ge.s32 	%p62, %r33, %r1175;
	add.s32 	%r104, %r103, %r10;
	st.shared.f32 	[%r104], %f6238;
	mov.f32 	%f6239, 0f00000000;
	or.pred  	%p63, %p61, %p62;
	@%p63 bra 	$L__BB2_49;
	add.s32 	%r248, %r33, %r102;
	mul.wide.s32 	%rd43, %r248, 4;
	add.s64 	%rd44, %rd19, %rd43;
	ld.global.f32 	%f6239, [%rd44];
$L__BB2_49:
	ld.param.u32 	%r1331, [_Z20gemm_kernel_2DTilingPfS_S_iiiiiff_param_5];
	ld.param.u32 	%r1176, [_Z20gemm_kernel_2DTilingPfS_S_iiiiiff_param_4];
	setp.ge.s32 	%p64, %r101, %r1331;
	setp.ge.s32 	%p65, %r34, %r1176;
	add.s32 	%r105, %r104, %r10;
	st.shared.f32 	[%r105], %f6239;
	mov.f32 	%f6240, 0f00000000;
	or.pred  	%p66, %p64, %p65;
	@%p66 bra 	$L__BB2_51;
	add.s32 	%r249, %r34, %r102;
	mul.wide.s32 	%rd45, %r249, 4;
	add.s64 	%rd46, %rd19, %rd45;
	ld.global.f32 	%f6240, [%rd46];
$L__BB2_51:
	ld.param.u32 	%r1332, [_Z20gemm_kernel_2DTilingPfS_S_iiiiiff_param_5];
	ld.param.u32 	%r1177, [_Z20gemm_kernel_2DTilingPfS_S_iiiiiff_param_4];
	setp.ge.s32 	%p67, %r101, %r1332;
	setp.ge.s32 	%p68, %r35, %r1177;
	add.s32 	%r106, %r105, %r10;
	st.shared.f32 	[%r106], %f6240;
	mov.f32 	%f6241, 0f00000000;
	or.pred  	%p69, %p67, %p68;
	@%p69 bra 	$L__BB2_53;
	add.s32 	%r250, %r35, %r102;
	mul.wide.s32 	%rd47, %r250, 4;
	add.s64 	%rd48, %rd19, %rd47;
	ld.global.f32 	%f6241, [%rd48];
$L__BB2_53:
	ld.param.u32 	%r1333, [_Z20gemm_kernel_2DTilingPfS_S_iiiiiff_param_5];
	ld.param.u32 	%r1178, [_Z20gemm_kernel_2DTilingPfS_S_iiiiiff_param_4];
	setp.ge.s32 	%p70, %r101, %r1333;
	setp.ge.s32 	%p71, %r36, %r1178;
	add.s32 	%r107, %r106, %r10;
	st.shared.f32 	[%r107], %f6241;
	mov.f32 	%f6242, 0f00000000;
	or.pred  	%p72, %p70, %p71;
	@%p72 bra 	$L__BB2_55;
	add.s32 	%r251, %r36, %r102;
	mul.wide.s32 	%rd49, %r251, 4;
	add.s64 	%rd50, %rd19, %rd49;
	ld.global.f32 	%f6242, [%rd50];
$L__BB2_55:
	ld.param.u32 	%r1334, [_Z20gemm_kernel_2DTilingPfS_S_iiiiiff_param_5];
	ld.param.u32 	%r1179, [_Z20gemm_kernel_2DTilingPfS_S_iiiiiff_param_4];
	setp.ge.s32 	%p73, %r101, %r1334;
	setp.ge.s32 	%p74, %r37, %r1179;
	add.s32 	%r108, %r107, %r10;
	st.shared.f32 	[%r108], %f6242;
	mov.f32 	%f6243, 0f00000000;
	or.pred  	%p75, %p73, %p74;
	@%p75 bra 	$L__BB2_57;
	add.s32 	%r252, %r37, %r102;
	mul.wide.s32 	%rd51, %r252, 4;
	add.s64 	%rd52, %rd19, %rd51;
	ld.global.f32 	%f6243, [%rd52];
$L__BB2_57:
	ld.param.u32 	%r1335, [_Z20gemm_kernel_2DTilingPfS_S_iiiiiff_param_5];
	ld.param.u32 	%r1180, [_Z20gemm_kernel_2DTilingPfS_S_iiiiiff_param_4];
	setp.ge.s32 	%p76, %r101, %r1335;
	setp.ge.s32 	%p77, %r38, %r1180;
	add.s32 	%r109, %r108, %r10;
	st.shared.f32 	[%r109], %f6243;
	mov.f32 	%f6244, 0f00000000;
	or.pred  	%p78, %p76, %p77;
	@%p78 bra 	$L__BB2_59;
	add.s32 	%r253, %r38, %r102;
	mul.wide.s32 	%rd53, %r253, 4;
	add.s64 	%rd54, %rd19, %rd53;
	ld.global.f32 	%f6244, [%rd54];
$L__BB2_59:
	add.s32 	%r254, %r109, %r10;
	st.shared.f32 	[%r254], %f6244;
	add.s32 	%r1425, %r1425, %r7;
	setp.lt.u32 	%p79, %r1425, 32;
	@%p79 bra 	$L__BB2_43;
$L__BB2_60:
	ld.param.u32 	%r1336, [_Z20gemm_kernel_2DTilingPfS_S_iiiiiff_param_5];
	bar.sync 	0;
	ld.shared.f32 	%f4557, [%r8];
	ld.shared.f32 	%f4558, [%r8+128];
	ld.shared.f32 	%f4559, [%r8+256];
	ld.shared.f32 	%f4560, [%r8+384];
	ld.shared.f32 	%f4561, [%r8+512];
	ld.shared.f32 	%f4562, [%r8+640];
	ld.shared.f32 	%f4563, [%r8+768];
	ld.shared.f32 	%f4564, [%r8+896];
	ld.shared.f32 	%f4565, [%r8+1024];
	ld.shared.f32 	%f4566, [%r8+1152];
	ld.shared.f32 	%f4567, [%r8+1280];
	ld.shared.f32 	%f4568, [%r8+1408];
	ld.shared.f32 	%f4569, [%r8+1536];
	ld.shared.f32 	%f4570, [%r8+1664];
	ld.shared.f32 	%f4571, [%r8+1792];
	ld.shared.f32 	%f4572, [%r8+1920];
	ld.shared.f32 	%f4573, [%r9];
	add.s32 	%r255, %r9, %r10;
	ld.shared.f32 	%f4574, [%r255];
	add.s32 	%r256, %r255, %r10;
	ld.shared.f32 	%f4575, [%r256];
	add.s32 	%r257, %r256, %r10;
	ld.shared.f32 	%f4576, [%r257];
	add.s32 	%r258, %r257, %r10;
	ld.shared.f32 	%f4577, [%r258];
	add.s32 	%r259, %r258, %r10;
	ld.shared.f32 	%f4578, [%r259];
	add.s32 	%r260, %r259, %r10;
	ld.shared.f32 	%f4579, [%r260];
	add.s32 	%r261, %r260, %r10;
	ld.shared.f32 	%f4580, [%r261];
	fma.rn.f32 	%f6372, %f4557, %f4573, %f6372;
	fma.rn.f32 	%f6371, %f4557, %f4574, %f6371;
	fma.rn.f32 	%f6370, %f4557, %f4575, %f6370;
	fma.rn.f32 	%f6369, %f4557, %f4576, %f6369;
	fma.rn.f32 	%f6368, %f4557, %f4577, %f6368;
	fma.rn.f32 	%f6367, %f4557, %f4578, %f6367;
	fma.rn.f32 	%f6366, %f4557, %f4579, %f6366;
	fma.rn.f32 	%f6365, %f4557, %f4580, %f6365;
	fma.rn.f32 	%f6364, %f4558, %f4573, %f6364;
	fma.rn.f32 	%f6363, %f4558, %f4574, %f6363;
	fma.rn.f32 	%f6362, %f4558, %f4575, %f6362;
	fma.rn.f32 	%f6361, %f4558, %f4576, %f6361;
	fma.rn.f32 	%f6360, %f4558, %f4577, %f6360;
	fma.rn.f32 	%f6359, %f4558, %f4578, %f6359;
	fma.rn.f32 	%f6358, %f4558, %f4579, %f6358;
	fma.rn.f32 	%f6357, %f4558, %f4580, %f6357;
	fma.rn.f32 	%f6356, %f4559, %f4573, %f6356;
	fma.rn.f32 	%f6355, %f4559, %f4574, %f6355;
	fma.rn.f32 	%f6354, %f4559, %f4575, %f6354;
	fma.rn.f32 	%f6353, %f4559, %f4576, %f6353;
	fma.rn.f32 	%f6352, %f4559, %f4577, %f6352;
	fma.rn.f32 	%f6351, %f4559, %f4578, %f6351;
	fma.rn.f32 	%f6350, %f4559, %f4579, %f6350;
	fma.rn.f32 	%f6349, %f4559, %f4580, %f6349;
	fma.rn.f32 	%f6348, %f4560, %f4573, %f6348;
	fma.rn.f32 	%f6347, %f4560, %f4574, %f6347;
	fma.rn.f32 	%f6346, %f4560, %f4575, %f6346;
	fma.rn.f32 	%f6345, %f4560, %f4576, %f6345;
	fma.rn.f32 	%f6344, %f4560, %f4577, %f6344;
	fma.rn.f32 	%f6343, %f4560, %f4578, %f6343;
	fma.rn.f32 	%f6342, %f4560, %f4579, %f6342;
	fma.rn.f32 	%f6341, %f4560, %f4580, %f6341;
	fma.rn.f32 	%f6340, %f4561, %f4573, %f6340;
	fma.rn.f32 	%f6339, %f4561, %f4574, %f6339;
	fma.rn.f32 	%f6338, %f4561, %f4575, %f6338;
	fma.rn.f32 	%f6337, %f4561, %f4576, %f6337;
	fma.rn.f32 	%f6336, %f4561, %f4577, %f6336;
	fma.rn.f32 	%f6335, %f4561, %f4578, %f6335;
	fma.rn.f32 	%f6334, %f4561, %f4579, %f6334;
	fma.rn.f32 	%f6333, %f4561, %f4580, %f6333;
	fma.rn.f32 	%f6332, %f4562, %f4573, %f6332;
	fma.rn.f32 	%f6331, %f4562, %f4574, %f6331;
	fma.rn.f32 	%f6330, %f4562, %f4575, %f6330;
	fma.rn.f32 	%f6329, %f4562, %f4576, %f6329;
	fma.rn.f32 	%f6328, %f4562, %f4577, %f6328;
	fma.rn.f32 	%f6327, %f4562, %f4578, %f6327;
	fma.rn.f32 	%f6326, %f4562, %f4579, %f6326;
	fma.rn.f32 	%f6325, %f4562, %f4580, %f6325;
	fma.rn.f32 	%f6324, %f4563, %f4573, %f6324;
	fma.rn.f32 	%f6323, %f4563, %f4574, %f6323;
	fma.rn.f32 	%f6322, %f4563, %f4575, %f6322;
	fma.rn.f32 	%f6321, %f4563, %f4576, %f6321;
	fma.rn.f32 	%f6320, %f4563, %f4577, %f6320;
	fma.rn.f32 	%f6319, %f4563, %f4578, %f6319;
	fma.rn.f32 	%f6318, %f4563, %f4579, %f6318;
	fma.rn.f32 	%f6317, %f4563, %f4580, %f6317;
	fma.rn.f32 	%f6316, %f4564, %f4573, %f6316;
	fma.rn.f32 	%f6315, %f4564, %f4574, %f6315;
	fma.rn.f32 	%f6314, %f4564, %f4575, %f6314;
	fma.rn.f32 	%f6313, %f4564, %f4576, %f6313;
	fma.rn.f32 	%f6312, %f4564, %f4577, %f6312;
	fma.rn.f32 	%f6311, %f4564, %f4578, %f6311;
	fma.rn.f32 	%f6310, %f4564, %f4579, %f6310;
	fma.rn.f32 	%f6309, %f4564, %f4580, %f6309;
	fma.rn.f32 	%f6308, %f4565, %f4573, %f6308;
	fma.rn.f32 	%f6307, %f4565, %f4574, %f6307;
	fma.rn.f32 	%f6306, %f4565, %f4575, %f6306;
	fma.rn.f32 	%f6305, %f4565, %f4576, %f6305;
	fma.rn.f32 	%f6304, %f4565, %f4577, %f6304;
	fma.rn.f32 	%f6303, %f4565, %f4578, %f6303;
	fma.rn.f32 	%f6302, %f4565, %f4579, %f6302;
	fma.rn.f32 	%f6301, %f4565, %f4580, %f6301;
	fma.rn.f32 	%f6300, %f4566, %f4573, %f6300;
	fma.rn.f32 	%f6299, %f4566, %f4574, %f6299;
	fma.rn.f32 	%f6298, %f4566, %f4575, %f6298;
	fma.rn.f32 	%f6297, %f4566, %f4576, %f6297;
	fma.rn.f32 	%f6296, %f4566, %f4577, %f6296;
	fma.rn.f32 	%f6295, %f4566, %f4578, %f6295;
	fma.rn.f32 	%f6294, %f4566, %f4579, %f6294;
	fma.rn.f32 	%f6293, %f4566, %f4580, %f6293;
	fma.rn.f32 	%f6292, %f4567, %f4573, %f6292;
	fma.rn.f32 	%f6291, %f4567, %f4574, %f6291;
	fma.rn.f32 	%f6290, %f4567, %f4575, %f6290;
	fma.rn.f32 	%f6289, %f4567, %f4576, %f6289;
	fma.rn.f32 	%f6288, %f4567, %f4577, %f6288;
	fma.rn.f32 	%f6287, %f4567, %f4578, %f6287;
	fma.rn.f32 	%f6286, %f4567, %f4579, %f6286;
	fma.rn.f32 	%f6285, %f4567, %f4580, %f6285;
	fma.rn.f32 	%f6284, %f4568, %f4573, %f6284;
	fma.rn.f32 	%f6283, %f4568, %f4574, %f6283;
	fma.rn.f32 	%f6282, %f4568, %f4575, %f6282;
	fma.rn.f32 	%f6281, %f4568, %f4576, %f6281;
	fma.rn.f32 	%f6280, %f4568, %f4577, %f6280;
	fma.rn.f32 	%f6279, %f4568, %f4578, %f6279;
	fma.rn.f32 	%f6278, %f4568, %f4579, %f6278;
	fma.rn.f32 	%f6277, %f4568, %f4580, %f6277;
	fma.rn.f32 	%f6276, %f4569, %f4573, %f6276;
	fma.rn.f32 	%f6275, %f4569, %f4574, %f6275;
	fma.rn.f32 	%f6274, %f4569, %f4575, %f6274;
	fma.rn.f32 	%f6273, %f4569, %f4576, %f6273;
	fma.rn.f32 	%f6272, %f4569, %f4577, %f6272;
	fma.rn.f32 	%f6271, %f4569, %f4578, %f6271;
	fma.rn.f32 	%f6270, %f4569, %f4579, %f6270;
	fma.rn.f32 	%f6269, %f4569, %f4580, %f6269;
	fma.rn.f32 	%f6268, %f4570, %f4573, %f6268;
	fma.rn.f32 	%f6267, %f4570, %f4574, %f6267;
	fma.rn.f32 	%f6266, %f4570, %f4575, %f6266;
	fma.rn.f32 	%f6265, %f4570, %f4576, %f6265;
	fma.rn.f32 	%f6264, %f4570, %f4577, %f6264;
	fma.rn.f32 	%f6263, %f4570, %f4578, %f6263;
	fma.rn.f32 	%f6262, %f4570, %f4579, %f6262;
	fma.rn.f32 	%f6261, %f4570, %f4580, %f6261;
	fma.rn.f32 	%f6260, %f4571, %f4573, %f6260;
	fma.rn.f32 	%f6259, %f4571, %f4574, %f6259;
	fma.rn.f32 	%f6258, %f4571, %f4575, %f6258;
	fma.rn.f32 	%f6257, %f4571, %f4576, %f6257;
	fma.rn.f32 	%f6256, %f4571, %f4577, %f6256;
	fma.rn.f32 	%f6255, %f4571, %f4578, %f6255;
	fma.rn.f32 	%f6254, %f4571, %f4579, %f6254;
	fma.rn.f32 	%f6253, %f4571, %f4580, %f6253;
	fma.rn.f32 	%f6252, %f4572, %f4573, %f6252;
	fma.rn.f32 	%f6251, %f4572, %f4574, %f6251;
	fma.rn.f32 	%f6250, %f4572, %f4575, %f6250;
	fma.rn.f32 	%f6249, %f4572, %f4576, %f6249;
	fma.rn.f32 	%f6248, %f4572, %f4577, %f6248;
	fma.rn.f32 	%f6247, %f4572, %f4578, %f6247;
	fma.rn.f32 	%f6246, %f4572, %f4579, %f6246;
	fma.rn.f32 	%f6245, %f4572, %f4580, %f6245;
	add.s32 	%r262, %r1405, 1;
	setp.ge.s32 	%p80, %r262, %r1336;
	@%p80 bra 	$L__BB2_92;
	ld.param.u32 	%r1337, [_Z20gemm_kernel_2DTilingPfS_S_iiiiiff_param_5];
	ld.shared.f32 	%f4581, [%r8+4];
	ld.shared.f32 	%f4582, [%r8+132];
	ld.shared.f32 	%f4583, [%r8+260];
	ld.shared.f32 	%f4584, [%r8+388];
	ld.shared.f32 	%f4585, [%r8+516];
	ld.shared.f32 	%f4586, [%r8+644];
	ld.shared.f32 	%f4587, [%r8+772];
	ld.shared.f32 	%f4588, [%r8+900];
	ld.shared.f32 	%f4589, [%r8+1028];
	ld.shared.f32 	%f4590, [%r8+1156];
	ld.shared.f32 	%f4591, [%r8+1284];
	ld.shared.f32 	%f4592, [%r8+1412];
	ld.shared.f32 	%f4593, [%r8+1540];
	ld.shared.f32 	%f4594, [%r8+1668];
	ld.shared.f32 	%f4595, [%r8+1796];
	ld.shared.f32 	%f4596, [%r8+1924];
	ld.shared.f32 	%f4597, [%r11];
	add.s32 	%r263, %r11, %r10;
	ld.shared.f32 	%f4598, [%r263];
	add.s32 	%r264, %r263, %r10;
	ld.shared.f32 	%f4599, [%r264];
	add.s32 	%r265, %r264, %r10;
	ld.shared.f32 	%f4600, [%r265];
	add.s32 	%r266, %r265, %r10;
	ld.shared.f32 	%f4601, [%r266];
	add.s32 	%r267, %r266, %r10;
	ld.shared.f32 	%f4602, [%r267];
	add.s32 	%r268, %r267, %r10;
	ld.shared.f32 	%f4603, [%r268];
	add.s32 	%r269, %r268, %r10;
	ld.shared.f32 	%f4604, [%r269];
	fma.rn.f32 	%f6372, %f4581, %f4597, %f6372;
	fma.rn.f32 	%f6371, %f4581, %f4598, %f6371;
	fma.rn.f32 	%f6370, %f4581, %f4599, %f6370;
	fma.rn.f32 	%f6369, %f4581, %f4600, %f6369;
	fma.rn.f32 	%f6368, %f4581, %f4601, %f6368;
	fma.rn.f32 	%f6367, %f4581, %f4602, %f6367;
	fma.rn.f32 	%f6366, %f4581, %f4603, %f6366;
	fma.rn.f32 	%f6365, %f4581, %f4604, %f6365;
	fma.rn.f32 	%f6364, %f4582, %f4597, %f6364;
	fma.rn.f32 	%f6363, %f4582, %f4598, %f6363;
	fma.rn.f32 	%f6362, %f4582, %f4599, %f6362;
	fma.rn.f32 	%f6361, %f4582, %f4600, %f6361;
	fma.rn.f32 	%f6360, %f4582, %f4601, %f6360;
	fma.rn.f32 	%f6359, %f4582, %f4602, %f6359;
	fma.rn.f32 	%f6358, %f4582, %f4603, %f6358;
	fma.rn.f32 	%f6357, %f4582, %f4604, %f6357;
	fma.rn.f32 	%f6356, %f4583, %f4597, %f6356;
	fma.rn.f32 	%f6355, %f4583, %f4598, %f6355;
	fma.rn.f32 	%f6354, %f4583, %f4599, %f6354;
	fma.rn.f32 	%f6353, %f4583, %f4600, %f6353;
	fma.rn.f32 	%f6352, %f4583, %f4601, %f6352;
	fma.rn.f32 	%f6351, %f4583, %f4602, %f6351;
	fma.rn.f32 	%f6350, %f4583, %f4603, %f6350;
	fma.rn.f32 	%f6349, %f4583, %f4604, %f6349;
	fma.rn.f32 	%f6348, %f4584, %f4597, %f6348;
	fma.rn.f32 	%f6347, %f4584, %f4598, %f6347;
	fma.rn.f32 	%f6346, %f4584, %f4599, %f6346;
	fma.rn.f32 	%f6345, %f4584, %f4600, %f6345;
	fma.rn.f32 	%f6344, %f4584, %f4601, %f6344;
	fma.rn.f32 	%f6343, %f4584, %f4602, %f6343;
	fma.rn.f32 	%f6342, %f4584, %f4603, %f6342;
	fma.rn.f32 	%f6341, %f4584, %f4604, %f6341;
	fma.rn.f32 	%f6340, %f4585, %f4597, %f6340;
	fma.rn.f32 	%f6339, %f4585, %f4598, %f6339;
	fma.rn.f32 	%f6338, %f4585, %f4599, %f6338;
	fma.rn.f32 	%f6337, %f4585, %f4600, %f6337;
	fma.rn.f32 	%f6336, %f4585, %f4601, %f6336;
	fma.rn.f32 	%f6335, %f4585, %f4602, %f6335;
	fma.rn.f32 	%f6334, %f4585, %f4603, %f6334;
	fma.rn.f32 	%f6333, %f4585, %f4604, %f6333;
	fma.rn.f32 	%f6332, %f4586, %f4597, %f6332;
	fma.rn.f32 	%f6331, %f4586, %f4598, %f6331;
	fma.rn.f32 	%f6330, %f4586, %f4599, %f6330;
	fma.rn.f32 	%f6329, %f4586, %f4600, %f6329;
	fma.rn.f32 	%f6328, %f4586, %f4601, %f6328;
	fma.rn.f32 	%f6327, %f4586, %f4602, %f6327;
	fma.rn.f32 	%f6326, %f4586, %f4603, %f6326;
	fma.rn.f32 	%f6325, %f4586, %f4604, %f6325;
	fma.rn.f32 	%f6324, %f4587, %f4597, %f6324;
	fma.rn.f32 	%f6323, %f4587, %f4598, %f6323;
	fma.rn.f32 	%f6322, %f4587, %f4599, %f6322;
	fma.rn.f32 	%f6321, %f4587, %f4600, %f6321;
	fma.rn.f32 	%f6320, %f4587, %f4601, %f6320;
	fma.rn.f32 	%f6319, %f4587, %f4602, %f6319;
	fma.rn.f32 	%f6318, %f4587, %f4603, %f6318;
	fma.rn.f32 	%f6317, %f4587, %f4604, %f6317;
	fma.rn.f32 	%f6316, %f4588, %f4597, %f6316;
	fma.rn.f32 	%f6315, %f4588, %f4598, %f6315;
	fma.rn.f32 	%f6314, %f4588, %f4599, %f6314;
	fma.rn.f32 	%f6313, %f4588, %f4600, %f6313;
	fma.rn.f32 	%f6312, %f4588, %f4601, %f6312;
	fma.rn.f32 	%f6311, %f4588, %f4602, %f6311;
	fma.rn.f32 	%f6310, %f4588, %f4603, %f6310;
	fma.rn.f32 	%f6309, %f4588, %f4604, %f6309;
	fma.rn.f32 	%f6308, %f4589, %f4597, %f6308;
	fma.rn.f32 	%f6307, %f4589, %f4598, %f6307;
	fma.rn.f32 	%f6306, %f4589, %f4599, %f6306;
	fma.rn.f32 	%f6305, %f4589, %f4600, %f6305;
	fma.rn.f32 	%f6304, %f4589, %f4601, %f6304;
	fma.rn.f32 	%f6303, %f4589, %f4602, %f6303;
	fma.rn.f32 	%f6302, %f4589, %f4603, %f6302;
	fma.rn.f32 	%f6301, %f4589, %f4604, %f6301;
	fma.rn.f32 	%f6300, %f4590, %f4597, %f6300;
	fma.rn.f32 	%f6299, %f4590, %f4598, %f6299;
	fma.rn.f32 	%f6298, %f4590, %f4599, %f6298;
	fma.rn.f32 	%f6297, %f4590, %f4600, %f6297;
	fma.rn.f32 	%f6296, %f4590, %f4601, %f6296;
	fma.rn.f32 	%f6295, %f4590, %f4602, %f6295;
	fma.rn.f32 	%f6294, %f4590, %f4603, %f6294;
	fma.rn.f32 	%f6293, %f4590, %f4604, %f6293;
	fma.rn.f32 	%f6292, %f4591, %f4597, %f6292;
	fma.rn.f32 	%f6291, %f4591, %f4598, %f6291;
	fma.rn.f32 	%f6290, %f4591, %f4599, %f6290;
	fma.rn.f32 	%f6289, %f4591, %f4600, %f6289;
	fma.rn.f32 	%f6288, %f4591, %f4601, %f6288;
	fma.rn.f32 	%f6287, %f4591, %f4602, %f6287;
	fma.rn.f32 	%f6286, %f4591, %f4603, %f6286;
	fma.rn.f32 	%f6285, %f4591, %f4604, %f6285;
	fma.rn.f32 	%f6284, %f4592, %f4597, %f6284;
	fma.rn.f32 	%f6283, %f4592, %f4598, %f6283;
	fma.rn.f32 	%f6282, %f4592, %f4599, %f6282;
	fma.rn.f32 	%f6281, %f4592, %f4600, %f6281;
	fma.rn.f32 	%f6280, %f4592, %f4601, %f6280;
	fma.rn.f32 	%f6279, %f4592, %f4602, %f6279;
	fma.rn.f32 	%f6278, %f4592, %f4603, %f6278;
	fma.rn.f32 	%f6277, %f4592, %f4604, %f6277;
	fma.rn.f32 	%f6276, %f4593, %f4597, %f6276;
	fma.rn.f32 	%f6275, %f4593, %f4598, %f6275;
	fma.rn.f32 	%f6274, %f4593, %f4599, %f6274;
	fma.rn.f32 	%f6273, %f4593, %f4600, %f6273;
	fma.rn.f32 	%f6272, %f4593, %f4601, %f6272;
	fma.rn.f32 	%f6271, %f4593, %f4602, %f6271;
	fma.rn.f32 	%f6270, %f4593, %f4603, %f6270;
	fma.rn.f32 	%f6269, %f4593, %f4604, %f6269;
	fma.rn.f32 	%f6268, %f4594, %f4597, %f6268;
	fma.rn.f32 	%f6267, %f4594, %f4598, %f6267;
	fma.rn.f32 	%f6266, %f4594, %f4599, %f6266;
	fma.rn.f32 	%f6265, %f4594, %f4600, %f6265;
	fma.rn.f32 	%f6264, %f4594, %f4601, %f6264;
	fma.rn.f32 	%f6263, %f4594, %f4602, %f6263;
	fma.rn.f32 	%f6262, %f4594, %f4603, %f6262;
	fma.rn.f32 	%f6261, %f4594, %f4604, %f6261;
	fma.rn.f32 	%f6260, %f4595, %f4597, %f6260;
	fma.rn.f32 	%f6259, %f4595, %f4598, %f6259;
	fma.rn.f32 	%f6258, %f4595, %f4599, %f6258;
	fma.rn.f32 	%f6257, %f4595, %f4600, %f6257;
	fma.rn.f32 	%f6256, %f4595, %f4601, %f6256;
	fma.rn.f32 	%f6255, %f4595, %f4602, %f6255;
	fma.rn.f32 	%f6254, %f4595, %f4603, %f6254;
	fma.rn.f32 	%f6253, %f4595, %f4604, %f6253;
	fma.rn.f32 	%f6252, %f4596, %f4597, %f6252;
	fma.rn.f32 	%f6251, %f4596, %f4598, %f6251;
	fma.rn.f32 	%f6250, %f4596, %f4599, %f6250;
	fma.rn.f32 	%f6249, %f4596, %f4600, %f6249;
	fma.rn.f32 	%f6248, %f4596, %f4601, %f6248;
	fma.rn.f32 	%f6247, %f4596, %f4602, %f6247;
	fma.rn.f32 	%f6246, %f4596, %f4603, %f6246;
	fma.rn.f32 	%f6245, %f4596, %f4604, %f6245;
	add.s32 	%r270, %r1405, 2;
	setp.ge.s32 	%p81, %r270, %r1337;
	@%p81 bra 	$L__BB2_92;
	ld.param.u32 	%r1373, [_Z20gemm_kernel_2DTilingPfS_S_iiiiiff_param_7];
	ld.param.u32 	%r1338, [_Z20gemm_kernel_2DTilingPfS_S_iiiiiff_param_5];
	ld.shared.f32 	%f4605, [%r8+8];
	ld.shared.f32 	%f4606, [%r8+136];
	ld.shared.f32 	%f4607, [%r8+264];
	ld.shared.f32 	%f4608, [%r8+392];
	ld.shared.f32 	%f4609, [%r8+520];
	ld.shared.f32 	%f4610, [%r8+648];
	ld.shared.f32 	%f4611, [%r8+776];
	ld.shared.f32 	%f4612, [%r8+904];
	ld.shared.f32 	%f4613, [%r8+1032];
	ld.shared.f32 	%f4614, [%r8+1160];
	ld.shared.f32 	%f4615, [%r8+1288];
	ld.shared.f32 	%f4616, [%r8+1416];
	ld.shared.f32 	%f4617, [%r8+1544];
	ld.shared.f32 	%f4618, [%r8+1672];
	ld.shared.f32 	%f4619, [%r8+1800];
	ld.shared.f32 	%f4620, [%r8+1928];
	shl.b32 	%r271, %r1373, 2;
	add.s32 	%r111, %r11, %r271;
	ld.shared.f32 	%f4621, [%r111];
	add.s32 	%r272, %r111, %r10;
	ld.shared.f32 	%f4622, [%r272];
	add.s32 	%r273, %r272, %r10;
	ld.shared.f32 	%f4623, [%r273];
	add.s32 	%r274, %r273, %r10;
	ld.shared.f32 	%f4624, [%r274];
	add.s32 	%r275, %r274, %r10;
	ld.shared.f32 	%f4625, [%r275];
	add.s32 	%r276, %r275, %r10;
	ld.shared.f32 	%f4626, [%r276];
	add.s32 	%r277, %r276, %r10;
	ld.shared.f32 	%f4627, [%r277];
	add.s32 	%r278, %r277, %r10;
	ld.shared.f32 	%f4628, [%r278];
	fma.rn.f32 	%f6372, %f4605, %f4621, %f6372;
	fma.rn.f32 	%f6371, %f4605, %f4622, %f6371;
	fma.rn.f32 	%f6370, %f4605, %f4623, %f6370;
	fma.rn.f32 	%f6369, %f4605, %f4624, %f6369;
	fma.rn.f32 	%f6368, %f4605, %f4625, %f6368;
	fma.rn.f32 	%f6367, %f4605, %f4626, %f6367;
	fma.rn.f32 	%f6366, %f4605, %f4627, %f6366;
	fma.rn.f32 	%f6365, %f4605, %f4628, %f6365;
	fma.rn.f32 	%f6364, %f4606, %f4621, %f6364;
	fma.rn.f32 	%f6363, %f4606, %f4622, %f6363;
	fma.rn.f32 	%f6362, %f4606, %f4623, %f6362;
	fma.rn.f32 	%f6361, %f4606, %f4624, %f6361;
	fma.rn.f32 	%f6360, %f4606, %f4625, %f6360;
	fma.rn.f32 	%f6359, %f4606, %f4626, %f6359;
	fma.rn.f32 	%f6358, %f4606, %f4627, %f6358;
	fma.rn.f32 	%f6357, %f4606, %f4628, %f6357;
	fma.rn.f32 	%f6356, %f4607, %f4621, %f6356;
	fma.rn.f32 	%f6355, %f4607, %f4622, %f6355;
	fma.rn.f32 	%f6354, %f4607, %f4623, %f6354;
	fma.rn.f32 	%f6353, %f4607, %f4624, %f6353;
	fma.rn.f32 	%f6352, %f4607, %f4625, %f6352;
	fma.rn.f32 	%f6351, %f4607, %f4626, %f6351;
	fma.rn.f32 	%f6350, %f4607, %f4627, %f6350;
	fma.rn.f32 	%f6349, %f4607, %f4628, %f6349;
	fma.rn.f32 	%f6348, %f4608, %f4621, %f6348;
	fma.rn.f32 	%f6347, %f4608, %f4622, %f6347;
	fma.rn.f32 	%f6346, %f4608, %f4623, %f6346;
	fma.rn.f32 	%f6345, %f4608, %f4624, %f6345;
	fma.rn.f32 	%f6344, %f4608, %f4625, %f6344;
	fma.rn.f32 	%f6343, %f4608, %f4626, %f6343;
	fma.rn.f32 	%f6342, %f4608, %f4627, %f6342;
	fma.rn.f32 	%f6341, %f4608, %f4628, %f6341;
	fma.rn.f32 	%f6340, %f4609, %f4621, %f6340;
	fma.rn.f32 	%f6339, %f4609, %f4622, %f6339;
	fma.rn.f32 	%f6338, %f4609, %f4623, %f6338;
	fma.rn.f32 	%f6337, %f4609, %f4624, %f6337;
	fma.rn.f32 	%f6336, %f4609, %f4625, %f6336;
	fma.rn.f32 	%f6335, %f4609, %f4626, %f6335;
	fma.rn.f32 	%f6334, %f4609, %f4627, %f6334;
	fma.rn.f32 	%f6333, %f4609, %f4628, %f6333;
	fma.rn.f32 	%f6332, %f4610, %f4621, %f6332;
	fma.rn.f32 	%f6331, %f4610, %f4622, %f6331;
	fma.rn.f32 	%f6330, %f4610, %f4623, %f6330;
	fma.rn.f32 	%f6329, %f4610, %f4624, %f6329;
	fma.rn.f32 	%f6328, %f4610, %f4625, %f6328;
	fma.rn.f32 	%f6327, %f4610, %f4626, %f6327;
	fma.rn.f32 	%f6326, %f4610, %f4627, %f6326;
	fma.rn.f32 	%f6325, %f4610, %f4628, %f6325;
	fma.rn.f32 	%f6324, %f4611, %f4621, %f6324;
	fma.rn.f32 	%f6323, %f4611, %f4622, %f6323;
	fma.rn.f32 	%f6322, %f4611, %f4623, %f6322;
	fma.rn.f32 	%f6321, %f4611, %f4624, %f6321;
	fma.rn.f32 	%f6320, %f4611, %f4625, %f6320;
	fma.rn.f32 	%f6319, %f4611, %f4626, %f6319;
	fma.rn.f32 	%f6318, %f4611, %f4627, %f6318;
	fma.rn.f32 	%f6317, %f4611, %f4628, %f6317;
	fma.rn.f32 	%f6316, %f4612, %f4621, %f6316;
	fma.rn.f32 	%f6315, %f4612, %f4622, %f6315;
	fma.rn.f32 	%f6314, %f4612, %f4623, %f6314;
	fma.rn.f32 	%f6313, %f4612, %f4624, %f6313;
	fma.rn.f32 	%f6312, %f4612, %f4625, %f6312;
	fma.rn.f32 	%f6311, %f4612, %f4626, %f6311;
	fma.rn.f32 	%f6310, %f4612, %f4627, %f6310;
	fma.rn.f32 	%f6309, %f4612, %f4628, %f6309;
	fma.rn.f32 	%f6308, %f4613, %f4621, %f6308;
	fma.rn.f32 	%f6307, %f4613, %f4622, %f6307;
	fma.rn.f32 	%f6306, %f4613, %f4623, %f6306;
	fma.rn.f32 	%f6305, %f4613, %f4624, %f6305;
	fma.rn.f32 	%f6304, %f4613, %f4625, %f6304;
	fma.rn.f32 	%f6303, %f4613, %f4626, %f6303;
	fma.rn.f32 	%f6302, %f4613, %f4627, %f6302;
	fma.rn.f32 	%f6301, %f4613, %f4628, %f6301;
	fma.rn.f32 	%f6300, %f4614, %f4621, %f6300;
	fma.rn.f32 	%f6299, %f4614, %f4622, %f6299;
	fma.rn.f32 	%f6298, %f4614, %f4623, %f6298;
	fma.rn.f32 	%f6297, %f4614, %f4624, %f6297;
	fma.rn.f32 	%f6296, %f4614, %f4625, %f6296;
	fma.rn.f32 	%f6295, %f4614, %f4626, %f6295;
	fma.rn.f32 	%f6294, %f4614, %f4627, %f6294;
	fma.rn.f32 	%f6293, %f4614, %f4628, %f6293;
	fma.rn.f32 	%f6292, %f4615, %f4621, %f6292;
	fma.rn.f32 	%f6291, %f4615, %f4622, %f6291;
	fma.rn.f32 	%f6290, %f4615, %f4623, %f6290;
	fma.rn.f32 	%f6289, %f4615, %f4624, %f6289;
	fma.rn.f32 	%f6288, %f4615, %f4625, %f6288;
	fma.rn.f32 	%f6287, %f4615, %f4626, %f6287;
	fma.rn.f32 	%f6286, %f4615, %f4627, %f6286;
	fma.rn.f32 	%f6285, %f4615, %f4628, %f6285;
	fma.rn.f32 	%f6284, %f4616, %f4621, %f6284;
	fma.rn.f32 	%f6283, %f4616, %f4622, %f6283;
	fma.rn.f32 	%f6282, %f4616, %f4623, %f6282;
	fma.rn.f32 	%f6281, %f4616, %f4624, %f6281;
	fma.rn.f32 	%f6280, %f4616, %f4625, %f6280;
	fma.rn.f32 	%f6279, %f4616, %f4626, %f6279;
	fma.rn.f32 	%f6278, %f4616, %f4627, %f6278;
	fma.rn.f32 	%f6277, %f4616, %f4628, %f6277;
	fma.rn.f32 	%f6276, %f4617, %f4621, %f6276;
	fma.rn.f32 	%f6275, %f4617, %f4622, %f6275;
	fma.rn.f32 	%f6274, %f4617, %f4623, %f6274;
	fma.rn.f32 	%f6273, %f4617, %f4624, %f6273;
	fma.rn.f32 	%f6272, %f4617, %f4625, %f6272;
	fma.rn.f32 	%f6271, %f4617, %f4626, %f6271;
	fma.rn.f32 	%f6270, %f4617, %f4627, %f6270;
	fma.rn.f32 	%f6269, %f4617, %f4628, %f6269;
	fma.rn.f32 	%f6268, %f4618, %f4621, %f6268;
	fma.rn.f32 	%f6267, %f4618, %f4622, %f6267;
	fma.rn.f32 	%f6266, %f4618, %f4623, %f6266;
	fma.rn.f32 	%f6265, %f4618, %f4624, %f6265;
	fma.rn.f32 	%f6264, %f4618, %f4625, %f6264;
	fma.rn.f32 	%f6263, %f4618, %f4626, %f6263;
	fma.rn.f32 	%f6262, %f4618, %f4627, %f6262;
	fma.rn.f32 	%f6261, %f4618, %f4628, %f6261;
	fma.rn.f32 	%f6260, %f4619, %f4621, %f6260;
	fma.rn.f32 	%f6259, %f4619, %f4622, %f6259;
	fma.rn.f32 	%f6258, %f4619, %f4623, %f6258;
	fma.rn.f32 	%f6257, %f4619, %f4624, %f6257;
	fma.rn.f32 	%f6256, %f4619, %f4625, %f6256;
	fma.rn.f32 	%f6255, %f4619, %f4626, %f6255;
	fma.rn.f32 	%f6254, %f4619, %f4627, %f6254;
	fma.rn.f32 	%f6253, %f4619, %f4628, %f6253;
	fma.rn.f32 	%f6252, %f4620, %f4621, %f6252;
	fma.rn.f32 	%f6251, %f4620, %f4622, %f6251;
	fma.rn.f32 	%f6250, %f4620, %f4623, %f6250;
	fma.rn.f32 	%f6249, %f4620, %f4624, %f6249;
	fma.rn.f32 	%f6248, %f4620, %f4625, %f6248;
	fma.rn.f32 	%f6247, %f4620, %f4626, %f6247;
	fma.rn.f32 	%f6246, %f4620, %f4627, %f6246;
	fma.rn.f32 	%f6245, %f4620, %f4628, %f6245;
	add.s32 	%r279, %r1405, 3;
	setp.ge.s32 	%p82, %r279, %r1338;
	@%p82 bra 	$L__BB2_92;
	ld.param.u32 	%r1374, [_Z20gemm_kernel_2DTilingPfS_S_iiiiiff_param_7];
	ld.param.u32 	%r1339, [_Z20gemm_kernel_2DTilingPfS_S_iiiiiff_param_5];
	ld.shared.f32 	%f4629, [%r8+12];
	ld.shared.f32 	%f4630, [%r8+140];
	ld.shared.f32 	%f4631, [%r8+268];
	ld.shared.f32 	%f4632, [%r8+396];
	ld.shared.f32 	%f4633, [%r8+524];
	ld.shared.f32 	%f4634, [%r8+652];
	ld.shared.f32 	%f4635, [%r8+780];
	ld.shared.f32 	%f4636, [%r8+908];
	ld.shared.f32 	%f4637, [%r8+1036];
	ld.shared.f32 	%f4638, [%r8+1164];
	ld.shared.f32 	%f4639, [%r8+1292];
	ld.shared.f32 	%f4640, [%r8+1420];
	ld.shared.f32 	%f4641, [%r8+1548];
	ld.shared.f32 	%f4642, [%r8+1676];
	ld.shared.f32 	%f4643, [%r8+1804];
	ld.shared.f32 	%f4644, [%r8+1932];
	shl.b32 	%r280, %r1374, 2;
	add.s32 	%r281, %r111, %r280;
	ld.shared.f32 	%f4645, [%r281];
	add.s32 	%r282, %r281, %r10;
	ld.shared.f32 	%f4646, [%r282];
	add.s32 	%r283, %r282, %r10;
	ld.shared.f32 	%f4647, [%r283];
	add.s32 	%r284, %r283, %r10;
	ld.shared.f32 	%f4648, [%r284];
	add.s32 	%r285, %r284, %r10;
	ld.shared.f32 	%f4649, [%r285];
	add.s32 	%r286, %r285, %r10;
	ld.shared.f32 	%f4650, [%r286];
	add.s32 	%r287, %r286, %r10;
	ld.shared.f32 	%f4651, [%r287];
	add.s32 	%r288, %r287, %r10;
	ld.shared.f32 	%f4652, [%r288];
	fma.rn.f32 	%f6372, %f4629, %f4645, %f6372;
	fma.rn.f32 	%f6371, %f4629, %f4646, %f6371;
	fma.rn.f32 	%f6370, %f4629, %f4647, %f6370;
	fma.rn.f32 	%f6369, %f4629, %f4648, %f6369;
	fma.rn.f32 	%f6368, %f4629, %f4649, %f6368;
	fma.rn.f32 	%f6367, %f4629, %f4650, %f6367;
	fma.rn.f32 	%f6366, %f4629, %f4651, %f6366;
	fma.rn.f32 	%f6365, %f4629, %f4652, %f6365;
	fma.rn.f32 	%f6364, %f4630, %f4645, %f6364;
	fma.rn.f32 	%f6363, %f4630, %f4646, %f6363;
	fma.rn.f32 	%f6362, %f4630, %f4647, %f6362;
	fma.rn.f32 	%f6361, %f4630, %f4648, %f6361;
	fma.rn.f32 	%f6360, %f4630, %f4649, %f6360;
	fma.rn.f32 	%f6359, %f4630, %f4650, %f6359;
	fma.rn.f32 	%f6358, %f4630, %f4651, %f6358;
	fma.rn.f32 	%f6357, %f4630, %f4652, %f6357;
	fma.rn.f32 	%f6356, %f4631, %f4645, %f6356;
	fma.rn.f32 	%f6355, %f4631, %f4646, %f6355;
	fma.rn.f32 	%f6354, %f4631, %f4647, %f6354;
	fma.rn.f32 	%f6353, %f4631, %f4648, %f6353;
	fma.rn.f32 	%f6352, %f4631, %f4649, %f6352;
	fma.rn.f32 	%f6351, %f4631, %f4650, %f6351;
	fma.rn.f32 	%f6350, %f4631, %f4651, %f6350;
	fma.rn.f32 	%f6349, %f4631, %f4652, %f6349;
	fma.rn.f32 	%f6348, %f4632, %f4645, %f6348;
	fma.rn.f32 	%f6347, %f4632, %f4646, %f6347;
	fma.rn.f32 	%f6346, %f4632, %f4647, %f6346;
	fma.rn.f32 	%f6345, %f4632, %f4648, %f6345;
	fma.rn.f32 	%f6344, %f4632, %f4649, %f6344;
	fma.rn.f32 	%f6343, %f4632, %f4650, %f6343;
	fma.rn.f32 	%f6342, %f4632, %f4651, %f6342;
	fma.rn.f32 	%f6341, %f4632, %f4652, %f6341;
	fma.rn.f32 	%f6340, %f4633, %f4645, %f6340;
	fma.rn.f32 	%f6339, %f4633, %f4646, %f6339;
	fma.rn.f32 	%f6338, %f4633, %f4647, %f6338;
	fma.rn.f32 	%f6337, %f4633, %f4648, %f6337;
	fma.rn.f32 	%f6336, %f4633, %f4649, %f6336;
	fma.rn.f32 	%f6335, %f4633, %f4650, %f6335;
	fma.rn.f32 	%f6334, %f4633, %f4651, %f6334;
	fma.rn.f32 	%f6333, %f4633, %f4652, %f6333;
	fma.rn.f32 	%f6332, %f4634, %f4645, %f6332;
	fma.rn.f32 	%f6331, %f4634, %f4646, %f6331;
	fma.rn.f32 	%f6330, %f4634, %f4647, %f6330;
	fma.rn.f32 	%f6329, %f4634, %f4648, %f6329;
	fma.rn.f32 	%f6328, %f4634, %f4649, %f6328;
	fma.rn.f32 	%f6327, %f4634, %f4650, %f6327;
	fma.rn.f32 	%f6326, %f4634, %f4651, %f6326;
	fma.rn.f32 	%f6325, %f4634, %f4652, %f6325;
	fma.rn.f32 	%f6324, %f4635, %f4645, %f6324;
	fma.rn.f32 	%f6323, %f4635, %f4646, %f6323;
	fma.rn.f32 	%f6322, %f4635, %f4647, %f6322;
	fma.rn.f32 	%f6321, %f4635, %f4648, %f6321;
	fma.rn.f32 	%f6320, %f4635, %f4649, %f6320;
	fma.rn.f32 	%f6319, %f4635, %f4650, %f6319;
	fma.rn.f32 	%f6318, %f4635, %f4651, %f6318;
	fma.rn.f32 	%f6317, %f4635, %f4652, %f6317;
	fma.rn.f32 	%f6316, %f4636, %f4645, %f6316;
	fma.rn.f32 	%f6315, %f4636, %f4646, %f6315;
	fma.rn.f32 	%f6314, %f4636, %f4647, %f6314;
	fma.rn.f32 	%f6313, %f4636, %f4648, %f6313;
	fma.rn.f32 	%f6312, %f4636, %f4649, %f6312;
	fma.rn.f32 	%f6311, %f4636, %f4650, %f6311;
	fma.rn.f32 	%f6310, %f4636, %f4651, %f6310;
	fma.rn.f32 	%f6309, %f4636, %f4652, %f6309;
	fma.rn.f32 	%f6308, %f4637, %f4645, %f6308;
	fma.rn.f32 	%f6307, %f4637, %f4646, %f6307;
	fma.rn.f32 	%f6306, %f4637, %f4647, %f6306;
	fma.rn.f32 	%f6305, %f4637, %f4648, %f6305;
	fma.rn.f32 	%f6304, %f4637, %f4649, %f6304;
	fma.rn.f32 	%f6303, %f4637, %f4650, %f6303;
	fma.rn.f32 	%f6302, %f4637, %f4651, %f6302;
	fma.rn.f32 	%f6301, %f4637, %f4652, %f6301;
	fma.rn.f32 	%f6300, %f4638, %f4645, %f6300;
	fma.rn.f32 	%f6299, %f4638, %f4646, %f6299;
	fma.rn.f32 	%f6298, %f4638, %f4647, %f6298;
	fma.rn.f32 	%f6297, %f4638, %f4648, %f6297;
	fma.rn.f32 	%f6296, %f4638, %f4649, %f6296;
	fma.rn.f32 	%f6295, %f4638, %f4650, %f6295;
	fma.rn.f32 	%f6294, %f4638, %f4651, %f6294;
	fma.rn.f32 	%f6293, %f4638, %f4652, %f6293;
	fma.rn.f32 	%f6292, %f4639, %f4645, %f6292;
	fma.rn.f32 	%f6291, %f4639, %f4646, %f6291;
	fma.rn.f32 	%f6290, %f4639, %f4647, %f6290;
	fma.rn.f32 	%f6289, %f4639, %f4648, %f6289;
	fma.rn.f32 	%f6288, %f4639, %f4649, %f6288;
	fma.rn.f32 	%f6287, %f4639, %f4650, %f6287;
	fma.rn.f32 	%f6286, %f4639, %f4651, %f6286;
	fma.rn.f32 	%f6285, %f4639, %f4652, %f6285;
	fma.rn.f32 	%f6284, %f4640, %f4645, %f6284;
	fma.rn.f32 	%f6283, %f4640, %f4646, %f6283;
	fma.rn.f32 	%f6282, %f4640, %f4647, %f6282;
	fma.rn.f32 	%f6281, %f4640, %f4648, %f6281;
	fma.rn.f32 	%f6280, %f4640, %f4649, %f6280;
	fma.rn.f32 	%f6279, %f4640, %f4650, %f6279;
	fma.rn.f32 	%f6278, %f4640, %f4651, %f6278;
	fma.rn.f32 	%f6277, %f4640, %f4652, %f6277;
	fma.rn.f32 	%f6276, %f4641, %f4645, %f6276;
	fma.rn.f32 	%f6275, %f4641, %f4646, %f6275;
	fma.rn.f32 	%f6274, %f4641, %f4647, %f6274;
	fma.rn.f32 	%f6273, %f4641, %f4648, %f6273;
	fma.rn.f32 	%f6272, %f4641, %f4649, %f6272;
	fma.rn.f32 	%f6271, %f4641, %f4650, %f6271;
	fma.rn.f32 	%f6270, %f4641, %f4651, %f6270;
	fma.rn.f32 	%f6269, %f4641, %f4652, %f6269;
	fma.rn.f32 	%f6268, %f4642, %f4645, %f6268;
	fma.rn.f32 	%f6267, %f4642, %f4646, %f6267;
	fma.rn.f32 	%f6266, %f4642, %f4647, %f6266;
	fma.rn.f32 	%f6265, %f4642, %f4648, %f6265;
	fma.rn.f32 	%f6264, %f4642, %f4649, %f6264;
	fma.rn.f32 	%f6263, %f4642, %f4650, %f6263;
	fma.rn.f32 	%f6262, %f4642, %f4651, %f6262;
	fma.rn.f32 	%f6261, %f4642, %f4652, %f6261;
	fma.rn.f32 	%f6260, %f4643, %f4645, %f6260;
	fma.rn.f32 	%f6259, %f4643, %f4646, %f6259;
	fma.rn.f32 	%f6258, %f4643, %f4647, %f6258;
	fma.rn.f32 	%f6257, %f4643, %f4648, %f6257;
	fma.rn.f32 	%f6256, %f4643, %f4649, %f6256;
	fma.rn.f32 	%f6255, %f4643, %f4650, %f6255;
	fma.rn.f32 	%f6254, %f4643, %f4651, %f6254;
	fma.rn.f32 	%f6253, %f4643, %f4652, %f6253;
	fma.rn.f32 	%f6252, %f4644, %f4645, %f6252;
	fma.rn.f32 	%f6251, %f4644, %f4646, %f6251;
	fma.rn.f32 	%f6250, %f4644, %f4647, %f6250;
	fma.rn.f32 	%f6249, %f4644, %f4648, %f6249;
	fma.rn.f32 	%f6248, %f4644, %f4649, %f6248;
	fma.rn.f32 	%f6247, %f4644, %f4650, %f6247;
	fma.rn.f32 	%f6246, %f4644, %f4651, %f6246;
	fma.rn.f32 	%f6245, %f4644, %f4652, %f6245;
	add.s32 	%r289, %r1405, 4;
	setp.ge.s32 	%p83, %r289, %r1339;
	@%p83 bra 	$L__BB2_92;
	ld.param.u32 	%r1375, [_Z20gemm_kernel_2DTilingPfS_S_iiiiiff_param_7];
	ld.param.u32 	%r1340, [_Z20gemm_kernel_2DTilingPfS_S_iiiiiff_param_5];
	ld.shared.f32 	%f4653, [%r8+16];
	ld.shared.f32 	%f4654, [%r8+144];
	ld.shared.f32 	%f4655, [%r8+272];
	ld.shared.f32 	%f4656, [%r8+400];
	ld.shared.f32 	%f4657, [%r8+528];
	ld.shared.f32 	%f4658, [%r8+656];
	ld.shared.f32 	%f4659, [%r8+784];
	ld.shared.f32 	%f4660, [%r8+912];
	ld.shared.f32 	%f4661, [%r8+1040];
	ld.shared.f32 	%f4662, [%r8+1168];
	ld.shared.f32 	%f4663, [%r8+1296];
	ld.shared.f32 	%f4664, [%r8+1424];
	ld.shared.f32 	%f4665, [%r8+1552];
	ld.shared.f32 	%f4666, [%r8+1680];
	ld.shared.f32 	%f4667, [%r8+1808];
	ld.shared.f32 	%f4668, [%r8+1936];
	shl.b32 	%r290, %r1375, 2;
	add.s32 	%r291, %r111, %r290;
	add.s32 	%r292, %r291, %r290;
	ld.shared.f32 	%f4669, [%r292];
	add.s32 	%r293, %r292, %r10;
	ld.shared.f32 	%f4670, [%r293];
	add.s32 	%r294, %r293, %r10;
	ld.shared.f32 	%f4671, [%r294];
	add.s32 	%r295, %r294, %r10;
	ld.shared.f32 	%f4672, [%r295];
	add.s32 	%r296, %r295, %r10;
	ld.shared.f32 	%f4673, [%r296];
	add.s32 	%r297, %r296, %r10;
	ld.shared.f32 	%f4674, [%r297];
	add.s32 	%r298, %r297, %r10;
	ld.shared.f32 	%f4675, [%r298];
	add.s32 	%r299, %r298, %r10;
	ld.shared.f32 	%f4676, [%r299];
	fma.rn.f32 	%f6372, %f4653, %f4669, %f6372;
	fma.rn.f32 	%f6371, %f4653, %f4670, %f6371;
	fma.rn.f32 	%f6370, %f4653, %f4671, %f6370;
	fma.rn.f32 	%f6369, %f4653, %f4672, %f6369;
	fma.rn.f32 	%f6368, %f4653, %f4673, %f6368;
	fma.rn.f32 	%f6367, %f4653, %f4674, %f6367;
	fma.rn.f32 	%f6366, %f4653, %f4675, %f6366;
	fma.rn.f32 	%f6365, %f4653, %f4676, %f6365;
	fma.rn.f32 	%f6364, %f4654, %f4669, %f6364;
	fma.rn.f32 	%f6363, %f4654, %f4670, %f6363;
	fma.rn.f32 	%f6362, %f4654, %f4671, %f6362;
	fma.rn.f32 	%f6361, %f4654, %f4672, %f6361;
	fma.rn.f32 	%f6360, %f4654, %f4673, %f6360;
	fma.rn.f32 	%f6359, %f4654, %f4674, %f6359;
	fma.rn.f32 	%f6358, %f4654, %f4675, %f6358;
	fma.rn.f32 	%f6357, %f4654, %f4676, %f6357;
	fma.rn.f32 	%f6356, %f4655, %f4669, %f6356;
	fma.rn.f32 	%f6355, %f4655, %f4670, %f6355;
	fma.rn.f32 	%f6354, %f4655, %f4671, %f6354;
	fma.rn.f32 	%f6353, %f4655, %f4672, %f6353;
	fma.rn.f32 	%f6352, %f4655, %f4673, %f6352;
	fma.rn.f32 	%f6351, %f4655, %f4674, %f6351;
	fma.rn.f32 	%f6350, %f4655, %f4675, %f6350;
	fma.rn.f32 	%f6349, %f4655, %f4676, %f6349;
	fma.rn.f32 	%f6348, %f4656, %f4669, %f6348;
	fma.rn.f32 	%f6347, %f4656, %f4670, %f6347;
	fma.rn.f32 	%f6346, %f4656, %f4671, %f6346;
	fma.rn.f32 	%f6345, %f4656, %f4672, %f6345;
	fma.rn.f32 	%f6344, %f4656, %f4673, %f6344;
	fma.rn.f32 	%f6343, %f4656, %f4674, %f6343;
	fma.rn.f32 	%f6342, %f4656, %f4675, %f6342;
	fma.rn.f32 	%f6341, %f4656, %f4676, %f6341;
	fma.rn.f32 	%f6340, %f4657, %f4669, %f6340;
	fma.rn.f32 	%f6339, %f4657, %f4670, %f6339;
	fma.rn.f32 	%f6338, %f4657, %f4671, %f6338;
	fma.rn.f32 	%f6337, %f4657, %f4672, %f6337;
	fma.rn.f32 	%f6336, %f4657, %f4673, %f6336;
	fma.rn.f32 	%f6335, %f4657, %f4674, %f6335;
	fma.rn.f32 	%f6334, %f4657, %f4675, %f6334;
	fma.rn.f32 	%f6333, %f4657, %f4676, %f6333;
	fma.rn.f32 	%f6332, %f4658, %f4669, %f6332;
	fma.rn.f32 	%f6331, %f4658, %f4670, %f6331;
	fma.rn.f32 	%f6330, %f4658, %f4671, %f6330;
	fma.rn.f32 	%f6329, %f4658, %f4672, %f6329;
	fma.rn.f32 	%f6328, %f4658, %f4673, %f6328;
	fma.rn.f32 	%f6327, %f4658, %f4674, %f6327;
	fma.rn.f32 	%f6326, %f4658, %f4675, %f6326;
	fma.rn.f32 	%f6325, %f4658, %f4676, %f6325;
	fma.rn.f32 	%f6324, %f4659, %f4669, %f6324;
	fma.rn.f32 	%f6323, %f4659, %f4670, %f6323;
	fma.rn.f32 	%f6322, %f4659, %f4671, %f6322;
	fma.rn.f32 	%f6321, %f4659, %f4672, %f6321;
	fma.rn.f32 	%f6320, %f4659, %f4673, %f6320;
	fma.rn.f32 	%f6319, %f4659, %f4674, %f6319;
	fma.rn.f32 	%f6318, %f4659, %f4675, %f6318;
	fma.rn.f32 	%f6317, %f4659, %f4676, %f6317;
	fma.rn.f32 	%f6316, %f4660, %f4669, %f6316;
	fma.rn.f32 	%f6315, %f4660, %f4670, %f6315;
	fma.rn.f32 	%f6314, %f4660, %f4671, %f6314;
	fma.rn.f32 	%f6313, %f4660, %f4672, %f6313;
	fma.rn.f32 	%f6312, %f4660, %f4673, %f6312;
	fma.rn.f32 	%f6311, %f4660, %f4674, %f6311;
	fma.rn.f32 	%f6310, %f4660, %f4675, %f6310;
	fma.rn.f32 	%f6309, %f4660, %f4676, %f6309;
	fma.rn.f32 	%f6308, %f4661, %f4669, %f6308;
	fma.rn.f32 	%f6307, %f4661, %f4670, %f6307;
	fma.rn.f32 	%f6306, %f4661, %f4671, %f6306;
	fma.rn.f32 	%f6305, %f4661, %f4672, %f6305;
	fma.rn.f32 	%f6304, %f4661, %f4673, %f6304;
	fma.rn.f32 	%f6303, %f4661, %f4674, %f6303;
	fma.rn.f32 	%f6302, %f4661, %f4675, %f6302;
	fma.rn.f32 	%f6301, %f4661, %f4676, %f6301;
	fma.rn.f32 	%f6300, %f4662, %f4669, %f6300;
	fma.rn.f32 	%f6299, %f4662, %f4670, %f6299;
	fma.rn.f32 	%f6298, %f4662, %f4671, %f6298;
	fma.rn.f32 	%f6297, %f4662, %f4672, %f6297;
	fma.rn.f32 	%f6296, %f4662, %f4673, %f6296;
	fma.rn.f32 	%f6295, %f4662, %f4674, %f6295;
	fma.rn.f32 	%f6294, %f4662, %f4675, %f6294;
	fma.rn.f32 	%f6293, %f4662, %f4676, %f6293;
	fma.rn.f32 	%f6292, %f4663, %f4669, %f6292;
	fma.rn.f32 	%f6291, %f4663, %f4670, %f6291;
	fma.rn.f32 	%f6290, %f4663, %f4671, %f6290;
	fma.rn.f32 	%f6289, %f4663, %f4672, %f6289;
	fma.rn.f32 	%f6288, %f4663, %f4673, %f6288;
	fma.rn.f32 	%f6287, %f4663, %f4674, %f6287;
	fma.rn.f32 	%f6286, %f4663, %f4675, %f6286;
	fma.rn.f32 	%f6285, %f4663, %f4676, %f6285;
	fma.rn.f32 	%f6284, %f4664, %f4669, %f6284;
	fma.rn.f32 	%f6283, %f4664, %f4670, %f6283;
	fma.rn.f32 	%f6282, %f4664, %f4671, %f6282;
	fma.rn.f32 	%f6281, %f4664, %f4672, %f6281;
	fma.rn.f32 	%f6280, %f4664, %f4673, %f6280;
	fma.rn.f32 	%f6279, %f4664, %f4674, %f6279;
	fma.rn.f32 	%f6278, %f4664, %f4675, %f6278;
	fma.rn.f32 	%f6277, %f4664, %f4676, %f6277;
	fma.rn.f32 	%f6276, %f4665, %f4669, %f6276;
	fma.rn.f32 	%f6275, %f4665, %f4670, %f6275;
	fma.rn.f32 	%f6274, %f4665, %f4671, %f6274;
	fma.rn.f32 	%f6273, %f4665, %f4672, %f6273;
	fma.rn.f32 	%f6272, %f4665, %f4673, %f6272;
	fma.rn.f32 	%f6271, %f4665, %f4674, %f6271;
	fma.rn.f32 	%f6270, %f4665, %f4675, %f6270;
	fma.rn.f32 	%f6269, %f4665, %f4676, %f6269;
	fma.rn.f32 	%f6268, %f4666, %f4669, %f6268;
	fma.rn.f32 	%f6267, %f4666, %f4670, %f6267;
	fma.rn.f32 	%f6266, %f4666, %f4671, %f6266;
	fma.rn.f32 	%f6265, %f4666, %f4672, %f6265;
	fma.rn.f32 	%f6264, %f4666, %f4673, %f6264;
	fma.rn.f32 	%f6263, %f4666, %f4674, %f6263;
	fma.rn.f32 	%f6262, %f4666, %f4675, %f6262;
	fma.rn.f32 	%f6261, %f4666, %f4676, %f6261;
	fma.rn.f32 	%f6260, %f4667, %f4669, %f6260;
	fma.rn.f32 	%f6259, %f4667, %f4670, %f6259;
	fma.rn.f32 	%f6258, %f4667, %f4671, %f6258;
	fma.rn.f32 	%f6257, %f4667, %f4672, %f6257;
	fma.rn.f32 	%f6256, %f4667, %f4673, %f6256;
	fma.rn.f32 	%f6255, %f4667, %f4674, %f6255;
	fma.rn.f32 	%f6254, %f4667, %f4675, %f6254;
	fma.rn.f32 	%f6253, %f4667, %f4676, %f6253;
	fma.rn.f32 	%f6252, %f4668, %f4669, %f6252;
	fma.rn.f32 	%f6251, %f4668, %f4670, %f6251;
	fma.rn.f32 	%f6250, %f4668, %f4671, %f6250;
	fma.rn.f32 	%f6249, %f4668, %f4672, %f6249;
	fma.rn.f32 	%f6248, %f4668, %f4673, %f6248;
	fma.rn.f32 	%f6247, %f4668, %f4674, %f6247;
	fma.rn.f32 	%f6246, %f4668, %f4675, %f6246;
	fma.rn.f32 	%f6245, %f4668, %f4676, %f6245;
	add.s32 	%r300, %r1405, 5;
	setp.ge.s32 	%p84, %r300, %r1340;
	@%p84 bra 	$L__BB2_92;
	ld.param.u32 	%r1376, [_Z20gemm_kernel_2DTilingPfS_S_iiiiiff_param_7];
	ld.param.u32 	%r1341, [_Z20gemm_kernel_2DTilingPfS_S_iiiiiff_param_5];
	ld.shared.f32 	%f4677, [%r8+20];
	ld.shared.f32 	%f4678, [%r8+148];
	ld.shared.f32 	%f4679, [%r8+276];
	ld.shared.f32 	%f4680, [%r8+404];
	ld.shared.f32 	%f4681, [%r8+532];
	ld.shared.f32 	%f4682, [%r8+660];
	ld.shared.f32 	%f4683, [%r8+788];
	ld.shared.f32 	%f4684, [%r8+916];
	ld.shared.f32 	%f4685, [%r8+1044];
	ld.shared.f32 	%f4686, [%r8+1172];
	ld.shared.f32 	%f4687, [%r8+1300];
	ld.shared.f32 	%f4688, [%r8+1428];
	ld.shared.f32 	%f4689, [%r8+1556];
	ld.shared.f32 	%f4690, [%r8+1684];
	ld.shared.f32 	%f4691, [%r8+1812];
	ld.shared.f32 	%f4692, [%r8+1940];
	shl.b32 	%r301, %r1376, 2;
	add.s32 	%r302, %r111, %r301;
	add.s32 	%r303, %r302, %r301;
	add.s32 	%r304, %r303, %r301;
	ld.shared.f32 	%f4693, [%r304];
	add.s32 	%r305, %r304, %r10;
	ld.shared.f32 	%f4694, [%r305];
	add.s32 	%r306, %r305, %r10;
	ld.shared.f32 	%f4695, [%r306];
	add.s32 	%r307, %r306, %r10;
	ld.shared.f32 	%f4696, [%r307];
	add.s32 	%r308, %r307, %r10;
	ld.shared.f32 	%f4697, [%r308];
	add.s32 	%r309, %r308, %r10;
	ld.shared.f32 	%f4698, [%r309];
	add.s32 	%r310, %r309, %r10;
	ld.shared.f32 	%f4699, [%r310];
	add.s32 	%r311, %r310, %r10;
	ld.shared.f32 	%f4700, [%r311];
	fma.rn.f32 	%f6372, %f4677, %f4693, %f6372;
	fma.rn.f32 	%f6371, %f4677, %f4694, %f6371;
	fma.rn.f32 	%f6370, %f4677, %f4695, %f6370;
	fma.rn.f32 	%f6369, %f4677, %f4696, %f6369;
	fma.rn.f32 	%f6368, %f4677, %f4697, %f6368;
	fma.rn.f32 	%f6367, %f4677, %f4698, %f6367;
	fma.rn.f32 	%f6366, %f4677, %f4699, %f6366;
	fma.rn.f32 	%f6365, %f4677, %f4700, %f6365;
	fma.rn.f32 	%f6364, %f4678, %f4693, %f6364;
	fma.rn.f32 	%f6363, %f4678, %f4694, %f6363;
	fma.rn.f32 	%f6362, %f4678, %f4695, %f6362;
	fma.rn.f32 	%f6361, %f4678, %f4696, %f6361;
	fma.rn.f32 	%f6360, %f4678, %f4697, %f6360;
	fma.rn.f32 	%f6359, %f4678, %f4698, %f6359;
	fma.rn.f32 	%f6358, %f4678, %f4699, %f6358;
	fma.rn.f32 	%f6357, %f4678, %f4700, %f6357;
	fma.rn.f32 	%f6356, %f4679, %f4693, %f6356;
	fma.rn.f32 	%f6355, %f4679, %f4694, %f6355;
	fma.rn.f32 	%f6354, %f4679, %f4695, %f6354;
	fma.rn.f32 	%f6353, %f4679, %f4696, %f6353;
	fma.rn.f32 	%f6352, %f4679, %f4697, %f6352;
	fma.rn.f32 	%f6351, %f4679, %f4698, %f6351;
	fma.rn.f32 	%f6350, %f4679, %f4699, %f6350;
	fma.rn.f32 	%f6349, %f4679, %f4700, %f6349;
	fma.rn.f32 	%f6348, %f4680, %f4693, %f6348;
	fma.rn.f32 	%f6347, %f4680, %f4694, %f6347;
	fma.rn.f32 	%f6346, %f4680, %f4695, %f6346;
	fma.rn.f32 	%f6345, %f4680, %f4696, %f6345;
	fma.rn.f32 	%f6344, %f4680, %f4697, %f6344;
	fma.rn.f32 	%f6343, %f4680, %f4698, %f6343;
	fma.rn.f32 	%f6342, %f4680, %f4699, %f6342;
	fma.rn.f32 	%f6341, %f4680, %f4700, %f6341;
	fma.rn.f32 	%f6340, %f4681, %f4693, %f6340;
	fma.rn.f32 	%f6339, %f4681, %f4694, %f6339;
	fma.rn.f32 	%f6338, %f4681, %f4695, %f6338;
	fma.rn.f32 	%f6337, %f4681, %f4696, %f6337;
	fma.rn.f32 	%f6336, %f4681, %f4697, %f6336;
	fma.rn.f32 	%f6335, %f4681, %f4698, %f6335;
	fma.rn.f32 	%f6334, %f4681, %f4699, %f6334;
	fma.rn.f32 	%f6333, %f4681, %f4700, %f6333;
	fma.rn.f32 	%f6332, %f4682, %f4693, %f6332;
	fma.rn.f32 	%f6331, %f4682, %f4694, %f6331;
	fma.rn.f32 	%f6330, %f4682, %f4695, %f6330;
	fma.rn.f32 	%f6329, %f4682, %f4696, %f6329;
	fma.rn.f32 	%f6328, %f4682, %f4697, %f6328;
	fma.rn.f32 	%f6327, %f4682, %f4698, %f6327;
	fma.rn.f32 	%f6326, %f4682, %f4699, %f6326;
	fma.rn.f32 	%f6325, %f4682, %f4700, %f6325;
	fma.rn.f32 	%f6324, %f4683, %f4693, %f6324;
	fma.rn.f32 	%f6323, %f4683, %f4694, %f6323;
	fma.rn.f32 	%f6322, %f4683, %f4695, %f6322;
	fma.rn.f32 	%f6321, %f4683, %f4696, %f6321;
	fma.rn.f32 	%f6320, %f4683, %f4697, %f6320;
	fma.rn.f32 	%f6319, %f4683, %f4698, %f6319;
	fma.rn.f32 	%f6318, %f4683, %f4699, %f6318;
	fma.rn.f32 	%f6317, %f4683, %f4700, %f6317;
	fma.rn.f32 	%f6316, %f4684, %f4693, %f6316;
	fma.rn.f32 	%f6315, %f4684, %f4694, %f6315;
	fma.rn.f32 	%f6314, %f4684, %f4695, %f6314;
	fma.rn.f32 	%f6313, %f4684, %f4696, %f6313;
	fma.rn.f32 	%f6312, %f4684, %f4697, %f6312;
	fma.rn.f32 	%f6311, %f4684, %f4698, %f6311;
	fma.rn.f32 	%f6310, %f4684, %f4699, %f6310;
	fma.rn.f32 	%f6309, %f4684, %f4700, %f6309;
	fma.rn.f32 	%f6308, %f4685, %f4693, %f6308;
	fma.rn.f32 	%f6307, %f4685, %f4694, %f6307;
	fma.rn.f32 	%f6306, %f4685, %f4695, %f6306;
	fma.rn.f32 	%f6305, %f4685, %f4696, %f6305;
	fma.rn.f32 	%f6304, %f4685, %f4697, %f6304;
	fma.rn.f32 	%f6303, %f4685, %f4698, %f6303;
	fma.rn.f32 	%f6302, %f4685, %f4699, %f6302;
	fma.rn.f32 	%f6301, %f4685, %f4700, %f6301;
	fma.rn.f32 	%f6300, %f4686, %f4693, %f6300;
	fma.rn.f32 	%f6299, %f4686, %f4694, %f6299;
	fma.rn.f32 	%f6298, %f4686, %f4695, %f6298;
	fma.rn.f32 	%f6297, %f4686, %f4696, %f6297;
	fma.rn.f32 	%f6296, %f4686, %f4697, %f6296;
	fma.rn.f32 	%f6295, %f4686, %f4698, %f6295;
	fma.rn.f32 	%f6294, %f4686, %f4699, %f6294;
	fma.rn.f32 	%f6293, %f4686, %f4700, %f6293;
	fma.rn.f32 	%f6292, %f4687, %f4693, %f6292;
	fma.rn.f32 	%f6291, %f4687, %f4694, %f6291;
	fma.rn.f32 	%f6290, %f4687, %f4695, %f6290;
	fma.rn.f32 	%f6289, %f4687, %f4696, %f6289;
	fma.rn.f32 	%f6288, %f4687, %f4697, %f6288;
	fma.rn.f32 	%f6287, %f4687, %f4698, %f6287;
	fma.rn.f32 	%f6286, %f4687, %f4699, %f6286;
	fma.rn.f32 	%f6285, %f4687, %f4700, %f6285;
	fma.rn.f32 	%f6284, %f4688, %f4693, %f6284;
	fma.rn.f32 	%f6283, %f4688, %f4694, %f6283;
	fma.rn.f32 	%f6282, %f4688, %f4695, %f6282;
	fma.rn.f32 	%f6281, %f4688, %f4696, %f6281;
	fma.rn.f32 	%f6280, %f4688, %f4697, %f6280;
	fma.rn.f32 	%f6279, %f4688, %f4698, %f6279;
	fma.rn.f32 	%f6278, %f4688, %f4699, %f6278;
	fma.rn.f32 	%f6277, %f4688, %f4700, %f6277;
	fma.rn.f32 	%f6276, %f4689, %f4693, %f6276;
	fma.rn.f32 	%f6275, %f4689, %f4694, %f6275;
	fma.rn.f32 	%f6274, %f4689, %f4695, %f6274;
	fma.rn.f32 	%f6273, %f4689, %f4696, %f6273;
	fma.rn.f32 	%f6272, %f4689, %f4697, %f6272;
	fma.rn.f32 	%f6271, %f4689, %f4698, %f6271;
	fma.rn.f32 	%f6270, %f4689, %f4699, %f6270;
	fma.rn.f32 	%f6269, %f4689, %f4700, %f6269;
	fma.rn.f32 	%f6268, %f4690, %f4693, %f6268;
	fma.rn.f32 	%f6267, %f4690, %f4694, %f6267;
	fma.rn.f32 	%f6266, %f4690, %f4695, %f6266;
	fma.rn.f32 	%f6265, %f4690, %f4696, %f6265;
	fma.rn.f32 	%f6264, %f4690, %f4697, %f6264;
	fma.rn.f32 	%f6263, %f4690, %f4698, %f6263;
	fma.rn.f32 	%f6262, %f4690, %f4699, %f6262;
	fma.rn.f32 	%f6261, %f4690, %f4700, %f6261;
	fma.rn.f32 	%f6260, %f4691, %f4693, %f6260;
	fma.rn.f32 	%f6259, %f4691, %f4694, %f6259;
	fma.rn.f32 	%f6258, %f4691, %f4695, %f6258;
	fma.rn.f32 	%f6257, %f4691, %f4696, %f6257;
	fma.rn.f32 	%f6256, %f4691, %f4697, %f6256;
	fma.rn.f32 	%f6255, %f4691, %f4698, %f6255;
	fma.rn.f32 	%f6254, %f4691, %f4699, %f6254;
	fma.rn.f32 	%f6253, %f4691, %f4700, %f6253;
	fma.rn.f32 	%f6252, %f4692, %f4693, %f6252;
	fma.rn.f32 	%f6251, %f4692, %f4694, %f6251;
	fma.rn.f32 	%f6250, %f4692, %f4695, %f6250;
	fma.rn.f32 	%f6249, %f4692, %f4696, %f6249;
	fma.rn.f32 	%f6248, %f4692, %f4697, %f6248;
	fma.rn.f32 	%f6247, %f4692, %f4698, %f6247;
	fma.rn.f32 	%f6246, %f4692, %f4699, %f6246;
	fma.rn.f32 	%f6245, %f4692, %f4700, %f6245;
	add.s32 	%r312, %r1405, 6;
	setp.ge.s32 	%p85, %r312, %r1341;
	@%p85 bra 	$L__BB2_92;
	ld.param.u32 	%r1377, [_Z20gemm_kernel_2DTilingPfS_S_iiiiiff_param_7];
	ld.param.u32 	%r1342, [_Z20gemm_kernel_2DTilingPfS_S_iiiiiff_param_5];
	ld.shared.f32 	%f4701, [%r8+24];
	ld.shared.f32 	%f4702, [%r8+152];
	ld.shared.f32 	%f4703, [%r8+280];
	ld.shared.f32 	%f4704, [%r8+408];
	ld.shared.f32 	%f4705, [%r8+536];
	ld.shared.f32 	%f4706, [%r8+664];
	ld.shared.f32 	%f4707, [%r8+792];
	ld.shared.f32 	%f4708, [%r8+920];
	ld.shared.f32 	%f4709, [%r8+1048];
	ld.shared.f32 	%f4710, [%r8+1176];
	ld.shared.f32 	%f4711, [%r8+1304];
	ld.shared.f32 	%f4712, [%r8+1432];
	ld.shared.f32 	%f4713, [%r8+1560];
	ld.shared.f32 	%f4714, [%r8+1688];
	ld.shared.f32 	%f4715, [%r8+1816];
	ld.shared.f32 	%f4716, [%r8+1944];
	shl.b32 	%r313, %r1377, 2;
	add.s32 	%r314, %r111, %r313;
	add.s32 	%r315, %r314, %r313;
	add.s32 	%r316, %r315, %r313;
	add.s32 	%r317, %r316, %r313;
	ld.shared.f32 	%f4717, [%r317];
	add.s32 	%r318, %r317, %r10;
	ld.shared.f32 	%f4718, [%r318];
	add.s32 	%r319, %r318, %r10;
	ld.shared.f32 	%f4719, [%r319];
	add.s32 	%r320, %r319, %r10;
	ld.shared.f32 	%f4720, [%r320];
	add.s32 	%r321, %r320, %r10;
	ld.shared.f32 	%f4721, [%r321];
	add.s32 	%r322, %r321, %r10;
	ld.shared.f32 	%f4722, [%r322];
	add.s32 	%r323, %r322, %r10;
	ld.shared.f32 	%f4723, [%r323];
	add.s32 	%r324, %r323, %r10;
	ld.shared.f32 	%f4724, [%r324];
	fma.rn.f32 	%f6372, %f4701, %f4717, %f6372;
	fma.rn.f32 	%f6371, %f4701, %f4718, %f6371;
	fma.rn.f32 	%f6370, %f4701, %f4719, %f6370;
	fma.rn.f32 	%f6369, %f4701, %f4720, %f6369;
	fma.rn.f32 	%f6368, %f4701, %f4721, %f6368;
	fma.rn.f32 	%f6367, %f4701, %f4722, %f6367;
	fma.rn.f32 	%f6366, %f4701, %f4723, %f6366;
	fma.rn.f32 	%f6365, %f4701, %f4724, %f6365;
	fma.rn.f32 	%f6364, %f4702, %f4717, %f6364;
	fma.rn.f32 	%f6363, %f4702, %f4718, %f6363;
	fma.rn.f32 	%f6362, %f4702, %f4719, %f6362;
	fma.rn.f32 	%f6361, %f4702, %f4720, %f6361;
	fma.rn.f32 	%f6360, %f4702, %f4721, %f6360;
	fma.rn.f32 	%f6359, %f4702, %f4722, %f6359;
	fma.rn.f32 	%f6358, %f4702, %f4723, %f6358;
	fma.rn.f32 	%f6357, %f4702, %f4724, %f6357;
	fma.rn.f32 	%f6356, %f4703, %f4717, %f6356;
	fma.rn.f32 	%f6355, %f4703, %f4718, %f6355;
	fma.rn.f32 	%f6354, %f4703, %f4719, %f6354;
	fma.rn.f32 	%f6353, %f4703, %f4720, %f6353;
	fma.rn.f32 	%f6352, %f4703, %f4721, %f6352;
	fma.rn.f32 	%f6351, %f4703, %f4722, %f6351;
	fma.rn.f32 	%f6350, %f4703, %f4723, %f6350;
	fma.rn.f32 	%f6349, %f4703, %f4724, %f6349;
	fma.rn.f32 	%f6348, %f4704, %f4717, %f6348;
	fma.rn.f32 	%f6347, %f4704, %f4718, %f6347;
	fma.rn.f32 	%f6346, %f4704, %f4719, %f6346;
	fma.rn.f32 	%f6345, %f4704, %f4720, %f6345;
	fma.rn.f32 	%f6344, %f4704, %f4721, %f6344;
	fma.rn.f32 	%f6343, %f4704, %f4722, %f6343;
	fma.rn.f32 	%f6342, %f4704, %f4723, %f6342;
	fma.rn.f32 	%f6341, %f4704, %f4724, %f6341;
	fma.rn.f32 	%f6340, %f4705, %f4717, %f6340;
	fma.rn.f32 	%f6339, %f4705, %f4718, %f6339;
	fma.rn.f32 	%f6338, %f4705, %f4719, %f6338;
	fma.rn.f32 	%f6337, %f4705, %f4720, %f6337;
	fma.rn.f32 	%f6336, %f4705, %f4721, %f6336;
	fma.rn.f32 	%f6335, %f4705, %f4722, %f6335;
	fma.rn.f32 	%f6334, %f4705, %f4723, %f6334;
	fma.rn.f32 	%f6333, %f4705, %f4724, %f6333;
	fma.rn.f32 	%f6332, %f4706, %f4717, %f6332;
	fma.rn.f32 	%f6331, %f4706, %f4718, %f6331;
	fma.rn.f32 	%f6330, %f4706, %f4719, %f6330;
	fma.rn.f32 	%f6329, %f4706, %f4720, %f6329;
	fma.rn.f32 	%f6328, %f4706, %f4721, %f6328;
	fma.rn.f32 	%f6327, %f4706, %f4722, %f6327;
	fma.rn.f32 	%f6326, %f4706, %f4723, %f6326;
	fma.rn.f32 	%f6325, %f4706, %f4724, %f6325;
	fma.rn.f32 	%f6324, %f4707, %f4717, %f6324;
	fma.rn.f32 	%f6323, %f4707, %f4718, %f6323;
	fma.rn.f32 	%f6322, %f4707, %f4719, %f6322;
	fma.rn.f32 	%f6321, %f4707, %f4720, %f6321;
	fma.rn.f32 	%f6320, %f4707, %f4721, %f6320;
	fma.rn.f32 	%f6319, %f4707, %f4722, %f6319;
	fma.rn.f32 	%f6318, %f4707, %f4723, %f6318;
	fma.rn.f32 	%f6317, %f4707, %f4724, %f6317;
	fma.rn.f32 	%f6316, %f4708, %f4717, %f6316;
	fma.rn.f32 	%f6315, %f4708, %f4718, %f6315;
	fma.rn.f32 	%f6314, %f4708, %f4719, %f6314;
	fma.rn.f32 	%f6313, %f4708, %f4720, %f6313;
	fma.rn.f32 	%f6312, %f4708, %f4721, %f6312;
	fma.rn.f32 	%f6311, %f4708, %f4722, %f6311;
	fma.rn.f32 	%f6310, %f4708, %f4723, %f6310;
	fma.rn.f32 	%f6309, %f4708, %f4724, %f6309;
	fma.rn.f32 	%f6308, %f4709, %f4717, %f6308;
	fma.rn.f32 	%f6307, %f4709, %f4718, %f6307;
	fma.rn.f32 	%f6306, %f4709, %f4719, %f6306;
	fma.rn.f32 	%f6305, %f4709, %f4720, %f6305;
	fma.rn.f32 	%f6304, %f4709, %f4721, %f6304;
	fma.rn.f32 	%f6303, %f4709, %f4722, %f6303;
	fma.rn.f32 	%f6302, %f4709, %f4723, %f6302;
	fma.rn.f32 	%f6301, %f4709, %f4724, %f6301;
	fma.rn.f32 	%f6300, %f4710, %f4717, %f6300;
	fma.rn.f32 	%f6299, %f4710, %f4718, %f6299;
	fma.rn.f32 	%f6298, %f4710, %f4719, %f6298;
	fma.rn.f32 	%f6297, %f4710, %f4720, %f6297;
	fma.rn.f32 	%f6296, %f4710, %f4721, %f6296;
	fma.rn.f32 	%f6295, %f4710, %f4722, %f6295;
	fma.rn.f32 	%f6294, %f4710, %f4723, %f6294;
	fma.rn.f32 	%f6293, %f4710, %f4724, %f6293;
	fma.rn.f32 	%f6292, %f4711, %f4717, %f6292;
	fma.rn.f32 	%f6291, %f4711, %f4718, %f6291;
	fma.rn.f32 	%f6290, %f4711, %f4719, %f6290;
	fma.rn.f32 	%f6289, %f4711, %f4720, %f6289;
	fma.rn.f32 	%f6288, %f4711, %f4721, %f6288;
	fma.rn.f32 	%f6287, %f4711, %f4722, %f6287;
	fma.rn.f32 	%f6286, %f4711, %f4723, %f6286;
	fma.rn.f32 	%f6285, %f4711, %f4724, %f6285;
	fma.rn.f32 	%f6284, %f4712, %f4717, %f6284;
	fma.rn.f32 	%f6283, %f4712, %f4718, %f6283;
	fma.rn.f32 	%f6282, %f4712, %f4719, %f6282;
	fma.rn.f32 	%f6281, %f4712, %f4720, %f6281;
	fma.rn.f32 	%f6280, %f4712, %f4721, %f6280;
	fma.rn.f32 	%f6279, %f4712, %f4722, %f6279;
	fma.rn.f32 	%f6278, %f4712, %f4723, %f6278;
	fma.rn.f32 	%f6277, %f4712, %f4724, %f6277;
	fma.rn.f32 	%f6276, %f4713, %f4717, %f6276;
	fma.rn.f32 	%f6275, %f4713, %f4718, %f6275;
	fma.rn.f32 	%f6274, %f4713, %f4719, %f6274;
	fma.rn.f32 	%f6273, %f4713, %f4720, %f6273;
	fma.rn.f32 	%f6272, %f4713, %f4721, %f6272;
	fma.rn.f32 	%f6271, %f4713, %f4722, %f6271;
	fma.rn.f32 	%f6270, %f4713, %f4723, %f6270;
	fma.rn.f32 	%f6269, %f4713, %f4724, %f6269;
	fma.rn.f32 	%f6268, %f4714, %f4717, %f6268;
	fma.rn.f32 	%f6267, %f4714, %f4718, %f6267;
	fma.rn.f32 	%f6266, %f4714, %f4719, %f6266;
	fma.rn.f32 	%f6265, %f4714, %f4720, %f6265;
	fma.rn.f32 	%f6264, %f4714, %f4721, %f6264;
	fma.rn.f32 	%f6263, %f4714, %f4722, %f6263;
	fma.rn.f32 	%f6262, %f4714, %f4723, %f6262;
	fma.rn.f32 	%f6261, %f4714, %f4724, %f6261;
	fma.rn.f32 	%f6260, %f4715, %f4717, %f6260;
	fma.rn.f32 	%f6259, %f4715, %f4718, %f6259;
	fma.rn.f32 	%f6258, %f4715, %f4719, %f6258;
	fma.rn.f32 	%f6257, %f4715, %f4720, %f6257;
	fma.rn.f32 	%f6256, %f4715, %f4721, %f6256;
	fma.rn.f32 	%f6255, %f4715, %f4722, %f6255;
	fma.rn.f32 	%f6254, %f4715, %f4723, %f6254;
	fma.rn.f32 	%f6253, %f4715, %f4724, %f6253;
	fma.rn.f32 	%f6252, %f4716, %f4717, %f6252;
	fma.rn.f32 	%f6251, %f4716, %f4718, %f6251;
	fma.rn.f32 	%f6250, %f4716, %f4719, %f6250;
	fma.rn.f32 	%f6249, %f4716, %f4720, %f6249;
	fma.rn.f32 	%f6248, %f4716, %f4721, %f6248;
	fma.rn.f32 	%f6247, %f4716, %f4722, %f6247;
	fma.rn.f32 	%f6246, %f4716, %f4723, %f6246;
	fma.rn.f32 	%f6245, %f4716, %f4724, %f6245;
	add.s32 	%r325, %r1405, 7;
	setp.ge.s32 	%p86, %r325, %r1342;
	@%p86 bra 	$L__BB2_92;
	ld.param.u32 	%r1378, [_Z20gemm_kernel_2DTilingPfS_S_iiiiiff_param_7];
	ld.param.u32 	%r1343, [_Z20gemm_kernel_2DTilingPfS_S_iiiiiff_param_5];
	ld.shared.f32 	%f4725, [%r8+28];
	ld.shared.f32 	%f4726, [%r8+156];
	ld.shared.f32 	%f4727, [%r8+284];
	ld.shared.f32 	%f4728, [%r8+412];
	ld.shared.f32 	%f4729, [%r8+540];
	ld.shared.f32 	%f4730, [%r8+668];
	ld.shared.f32 	%f4731, [%r8+796];
	ld.shared.f32 	%f4732, [%r8+924];
	ld.shared.f32 	%f4733, [%r8+1052];
	ld.shared.f32 	%f4734, [%r8+1180];
	ld.shared.f32 	%f4735, [%r8+1308];
	ld.shared.f32 	%f4736, [%r8+1436];
	ld.shared.f32 	%f4737, [%r8+1564];
	ld.shared.f32 	%f4738, [%r8+1692];
	ld.shared.f32 	%f4739, [%r8+1820];
	ld.shared.f32 	%f4740, [%r8+1948];
	shl.b32 	%r326, %r1378, 2;
	add.s32 	%r327, %r111, %r326;
	add.s32 	%r328, %r327, %r326;
	add.s32 	%r329, %r328, %r326;
	add.s32 	%r330, %r329, %r326;
	add.s32 	%r331, %r330, %r326;
	ld.shared.f32 	%f4741, [%r331];
	add.s32 	%r332, %r331, %r10;
	ld.shared.f32 	%f4742, [%r332];
	add.s32 	%r333, %r332, %r10;
	ld.shared.f32 	%f4743, [%r333];
	add.s32 	%r334, %r333, %r10;
	ld.shared.f32 	%f4744, [%r334];
	add.s32 	%r335, %r334, %r10;
	ld.shared.f32 	%f4745, [%r335];
	add.s32 	%r336, %r335, %r10;
	ld.shared.f32 	%f4746, [%r336];
	add.s32 	%r337, %r336, %r10;
	ld.shared.f32 	%f4747, [%r337];
	add.s32 	%r338, %r337, %r10;
	ld.shared.f32 	%f4748, [%r338];
	fma.rn.f32 	%f6372, %f4725, %f4741, %f6372;
	fma.rn.f32 	%f6371, %f4725, %f4742, %f6371;
	fma.rn.f32 	%f6370, %f4725, %f4743, %f6370;
	fma.rn.f32 	%f6369, %f4725, %f4744, %f6369;
	fma.rn.f32 	%f6368, %f4725, %f4745, %f6368;
	fma.rn.f32 	%f6367, %f4725, %f4746, %f6367;
	fma.rn.f32 	%f6366, %f4725, %f4747, %f6366;
	fma.rn.f32 	%f6365, %f4725, %f4748, %f6365;
	fma.rn.f32 	%f6364, %f4726, %f4741, %f6364;
	fma.rn.f32 	%f6363, %f4726, %f4742, %f6363;
	fma.rn.f32 	%f6362, %f4726, %f4743, %f6362;
	fma.rn.f32 	%f6361, %f4726, %f4744, %f6361;
	fma.rn.f32 	%f6360, %f4726, %f4745, %f6360;
	fma.rn.f32 	%f6359, %f4726, %f4746, %f6359;
	fma.rn.f32 	%f6358, %f4726, %f4747, %f6358;
	fma.rn.f32 	%f6357, %f4726, %f4748, %f6357;
	fma.rn.f32 	%f6356, %f4727, %f4741, %f6356;
	fma.rn.f32 	%f6355, %f4727, %f4742, %f6355;
	fma.rn.f32 	%f6354, %f4727, %f4743, %f6354;
	fma.rn.f32 	%f6353, %f4727, %f4744, %f6353;
	fma.rn.f32 	%f6352, %f4727, %f4745, %f6352;
	fma.rn.f32 	%f6351, %f4727, %f4746, %f6351;
	fma.rn.f32 	%f6350, %f4727, %f4747, %f6350;
	fma.rn.f32 	%f6349, %f4727, %f4748, %f6349;
	fma.rn.f32 	%f6348, %f4728, %f4741, %f6348;
	fma.rn.f32 	%f6347, %f4728, %f4742, %f6347;
	fma.rn.f32 	%f6346, %f4728, %f4743, %f6346;
	fma.rn.f32 	%f6345, %f4728, %f4744, %f6345;
	fma.rn.f32 	%f6344, %f4728, %f4745, %f6344;
	fma.rn.f32 	%f6343, %f4728, %f4746, %f6343;
	fma.rn.f32 	%f6342, %f4728, %f4747, %f6342;
	fma.rn.f32 	%f6341, %f4728, %f4748, %f6341;
	fma.rn.f32 	%f6340, %f4729, %f4741, %f6340;
	fma.rn.f32 	%f6339, %f4729, %f4742, %f6339;
	fma.rn.f32 	%f6338, %f4729, %f4743, %f6338;
	fma.rn.f32 	%f6337, %f4729, %f4744, %f6337;
	fma.rn.f32 	%f6336, %f4729, %f4745, %f6336;
	fma.rn.f32 	%f6335, %f4729, %f4746, %f6335;
	fma.rn.f32 	%f6334, %f4729, %f4747, %f6334;
	fma.rn.f32 	%f6333, %f4729, %f4748, %f6333;
	fma.rn.f32 	%f6332, %f4730, %f4741, %f6332;
	fma.rn.f32 	%f6331, %f4730, %f4742, %f6331;
	fma.rn.f32 	%f6330, %f4730, %f4743, %f6330;
	fma.rn.f32 	%f6329, %f4730, %f4744, %f6329;
	fma.rn.f32 	%f6328, %f4730, %f4745, %f6328;
	fma.rn.f32 	%f6327, %f4730, %f4746, %f6327;
	fma.rn.f32 	%f6326, %f4730, %f4747, %f6326;
	fma.rn.f32 	%f6325, %f4730, %f4748, %f6325;
	fma.rn.f32 	%f6324, %f4731, %f4741, %f6324;
	fma.rn.f32 	%f6323, %f4731, %f4742, %f6323;
	fma.rn.f32 	%f6322, %f4731, %f4743, %f6322;
	fma.rn.f32 	%f6321, %f4731, %f4744, %f6321;
	fma.rn.f32 	%f6320, %f4731, %f4745, %f6320;
	fma.rn.f32 	%f6319, %f4731, %f4746, %f6319;
	fma.rn.f32 	%f6318, %f4731, %f4747, %f6318;
	fma.rn.f32 	%f6317, %f4731, %f4748, %f6317;
	fma.rn.f32 	%f6316, %f4732, %f4741, %f6316;
	fma.rn.f32 	%f6315, %f4732, %f4742, %f6315;
	fma.rn.f32 	%f6314, %f4732, %f4743, %f6314;
	fma.rn.f32 	%f6313, %f4732, %f4744, %f6313;
	fma.rn.f32 	%f6312, %f4732, %f4745, %f6312;
	fma.rn.f32 	%f6311, %f4732, %f4746, %f6311;
	fma.rn.f32 	%f6310, %f4732, %f4747, %f6310;
	fma.rn.f32 	%f6309, %f4732, %f4748, %f6309;
	fma.rn.f32 	%f6308, %f4733, %f4741, %f6308;
	fma.rn.f32 	%f6307, %f4733, %f4742, %f6307;
	fma.rn.f32 	%f6306, %f4733, %f4743, %f6306;
	fma.rn.f32 	%f6305, %f4733, %f4744, %f6305;
	fma.rn.f32 	%f6304, %f4733, %f4745, %f6304;
	fma.rn.f32 	%f6303, %f4733, %f4746, %f6303;
	fma.rn.f32 	%f6302, %f4733, %f4747, %f6302;
	fma.rn.f32 	%f6301, %f4733, %f4748, %f6301;
	fma.rn.f32 	%f6300, %f4734, %f4741, %f6300;
	fma.rn.f32 	%f6299, %f4734, %f4742, %f6299;
	fma.rn.f32 	%f6298, %f4734, %f4743, %f6298;
	fma.rn.f32 	%f6297, %f4734, %f4744, %f6297;
	fma.rn.f32 	%f6296, %f4734, %f4745, %f6296;
	fma.rn.f32 	%f6295, %f4734, %f4746, %f6295;
	fma.rn.f32 	%f6294, %f4734, %f4747, %f6294;
	fma.rn.f32 	%f6293, %f4734, %f4748, %f6293;
	fma.rn.f32 	%f6292, %f4735, %f4741, %f6292;
	fma.rn.f32 	%f6291, %f4735, %f4742, %f6291;
	fma.rn.f32 	%f6290, %f4735, %f4743, %f6290;
	fma.rn.f32 	%f6289, %f4735, %f4744, %f6289;
	fma.rn.f32 	%f6288, %f4735, %f4745, %f6288;
	fma.rn.f32 	%f6287, %f4735, %f4746, %f6287;
	fma.rn.f32 	%f6286, %f4735, %f4747, %f6286;
	fma.rn.f32 	%f6285, %f4735, %f4748, %f6285;
	fma.rn.f32 	%f6284, %f4736, %f4741, %f6284;
	fma.rn.f32 	%f6283, %f4736, %f4742, %f6283;
	fma.rn.f32 	%f6282, %f4736, %f4743, %f6282;
	fma.rn.f32 	%f6281, %f4736, %f4744, %f6281;
	fma.rn.f32 	%f6280, %f4736, %f4745, %f6280;
	fma.rn.f32 	%f6279, %f4736, %f4746, %f6279;
	fma.rn.f32 	%f6278, %f4736, %f4747, %f6278;
	fma.rn.f32 	%f6277, %f4736, %f4748, %f6277;
	fma.rn.f32 	%f6276, %f4737, %f4741, %f6276;
	fma.rn.f32 	%f6275, %f4737, %f4742, %f6275;
	fma.rn.f32 	%f6274, %f4737, %f4743, %f6274;
	fma.rn.f32 	%f6273, %f4737, %f4744, %f6273;
	fma.rn.f32 	%f6272, %f4737, %f4745, %f6272;
	fma.rn.f32 	%f6271, %f4737, %f4746, %f6271;
	fma.rn.f32 	%f6270, %f4737, %f4747, %f6270;
	fma.rn.f32 	%f6269, %f4737, %f4748, %f6269;
	fma.rn.f32 	%f6268, %f4738, %f4741, %f6268;
	fma.rn.f32 	%f6267, %f4738, %f4742, %f6267;
	fma.rn.f32 	%f6266, %f4738, %f4743, %f6266;
	fma.rn.f32 	%f6265, %f4738, %f4744, %f6265;
	fma.rn.f32 	%f6264, %f4738, %f4745, %f6264;
	fma.rn.f32 	%f6263, %f4738, %f4746, %f6263;
	fma.rn.f32 	%f6262, %f4738, %f4747, %f6262;
	fma.rn.f32 	%f6261, %f4738, %f4748, %f6261;
	fma.rn.f32 	%f6260, %f4739, %f4741, %f6260;
	fma.rn.f32 	%f6259, %f4739, %f4742, %f6259;
	fma.rn.f32 	%f6258, %f4739, %f4743, %f6258;
	fma.rn.f32 	%f6257, %f4739, %f4744, %f6257;
	fma.rn.f32 	%f6256, %f4739, %f4745, %f6256;
	fma.rn.f32 	%f6255, %f4739, %f4746, %f6255;
	fma.rn.f32 	%f6254, %f4739, %f4747, %f6254;
	fma.rn.f32 	%f6253, %f4739, %f4748, %f6253;
	fma.rn.f32 	%f6252, %f4740, %f4741, %f6252;
	fma.rn.f32 	%f6251, %f4740, %f4742, %f6251;
	fma.rn.f32 	%f6250, %f4740, %f4743, %f6250;
	fma.rn.f32 	%f6249, %f4740, %f4744, %f6249;
	fma.rn.f32 	%f6248, %f4740, %f4745, %f6248;
	fma.rn.f32 	%f6247, %f4740, %f4746, %f6247;
	fma.rn.f32 	%f6246, %f4740, %f4747, %f6246;
	fma.rn.f32 	%f6245, %f4740, %f4748, %f6245;
	add.s32 	%r339, %r1405, 8;
	setp.ge.s32 	%p87, %r339, %r1343;
	@%p87 bra 	$L__BB2_92;
	ld.param.u32 	%r1379, [_Z20gemm_kernel_2DTilingPfS_S_iiiiiff_param_7];
	ld.param.u32 	%r1344, [_Z20gemm_kernel_2DTilingPfS_S_iiiiiff_param_5];
	ld.shared.f32 	%f4749, [%r8+32];
	ld.shared.f32 	%f4750, [%r8+160];
	ld.shared.f32 	%f4751, [%r8+288];
	ld.shared.f32 	%f4752, [%r8+416];
	ld.shared.f32 	%f4753, [%r8+544];
	ld.shared.f32 	%f4754, [%r8+672];
	ld.shared.f32 	%f4755, [%r8+800];
	ld.shared.f32 	%f4756, [%r8+928];
	ld.shared.f32 	%f4757, [%r8+1056];
	ld.shared.f32 	%f4758, [%r8+1184];
	ld.shared.f32 	%f4759, [%r8+1312];
	ld.shared.f32 	%f4760, [%r8+1440];
	ld.shared.f32 	%f4761, [%r8+1568];
	ld.shared.f32 	%f4762, [%r8+1696];
	ld.shared.f32 	%f4763, [%r8+1824];
	ld.shared.f32 	%f4764, [%r8+1952];
	shl.b32 	%r340, %r1379, 2;
	add.s32 	%r341, %r111, %r340;
	add.s32 	%r342, %r341, %r340;
	add.s32 	%r343, %r342, %r340;
	add.s32 	%r344, %r343, %r340;
	add.s32 	%r345, %r344, %r340;
	add.s32 	%r346, %r345, %r340;
	ld.shared.f32 	%f4765, [%r346];
	add.s32 	%r347, %r346, %r10;
	ld.shared.f32 	%f4766, [%r347];
	add.s32 	%r348, %r347, %r10;
	ld.shared.f32 	%f4767, [%r348];
	add.s32 	%r349, %r348, %r10;
	ld.shared.f32 	%f4768, [%r349];
	add.s32 	%r350, %r349, %r10;
	ld.shared.f32 	%f4769, [%r350];
	add.s32 	%r351, %r350, %r10;
	ld.shared.f32 	%f4770, [%r351];
	add.s32 	%r352, %r351, %r10;
	ld.shared.f32 	%f4771, [%r352];
	add.s32 	%r353, %r352, %r10;
	ld.shared.f32 	%f4772, [%r353];
	fma.rn.f32 	%f6372, %f4749, %f4765, %f6372;
	fma.rn.f32 	%f6371, %f4749, %f4766, %f6371;
	fma.rn.f32 	%f6370, %f4749, %f4767, %f6370;
	fma.rn.f32 	%f6369, %f4749, %f4768, %f6369;
	fma.rn.f32 	%f6368, %f4749, %f4769, %f6368;
	fma.rn.f32 	%f6367, %f4749, %f4770, %f6367;
	fma.rn.f32 	%f6366, %f4749, %f4771, %f6366;
	fma.rn.f32 	%f6365, %f4749, %f4772, %f6365;
	fma.rn.f32 	%f6364, %f4750, %f4765, %f6364;
	fma.rn.f32 	%f6363, %f4750, %f4766, %f6363;
	fma.rn.f32 	%f6362, %f4750, %f4767, %f6362;
	fma.rn.f32 	%f6361, %f4750, %f4768, %f6361;
	fma.rn.f32 	%f6360, %f4750, %f4769, %f6360;
	fma.rn.f32 	%f6359, %f4750, %f4770, %f6359;
	fma.rn.f32 	%f6358, %f4750, %f4771, %f6358;
	fma.rn.f32 	%f6357, %f4750, %f4772, %f6357;
	fma.rn.f32 	%f6356, %f4751, %f4765, %f6356;
	fma.rn.f32 	%f6355, %f4751, %f4766, %f6355;
	fma.rn.f32 	%f6354, %f4751, %f4767, %f6354;
	fma.rn.f32 	%f6353, %f4751, %f4768, %f6353;
	fma.rn.f32 	%f6352, %f4751, %f4769, %f6352;
	fma.rn.f32 	%f6351, %f4751, %f4770, %f6351;
	fma.rn.f32 	%f6350, %f4751, %f4771, %f6350;
	fma.rn.f32 	%f6349, %f4751, %f4772, %f6349;
	fma.rn.f32 	%f6348, %f4752, %f4765, %f6348;
	fma.rn.f32 	%f6347, %f4752, %f4766, %f6347;
	fma.rn.f32 	%f6346, %f4752, %f4767, %f6346;
	fma.rn.f32 	%f6345, %f4752, %f4768, %f6345;
	fma.rn.f32 	%f6344, %f4752, %f4769, %f6344;
	fma.rn.f32 	%f6343, %f4752, %f4770, %f6343;
	fma.rn.f32 	%f6342, %f4752, %f4771, %f6342;
	fma.rn.f32 	%f6341, %f4752, %f4772, %f6341;
	fma.rn.f32 	%f6340, %f4753, %f4765, %f6340;
	fma.rn.f32 	%f6339, %f4753, %f4766, %f6339;
	fma.rn.f32 	%f6338, %f4753, %f4767, %f6338;
	fma.rn.f32 	%f6337, %f4753, %f4768, %f6337;
	fma.rn.f32 	%f6336, %f4753, %f4769, %f6336;
	fma.rn.f32 	%f6335, %f4753, %f4770, %f6335;
	fma.rn.f32 	%f6334, %f4753, %f4771, %f6334;
	fma.rn.f32 	%f6333, %f4753, %f4772, %f6333;
	fma.rn.f32 	%f6332, %f4754, %f4765, %f6332;
	fma.rn.f32 	%f6331, %f4754, %f4766, %f6331;
	fma.rn.f32 	%f6330, %f4754, %f4767, %f6330;
	fma.rn.f32 	%f6329, %f4754, %f4768, %f6329;
	fma.rn.f32 	%f6328, %f4754, %f4769, %f6328;
	fma.rn.f32 	%f6327, %f4754, %f4770, %f6327;
	fma.rn.f32 	%f6326, %f4754, %f4771, %f6326;
	fma.rn.f32 	%f6325, %f4754, %f4772, %f6325;
	fma.rn.f32 	%f6324, %f4755, %f4765, %f6324;
	fma.rn.f32 	%f6323, %f4755, %f4766, %f6323;
	fma.rn.f32 	%f6322, %f4755, %f4767, %f6322;
	fma.rn.f32 	%f6321, %f4755, %f4768, %f6321;
	fma.rn.f32 	%f6320, %f4755, %f4769, %f6320;
	fma.rn.f32 	%f6319, %f4755, %f4770, %f6319;
	fma.rn.f32 	%f6318, %f4755, %f4771, %f6318;
	fma.rn.f32 	%f6317, %f4755, %f4772, %f6317;
	fma.rn.f32 	%f6316, %f4756, %f4765, %f6316;
	fma.rn.f32 	%f6315, %f4756, %f4766, %f6315;
	fma.rn.f32 	%f6314, %f4756, %f4767, %f6314;
	fma.rn.f32 	%f6313, %f4756, %f4768, %f6313;
	fma.rn.f32 	%f6312, %f4756, %f4769, %f6312;
	fma.rn.f32 	%f6311, %f4756, %f4770, %f6311;
	fma.rn.f32 	%f6310, %f4756, %f4771, %f6310;
	fma.rn.f32 	%f6309, %f4756, %f4772, %f6309;
	fma.rn.f32 	%f6308, %f4757, %f4765, %f6308;
	fma.rn.f32 	%f6307, %f4757, %f4766, %f6307;
	fma.rn.f32 	%f6306, %f4757, %f4767, %f6306;
	fma.rn.f32 	%f6305, %f4757, %f4768, %f6305;
	fma.rn.f32 	%f6304, %f4757, %f4769, %f6304;
	fma.rn.f32 	%f6303, %f4757, %f4770, %f6303;
	fma.rn.f32 	%f6302, %f4757, %f4771, %f6302;
	fma.rn.f32 	%f6301, %f4757, %f4772, %f6301;
	fma.rn.f32 	%f6300, %f4758, %f4765, %f6300;
	fma.rn.f32 	%f6299, %f4758, %f4766, %f6299;
	fma.rn.f32 	%f6298, %f4758, %f4767, %f6298;
	fma.rn.f32 	%f6297, %f4758, %f4768, %f6297;
	fma.rn.f32 	%f6296, %f4758, %f4769, %f6296;
	fma.rn.f32 	%f6295, %f4758, %f4770, %f6295;
	fma.rn.f32 	%f6294, %f4758, %f4771, %f6294;
	fma.rn.f32 	%f6293, %f4758, %f4772, %f6293;
	fma.rn.f32 	%f6292, %f4759, %f4765, %f6292;
	fma.rn.f32 	%f6291, %f4759, %f4766, %f6291;
	fma.rn.f32 	%f6290, %f4759, %f4767, %f6290;
	fma.rn.f32 	%f6289, %f4759, %f4768, %f6289;
	fma.rn.f32 	%f6288, %f4759, %f4769, %f6288;
	fma.rn.f32 	%f6287, %f4759, %f4770, %f6287;
	fma.rn.f32 	%f6286, %f4759, %f4771, %f6286;
	fma.rn.f32 	%f6285, %f4759, %f4772, %f6285;
	fma.rn.f32 	%f6284, %f4760, %f4765, %f6284;
	fma.rn.f32 	%f6283, %f4760, %f4766, %f6283;
	fma.rn.f32 	%f6282, %f4760, %f4767, %f6282;
	fma.rn.f32 	%f6281, %f4760, %f4768, %f6281;
	fma.rn.f32 	%f6280, %f4760, %f4769, %f6280;
	fma.rn.f32 	%f6279, %f4760, %f4770, %f6279;
	fma.rn.f32 	%f6278, %f4760, %f4771, %f6278;
	fma.rn.f32 	%f6277, %f4760, %f4772, %f6277;
	fma.rn.f32 	%f6276, %f4761, %f4765, %f6276;
	fma.rn.f32 	%f6275, %f4761, %f4766, %f6275;
	fma.rn.f32 	%f6274, %f4761, %f4767, %f6274;
	fma.rn.f32 	%f6273, %f4761, %f4768, %f6273;
	fma.rn.f32 	%f6272, %f4761, %f4769, %f6272;
	fma.rn.f32 	%f6271, %f4761, %f4770, %f6271;
	fma.rn.f32 	%f6270, %f4761, %f4771, %f6270;
	fma.rn.f32 	%f6269, %f4761, %f4772, %f6269;
	fma.rn.f32 	%f6268, %f4762, %f4765, %f6268;
	fma.rn.f32 	%f6267, %f4762, %f4766, %f6267;
	fma.rn.f32 	%f6266, %f4762, %f4767, %f6266;
	fma.rn.f32 	%f6265, %f4762, %f4768, %f6265;
	fma.rn.f32 	%f6264, %f4762, %f4769, %f6264;
	fma.rn.f32 	%f6263, %f4762, %f4770, %f6263;
	fma.rn.f32 	%f6262, %f4762, %f4771, %f6262;
	fma.rn.f32 	%f6261, %f4762, %f4772, %f6261;
	fma.rn.f32 	%f6260, %f4763, %f4765, %f6260;
	fma.rn.f32 	%f6259, %f4763, %f4766, %f6259;
	fma.rn.f32 	%f6258, %f4763, %f4767, %f6258;
	fma.rn.f32 	%f6257, %f4763, %f4768, %f6257;
	fma.rn.f32 	%f6256, %f4763, %f4769, %f6256;
	fma.rn.f32 	%f6255, %f4763, %f4770, %f6255;
	fma.rn.f32 	%f6254, %f4763, %f4771, %f6254;
	fma.rn.f32 	%f6253, %f4763, %f4772, %f6253;
	fma.rn.f32 	%f6252, %f4764, %f4765, %f6252;
	fma.rn.f32 	%f6251, %f4764, %f4766, %f6251;
	fma.rn.f32 	%f6250, %f4764, %f4767, %f6250;
	fma.rn.f32 	%f6249, %f4764, %f4768, %f6249;
	fma.rn.f32 	%f6248, %f4764, %f4769, %f6248;
	fma.rn.f32 	%f6247, %f4764, %f4770, %f6247;
	fma.rn.f32 	%f6246, %f4764, %f4771, %f6246;
	fma.rn.f32 	%f6245, %f4764, %f4772, %f6245;
	add.s32 	%r354, %r1405, 9;
	setp.ge.s32 	%p88, %r354, %r1344;
	@%p88 bra 	$L__BB2_92;
	ld.param.u32 	%r1380, [_Z20gemm_kernel_2DTilingPfS_S_iiiiiff_param_7];
	ld.param.u32 	%r1345, [_Z20gemm_kernel_2DTilingPfS_S_iiiiiff_param_5];
	ld.shared.f32 	%f4773, [%r8+36];
	ld.shared.f32 	%f4774, [%r8+164];
	ld.shared.f32 	%f4775, [%r8+292];
	ld.shared.f32 	%f4776, [%r8+420];
	ld.shared.f32 	%f4777, [%r8+548];
	ld.shared.f32 	%f4778, [%r8+676];
	ld.shared.f32 	%f4779, [%r8+804];
	ld.shared.f32 	%f4780, [%r8+932];
	ld.shared.f32 	%f4781, [%r8+1060];
	ld.shared.f32 	%f4782, [%r8+1188];
	ld.shared.f32 	%f4783, [%r8+1316];
	ld.shared.f32 	%f4784, [%r8+1444];
	ld.shared.f32 	%f4785, [%r8+1572];
	ld.shared.f32 	%f4786, [%r8+1700];
	ld.shared.f32 	%f4787, [%r8+1828];
	ld.shared.f32 	%f4788, [%r8+1956];
	shl.b32 	%r355, %r1380, 2;
	add.s32 	%r356, %r111, %r355;
	add.s32 	%r357, %r356, %r355;
	add.s32 	%r358, %r357, %r355;
	add.s32 	%r359, %r358, %r355;
	add.s32 	%r360, %r359, %r355;
	add.s32 	%r361, %r360, %r355;
	add.s32 	%r362, %r361, %r355;
	ld.shared.f32 	%f4789, [%r362];
	add.s32 	%r363, %r362, %r10;
	ld.shared.f32 	%f4790, [%r363];
	add.s32 	%r364, %r363, %r10;
	ld.shared.f32 	%f4791, [%r364];
	add.s32 	%r365, %r364, %r10;
	ld.shared.f32 	%f4792, [%r365];
	add.s32 	%r366, %r365, %r10;
	ld.shared.f32 	%f4793, [%r366];
	add.s32 	%r367, %r366, %r10;
	ld.shared.f32 	%f4794, [%r367];
	add.s32 	%r368, %r367, %r10;
	ld.shared.f32 	%f4795, [%r368];
	add.s32 	%r369, %r368, %r10;
	ld.shared.f32 	%f4796, [%r369];
	fma.rn.f32 	%f6372, %f4773, %f4789, %f6372;
	fma.rn.f32 	%f6371, %f4773, %f4790, %f6371;
	fma.rn.f32 	%f6370, %f4773, %f4791, %f6370;
	fma.rn.f32 	%f6369, %f4773, %f4792, %f6369;
	fma.rn.f32 	%f6368, %f4773, %f4793, %f6368;
	fma.rn.f32 	%f6367, %f4773, %f4794, %f6367;
	fma.rn.f32 	%f6366, %f4773, %f4795, %f6366;
	fma.rn.f32 	%f6365, %f4773, %f4796, %f6365;
	fma.rn.f32 	%f6364, %f4774, %f4789, %f6364;
	fma.rn.f32 	%f6363, %f4774, %f4790, %f6363;
	fma.rn.f32 	%f6362, %f4774, %f4791, %f6362;
	fma.rn.f32 	%f6361, %f4774, %f4792, %f6361;
	fma.rn.f32 	%f6360, %f4774, %f4793, %f6360;
	fma.rn.f32 	%f6359, %f4774, %f4794, %f6359;
	fma.rn.f32 	%f6358, %f4774, %f4795, %f6358;
	fma.rn.f32 	%f6357, %f4774, %f4796, %f6357;
	fma.rn.f32 	%f6356, %f4775, %f4789, %f6356;
	fma.rn.f32 	%f6355, %f4775, %f4790, %f6355;
	fma.rn.f32 	%f6354, %f4775, %f4791, %f6354;
	fma.rn.f32 	%f6353, %f4775, %f4792, %f6353;
	fma.rn.f32 	%f6352, %f4775, %f4793, %f6352;
	fma.rn.f32 	%f6351, %f4775, %f4794, %f6351;
	fma.rn.f32 	%f6350, %f4775, %f4795, %f6350;
	fma.rn.f32 	%f6349, %f4775, %f4796, %f6349;
	fma.rn.f32 	%f6348, %f4776, %f4789, %f6348;
	fma.rn.f32 	%f6347, %f4776, %f4790, %f6347;
	fma.rn.f32 	%f6346, %f4776, %f4791, %f6346;
	fma.rn.f32 	%f6345, %f4776, %f4792, %f6345;
	fma.rn.f32 	%f6344, %f4776, %f4793, %f6344;
	fma.rn.f32 	%f6343, %f4776, %f4794, %f6343;
	fma.rn.f32 	%f6342, %f4776, %f4795, %f6342;
	fma.rn.f32 	%f6341, %f4776, %f4796, %f6341;
	fma.rn.f32 	%f6340, %f4777, %f4789, %f6340;
	fma.rn.f32 	%f6339, %f4777, %f4790, %f6339;
	fma.rn.f32 	%f6338, %f4777, %f4791, %f6338;
	fma.rn.f32 	%f6337, %f4777, %f4792, %f6337;
	fma.rn.f32 	%f6336, %f4777, %f4793, %f6336;
	fma.rn.f32 	%f6335, %f4777, %f4794, %f6335;
	fma.rn.f32 	%f6334, %f4777, %f4795, %f6334;
	fma.rn.f32 	%f6333, %f4777, %f4796, %f6333;
	fma.rn.f32 	%f6332, %f4778, %f4789, %f6332;
	fma.rn.f32 	%f6331, %f4778, %f4790, %f6331;
	fma.rn.f32 	%f6330, %f4778, %f4791, %f6330;
	fma.rn.f32 	%f6329, %f4778, %f4792, %f6329;
	fma.rn.f32 	%f6328, %f4778, %f4793, %f6328;
	fma.rn.f32 	%f6327, %f4778, %f4794, %f6327;
	fma.rn.f32 	%f6326, %f4778, %f4795, %f6326;
	fma.rn.f32 	%f6325, %f4778, %f4796, %f6325;
	fma.rn.f32 	%f6324, %f4779, %f4789, %f6324;
	fma.rn.f32 	%f6323, %f4779, %f4790, %f6323;
	fma.rn.f32 	%f6322, %f4779, %f4791, %f6322;
	fma.rn.f32 	%f6321, %f4779, %f4792, %f6321;
	fma.rn.f32 	%f6320, %f4779, %f4793, %f6320;
	fma.rn.f32 	%f6319, %f4779, %f4794, %f6319;
	fma.rn.f32 	%f6318, %f4779, %f4795, %f6318;
	fma.rn.f32 	%f6317, %f4779, %f4796, %f6317;
	fma.rn.f32 	%f6316, %f4780, %f4789, %f6316;
	fma.rn.f32 	%f6315, %f4780, %f4790, %f6315;
	fma.rn.f32 	%f6314, %f4780, %f4791, %f6314;
	fma.rn.f32 	%f6313, %f4780, %f4792, %f6313;
	fma.rn.f32 	%f6312, %f4780, %f4793, %f6312;
	fma.rn.f32 	%f6311, %f4780, %f4794, %f6311;
	fma.rn.f32 	%f6310, %f4780, %f4795, %f6310;
	fma.rn.f32 	%f6309, %f4780, %f4796, %f6309;
	fma.rn.f32 	%f6308, %f4781, %f4789, %f6308;
	fma.rn.f32 	%f6307, %f4781, %f4790, %f6307;
	fma.rn.f32 	%f6306, %f4781, %f4791, %f6306;
	fma.rn.f32 	%f6305, %f4781, %f4792, %f6305;
	fma.rn.f32 	%f6304, %f4781, %f4793, %f6304;
	fma.rn.f32 	%f6303, %f4781, %f4794, %f6303;
	fma.rn.f32 	%f6302, %f4781, %f4795, %f6302;
	fma.rn.f32 	%f6301, %f4781, %f4796, %f6301;
	fma.rn.f32 	%f6300, %f4782, %f4789, %f6300;
	fma.rn.f32 	%f6299, %f4782, %f4790, %f6299;
	fma.rn.f32 	%f6298, %f4782, %f4791, %f6298;
	fma.rn.f32 	%f6297, %f4782, %f4792, %f6297;
	fma.rn.f32 	%f6296, %f4782, %f4793, %f6296;
	fma.rn.f32 	%f6295, %f4782, %f4794, %f6295;
	fma.rn.f32 	%f6294, %f4782, %f4795, %f6294;
	fma.rn.f32 	%f6293, %f4782, %f4796, %f6293;
	fma.rn.f32 	%f6292, %f4783, %f4789, %f6292;
	fma.rn.f32 	%f6291, %f4783, %f4790, %f6291;
	fma.rn.f32 	%f6290, %f4783, %f4791, %f6290;
	fma.rn.f32 	%f6289, %f4783, %f4792, %f6289;
	fma.rn.f32 	%f6288, %f4783, %f4793, %f6288;
	fma.rn.f32 	%f6287, %f4783, %f4794, %f6287;
	fma.rn.f32 	%f6286, %f4783, %f4795, %f6286;
	fma.rn.f32 	%f6285, %f4783, %f4796, %f6285;
	fma.rn.f32 	%f6284, %f4784, %f4789, %f6284;
	fma.rn.f32 	%f6283, %f4784, %f4790, %f6283;
	fma.rn.f32 	%f6282, %f4784, %f4791, %f6282;
	fma.rn.f32 	%f6281, %f4784, %f4792, %f6281;
	fma.rn.f32 	%f6280, %f4784, %f4793, %f6280;
	fma.rn.f32 	%f6279, %f4784, %f4794, %f6279;
	fma.rn.f32 	%f6278, %f4784, %f4795, %f6278;
	fma.rn.f32 	%f6277, %f4784, %f4796, %f6277;
	fma.rn.f32 	%f6276, %f4785, %f4789, %f6276;
	fma.rn.f32 	%f6275, %f4785, %f4790, %f6275;
	fma.rn.f32 	%f6274, %f4785, %f4791, %f6274;
	fma.rn.f32 	%f6273, %f4785, %f4792, %f6273;
	fma.rn.f32 	%f6272, %f4785, %f4793, %f6272;
	fma.rn.f32 	%f6271, %f4785, %f4794, %f6271;
	fma.rn.f32 	%f6270, %f4785, %f4795, %f6270;
	fma.rn.f32 	%f6269, %f4785, %f4796, %f6269;
	fma.rn.f32 	%f6268, %f4786, %f4789, %f6268;
	fma.rn.f32 	%f6267, %f4786, %f4790, %f6267;
	fma.rn.f32 	%f6266, %f4786, %f4791, %f6266;
	fma.rn.f32 	%f6265, %f4786, %f4792, %f6265;
	fma.rn.f32 	%f6264, %f4786, %f4793, %f6264;
	fma.rn.f32 	%f6263, %f4786, %f4794, %f6263;
	fma.rn.f32 	%f6262, %f4786, %f4795, %f6262;
	fma.rn.f32 	%f6261, %f4786, %f4796, %f6261;
	fma.rn.f32 	%f6260, %f4787, %f4789, %f6260;
	fma.rn.f32 	%f6259, %f4787, %f4790, %f6259;
	fma.rn.f32 	%f6258, %f4787, %f4791, %f6258;
	fma.rn.f32 	%f6257, %f4787, %f4792, %f6257;
	fma.rn.f32 	%f6256, %f4787, %f4793, %f6256;
	fma.rn.f32 	%f6255, %f4787, %f4794, %f6255;
	fma.rn.f32 	%f6254, %f4787, %f4795, %f6254;
	fma.rn.f32 	%f6253, %f4787, %f4796, %f6253;
	fma.rn.f32 	%f6252, %f4788, %f4789, %f6252;
	fma.rn.f32 	%f6251, %f4788, %f4790, %f6251;
	fma.rn.f32 	%f6250, %f4788, %f4791, %f6250;
	fma.rn.f32 	%f6249, %f4788, %f4792, %f6249;
	fma.rn.f32 	%f6248, %f4788, %f4793, %f6248;
	fma.rn.f32 	%f6247, %f4788, %f4794, %f6247;
	fma.rn.f32 	%f6246, %f4788, %f4795, %f6246;
	fma.rn.f32 	%f6245, %f4788, %f4796, %f6245;
	add.s32 	%r370, %r1405, 10;
	setp.ge.s32 	%p89, %r370, %r1345;
	@%p89 bra 	$L__BB2_92;
	ld.param.u32 	%r1381, [_Z20gemm_kernel_2DTilingPfS_S_iiiiiff_param_7];
	ld.param.u32 	%r1346, [_Z20gemm_kernel_2DTilingPfS_S_iiiiiff_param_5];
	ld.shared.f32 	%f4797, [%r8+40];
	ld.shared.f32 	%f4798, [%r8+168];
	ld.shared.f32 	%f4799, [%r8+296];
	ld.shared.f32 	%f4800, [%r8+424];
	ld.shared.f32 	%f4801, [%r8+552];
	ld.shared.f32 	%f4802, [%r8+680];
	ld.shared.f32 	%f4803, [%r8+808];
	ld.shared.f32 	%f4804, [%r8+936];
	ld.shared.f32 	%f4805, [%r8+1064];
	ld.shared.f32 	%f4806, [%r8+1192];
	ld.shared.f32 	%f4807, [%r8+1320];
	ld.shared.f32 	%f4808, [%r8+1448];
	ld.shared.f32 	%f4809, [%r8+1576];
	ld.shared.f32 	%f4810, [%r8+1704];
	ld.shared.f32 	%f4811, [%r8+1832];
	ld.shared.f32 	%f4812, [%r8+1960];
	shl.b32 	%r371, %r1381, 2;
	add.s32 	%r372, %r111, %r371;
	add.s32 	%r373, %r372, %r371;
	add.s32 	%r374, %r373, %r371;
	add.s32 	%r375, %r374, %r371;
	add.s32 	%r376, %r375, %r371;
	add.s32 	%r377, %r376, %r371;
	add.s32 	%r378, %r377, %r371;
	add.s32 	%r379, %r378, %r371;
	ld.shared.f32 	%f4813, [%r379];
	add.s32 	%r380, %r379, %r10;
	ld.shared.f32 	%f4814, [%r380];
	add.s32 	%r381, %r380, %r10;
	ld.shared.f32 	%f4815, [%r381];
	add.s32 	%r382, %r381, %r10;
	ld.shared.f32 	%f4816, [%r382];
	add.s32 	%r383, %r382, %r10;
	ld.shared.f32 	%f4817, [%r383];
	add.s32 	%r384, %r383, %r10;
	ld.shared.f32 	%f4818, [%r384];
	add.s32 	%r385, %r384, %r10;
	ld.shared.f32 	%f4819, [%r385];
	add.s32 	%r386, %r385, %r10;
	ld.shared.f32 	%f4820, [%r386];
	fma.rn.f32 	%f6372, %f4797, %f4813, %f6372;
	fma.rn.f32 	%f6371, %f4797, %f4814, %f6371;
	fma.rn.f32 	%f6370, %f4797, %f4815, %f6370;
	fma.rn.f32 	%f6369, %f4797, %f4816, %f6369;
	fma.rn.f32 	%f6368, %f4797, %f4817, %f6368;
	fma.rn.f32 	%f6367, %f4797, %f4818, %f6367;
	fma.rn.f32 	%f6366, %f4797, %f4819, %f6366;
	fma.rn.f32 	%f6365, %f4797, %f4820, %f6365;
	fma.rn.f32 	%f6364, %f4798, %f4813, %f6364;
	fma.rn.f32 	%f6363, %f4798, %f4814, %f6363;
	fma.rn.f32 	%f6362, %f4798, %f4815, %f6362;
	fma.rn.f32 	%f6361, %f4798, %f4816, %f6361;
	fma.rn.f32 	%f6360, %f4798, %f4817, %f6360;
	fma.rn.f32 	%f6359, %f4798, %f4818, %f6359;
	fma.rn.f32 	%f6358, %f4798, %f4819, %f6358;
	fma.rn.f32 	%f6357, %f4798, %f4820, %f6357;
	fma.rn.f32 	%f6356, %f4799, %f4813, %f6356;
	fma.rn.f32 	%f6355, %f4799, %f4814, %f6355;
	fma.rn.f32 	%f6354, %f4799, %f4815, %f6354;
	fma.rn.f32 	%f6353, %f4799, %f4816, %f6353;
	fma.rn.f32 	%f6352, %f4799, %f4817, %f6352;
	fma.rn.f32 	%f6351, %f4799, %f4818, %f6351;
	fma.rn.f32 	%f6350, %f4799, %f4819, %f6350;
	fma.rn.f32 	%f6349, %f4799, %f4820, %f6349;
	fma.rn.f32 	%f6348, %f4800, %f4813, %f6348;
	fma.rn.f32 	%f6347, %f4800, %f4814, %f6347;
	fma.rn.f32 	%f6346, %f4800, %f4815, %f6346;
	fma.rn.f32 	%f6345, %f4800, %f4816, %f6345;
	fma.rn.f32 	%f6344, %f4800, %f4817, %f6344;
	fma.rn.f32 	%f6343, %f4800, %f4818, %f6343;
	fma.rn.f32 	%f6342, %f4800, %f4819, %f6342;
	fma.rn.f32 	%f6341, %f4800, %f4820, %f6341;
	fma.rn.f32 	%f6340, %f4801, %f4813, %f6340;
	fma.rn.f32 	%f6339, %f4801, %f4814, %f6339;
	fma.rn.f32 	%f6338, %f4801, %f4815, %f6338;
	fma.rn.f32 	%f6337, %f4801, %f4816, %f6337;
	fma.rn.f32 	%f6336, %f4801, %f4817, %f6336;
	fma.rn.f32 	%f6335, %f4801, %f4818, %f6335;
	fma.rn.f32 	%f6334, %f4801, %f4819, %f6334;
	fma.rn.f32 	%f6333, %f4801, %f4820, %f6333;
	fma.rn.f32 	%f6332, %f4802, %f4813, %f6332;
	fma.rn.f32 	%f6331, %f4802, %f4814, %f6331;
	fma.rn.f32 	%f6330, %f4802, %f4815, %f6330;
	fma.rn.f32 	%f6329, %f4802, %f4816, %f6329;
	fma.rn.f32 	%f6328, %f4802, %f4817, %f6328;
	fma.rn.f32 	%f6327, %f4802, %f4818, %f6327;
	fma.rn.f32 	%f6326, %f4802, %f4819, %f6326;
	fma.rn.f32 	%f6325, %f4802, %f4820, %f6325;
	fma.rn.f32 	%f6324, %f4803, %f4813, %f6324;
	fma.rn.f32 	%f6323, %f4803, %f4814, %f6323;
	fma.rn.f32 	%f6322, %f4803, %f4815, %f6322;
	fma.rn.f32 	%f6321, %f4803, %f4816, %f6321;
	fma.rn.f32 	%f6320, %f4803, %f4817, %f6320;
	fma.rn.f32 	%f6319, %f4803, %f4818, %f6319;
	fma.rn.f32 	%f6318, %f4803, %f4819, %f6318;
	fma.rn.f32 	%f6317, %f4803, %f4820, %f6317;
	fma.rn.f32 	%f6316, %f4804, %f4813, %f6316;
	fma.rn.f32 	%f6315, %f4804, %f4814, %f6315;
	fma.rn.f32 	%f6314, %f4804, %f4815, %f6314;
	fma.rn.f32 	%f6313, %f4804, %f4816, %f6313;
	fma.rn.f32 	%f6312, %f4804, %f4817, %f6312;
	fma.rn.f32 	%f6311, %f4804, %f4818, %f6311;
	fma.rn.f32 	%f6310, %f4804, %f4819, %f6310;
	fma.rn.f32 	%f6309, %f4804, %f4820, %f6309;
	fma.rn.f32 	%f6308, %f4805, %f4813, %f6308;
	fma.rn.f32 	%f6307, %f4805, %f4814, %f6307;
	fma.rn.f32 	%f6306, %f4805, %f4815, %f6306;
	fma.rn.f32 	%f6305, %f4805, %f4816, %f6305;
	fma.rn.f32 	%f6304, %f4805, %f4817, %f6304;
	fma.rn.f32 	%f6303, %f4805, %f4818, %f6303;
	fma.rn.f32 	%f6302, %f4805, %f4819, %f6302;
	fma.rn.f32 	%f6301, %f4805, %f4820, %f6301;
	fma.rn.f32 	%f6300, %f4806, %f4813, %f6300;
	fma.rn.f32 	%f6299, %f4806, %f4814, %f6299;
	fma.rn.f32 	%f6298, %f4806, %f4815, %f6298;
	fma.rn.f32 	%f6297, %f4806, %f4816, %f6297;
	fma.rn.f32 	%f6296, %f4806, %f4817, %f6296;
	fma.rn.f32 	%f6295, %f4806, %f4818, %f6295;
	fma.rn.f32 	%f6294, %f4806, %f4819, %f6294;
	fma.rn.f32 	%f6293, %f4806, %f4820, %f6293;
	fma.rn.f32 	%f6292, %f4807, %f4813, %f6292;
	fma.rn.f32 	%f6291, %f4807, %f4814, %f6291;
	fma.rn.f32 	%f6290, %f4807, %f4815, %f6290;
	fma.rn.f32 	%f6289, %f4807, %f4816, %f6289;
	fma.rn.f32 	%f6288, %f4807, %f4817, %f6288;
	fma.rn.f32 	%f6287, %f4807, %f4818, %f6287;
	fma.rn.f32 	%f6286, %f4807, %f4819, %f6286;
	fma.rn.f32 	%f6285, %f4807, %f4820, %f6285;
	fma.rn.f32 	%f6284, %f4808, %f4813, %f6284;
	fma.rn.f32 	%f6283, %f4808, %f4814, %f6283;
	fma.rn.f32 	%f6282, %f4808, %f4815, %f6282;
	fma.rn.f32 	%f6281, %f4808, %f4816, %f6281;
	fma.rn.f32 	%f6280, %f4808, %f4817, %f6280;
	fma.rn.f32 	%f6279, %f4808, %f4818, %f6279;
	fma.rn.f32 	%f6278, %f4808, %f4819, %f6278;
	fma.rn.f32 	%f6277, %f4808, %f4820, %f6277;
	fma.rn.f32 	%f6276, %f4809, %f4813, %f6276;
	fma.rn.f32 	%f6275, %f4809, %f4814, %f6275;
	fma.rn.f32 	%f6274, %f4809, %f4815, %f6274;
	fma.rn.f32 	%f6273, %f4809, %f4816, %f6273;
	fma.rn.f32 	%f6272, %f4809, %f4817, %f6272;
	fma.rn.f32 	%f6271, %f4809, %f4818, %f6271;
	fma.rn.f32 	%f6270, %f4809, %f4819, %f6270;
	fma.rn.f32 	%f6269, %f4809, %f4820, %f6269;
	fma.rn.f32 	%f6268, %f4810, %f4813, %f6268;
	fma.rn.f32 	%f6267, %f4810, %f4814, %f6267;
	fma.rn.f32 	%f6266, %f4810, %f4815, %f6266;
	fma.rn.f32 	%f6265, %f4810, %f4816, %f6265;
	fma.rn.f32 	%f6264, %f4810, %f4817, %f6264;
	fma.rn.f32 	%f6263, %f4810, %f4818, %f6263;
	fma.rn.f32 	%f6262, %f4810, %f4819, %f6262;
	fma.rn.f32 	%f6261, %f4810, %f4820, %f6261;
	fma.rn.f32 	%f6260, %f4811, %f4813, %f6260;
	fma.rn.f32 	%f6259, %f4811, %f4814, %f6259;
	fma.rn.f32 	%f6258, %f4811, %f4815, %f6258;
	fma.rn.f32 	%f6257, %f4811, %f4816, %f6257;
	fma.rn.f32 	%f6256, %f4811, %f4817, %f6256;
	fma.rn.f32 	%f6255, %f4811, %f4818, %f6255;
	fma.rn.f32 	%f6254, %f4811, %f4819, %f6254;
	fma.rn.f32 	%f6253, %f4811, %f4820, %f6253;
	fma.rn.f32 	%f6252, %f4812, %f4813, %f6252;
	fma.rn.f32 	%f6251, %f4812, %f4814, %f6251;
	fma.rn.f32 	%f6250, %f4812, %f4815, %f6250;
	fma.rn.f32 	%f6249, %f4812, %f4816, %f6249;
	fma.rn.f32 	%f6248, %f4812, %f4817, %f6248;
	fma.rn.f32 	%f6247, %f4812, %f4818, %f6247;
	fma.rn.f32 	%f6246, %f4812, %f4819, %f6246;
	fma.rn.f32 	%f6245, %f4812, %f4820, %f6245;
	add.s32 	%r387, %r1405, 11;
	setp.ge.s32 	%p90, %r387, %r1346;
	@%p90 bra 	$L__BB2_92;
	ld.param.u32 	%r1382, [_Z20gemm_kernel_2DTilingPfS_S_iiiiiff_param_7];
	ld.param.u32 	%r1347, [_Z20gemm_kernel_2DTilingPfS_S_iiiiiff_param_5];
	ld.shared.f32 	%f4821, [%r8+44];
	ld.shared.f32 	%f4822, [%r8+172];
	ld.shared.f32 	%f4823, [%r8+300];
	ld.shared.f32 	%f4824, [%r8+428];
	ld.shared.f32 	%f4825, [%r8+556];
	ld.shared.f32 	%f4826, [%r8+684];
	ld.shared.f32 	%f4827, [%r8+812];
	ld.shared.f32 	%f4828, [%r8+940];
	ld.shared.f32 	%f4829, [%r8+1068];
	ld.shared.f32 	%f4830, [%r8+1196];
	ld.shared.f32 	%f4831, [%r8+1324];
	ld.shared.f32 	%f4832, [%r8+1452];
	ld.shared.f32 	%f4833, [%r8+1580];
	ld.shared.f32 	%f4834, [%r8+1708];
	ld.shared.f32 	%f4835, [%r8+1836];
	ld.shared.f32 	%f4836, [%r8+1964];
	shl.b32 	%r388, %r1382, 2;
	add.s32 	%r389, %r111, %r388;
	add.s32 	%r390, %r389, %r388;
	add.s32 	%r391, %r390, %r388;
	add.s32 	%r392, %r391, %r388;
	add.s32 	%r393, %r392, %r388;
	add.s32 	%r394, %r393, %r388;
	add.s32 	%r395, %r394, %r388;
	add.s32 	%r396, %r395, %r388;
	add.s32 	%r397, %r396, %r388;
	ld.shared.f32 	%f4837, [%r397];
	add.s32 	%r398, %r397, %r10;
	ld.shared.f32 	%f4838, [%r398];
	add.s32 	%r399, %r398, %r10;
	ld.shared.f32 	%f4839, [%r399];
	add.s32 	%r400, %r399, %r10;
	ld.shared.f32 	%f4840, [%r400];
	add.s32 	%r401, %r400, %r10;
	ld.shared.f32 	%f4841, [%r401];
	add.s32 	%r402, %r401, %r10;
	ld.shared.f32 	%f4842, [%r402];
	add.s32 	%r403, %r402, %r10;
	ld.shared.f32 	%f4843, [%r403];
	add.s32 	%r404, %r403, %r10;
	ld.shared.f32 	%f4844, [%r404];
	fma.rn.f32 	%f6372, %f4821, %f4837, %f6372;
	fma.rn.f32 	%f6371, %f4821, %f4838, %f6371;
	fma.rn.f32 	%f6370, %f4821, %f4839, %f6370;
	fma.rn.f32 	%f6369, %f4821, %f4840, %f6369;
	fma.rn.f32 	%f6368, %f4821, %f4841, %f6368;
	fma.rn.f32 	%f6367, %f4821, %f4842, %f6367;
	fma.rn.f32 	%f6366, %f4821, %f4843, %f6366;
	fma.rn.f32 	%f6365, %f4821, %f4844, %f6365;
	fma.rn.f32 	%f6364, %f4822, %f4837, %f6364;
	fma.rn.f32 	%f6363, %f4822, %f4838, %f6363;
	fma.rn.f32 	%f6362, %f4822, %f4839, %f6362;
	fma.rn.f32 	%f6361, %f4822, %f4840, %f6361;
	fma.rn.f32 	%f6360, %f4822, %f4841, %f6360;
	fma.rn.f32 	%f6359, %f4822, %f4842, %f6359;
	fma.rn.f32 	%f6358, %f4822, %f4843, %f6358;
	fma.rn.f32 	%f6357, %f4822, %f4844, %f6357;
	fma.rn.f32 	%f6356, %f4823, %f4837, %f6356;
	fma.rn.f32 	%f6355, %f4823, %f4838, %f6355;
	fma.rn.f32 	%f6354, %f4823, %f4839, %f6354;
	fma.rn.f32 	%f6353, %f4823, %f4840, %f6353;
	fma.rn.f32 	%f6352, %f4823, %f4841, %f6352;
	fma.rn.f32 	%f6351, %f4823, %f4842, %f6351;
	fma.rn.f32 	%f6350, %f4823, %f4843, %f6350;
	fma.rn.f32 	%f6349, %f4823, %f4844, %f6349;
	fma.rn.f32 	%f6348, %f4824, %f4837, %f6348;
	fma.rn.f32 	%f6347, %f4824, %f4838, %f6347;
	fma.rn.f32 	%f6346, %f4824, %f4839, %f6346;
	fma.rn.f32 	%f6345, %f4824, %f4840, %f6345;
	fma.rn.f32 	%f6344, %f4824, %f4841, %f6344;
	fma.rn.f32 	%f6343, %f4824, %f4842, %f6343;
	fma.rn.f32 	%f6342, %f4824, %f4843, %f6342;
	fma.rn.f32 	%f6341, %f4824, %f4844, %f6341;
	fma.rn.f32 	%f6340, %f4825, %f4837, %f6340;
	fma.rn.f32 	%f6339, %f4825, %f4838, %f6339;
	fma.rn.f32 	%f6338, %f4825, %f4839, %f6338;
	fma.rn.f32 	%f6337, %f4825, %f4840, %f6337;
	fma.rn.f32 	%f6336, %f4825, %f4841, %f6336;
	fma.rn.f32 	%f6335, %f4825, %f4842, %f6335;
	fma.rn.f32 	%f6334, %f4825, %f4843, %f6334;
	fma.rn.f32 	%f6333, %f4825, %f4844, %f6333;
	fma.rn.f32 	%f6332, %f4826, %f4837, %f6332;
	fma.rn.f32 	%f6331, %f4826, %f4838, %f6331;
	fma.rn.f32 	%f6330, %f4826, %f4839, %f6330;
	fma.rn.f32 	%f6329, %f4826, %f4840, %f6329;
	fma.rn.f32 	%f6328, %f4826, %f4841, %f6328;
	fma.rn.f32 	%f6327, %f4826, %f4842, %f6327;
	fma.rn.f32 	%f6326, %f4826, %f4843, %f6326;
	fma.rn.f32 	%f6325, %f4826, %f4844, %f6325;
	fma.rn.f32 	%f6324, %f4827, %f4837, %f6324;
	fma.rn.f32 	%f6323, %f4827, %f4838, %f6323;
	fma.rn.f32 	%f6322, %f4827, %f4839, %f6322;
	fma.rn.f32 	%f6321, %f4827, %f4840, %f6321;
	fma.rn.f32 	%f6320, %f4827, %f4841, %f6320;
	fma.rn.f32 	%f6319, %f4827, %f4842, %f6319;
	fma.rn.f32 	%f6318, %f4827, %f4843, %f6318;
	fma.rn.f32 	%f6317, %f4827, %f4844, %f6317;
	fma.rn.f32 	%f6316, %f4828, %f4837, %f6316;
	fma.rn.f32 	%f6315, %f4828, %f4838, %f6315;
	fma.rn.f32 	%f6314, %f4828, %f4839, %f6314;
	fma.rn.f32 	%f6313, %f4828, %f4840, %f6313;
	fma.rn.f32 	%f6312, %f4828, %f4841, %f6312;
	fma.rn.f32 	%f6311, %f4828, %f4842, %f6311;
	fma.rn.f32 	%f6310, %f4828, %f4843, %f6310;
	fma.rn.f32 	%f6309, %f4828, %f4844, %f6309;
	fma.rn.f32 	%f6308, %f4829, %f4837, %f6308;
	fma.rn.f32 	%f6307, %f4829, %f4838, %f6307;
	fma.rn.f32 	%f6306, %f4829, %f4839, %f6306;
	fma.rn.f32 	%f6305, %f4829, %f4840, %f6305;
	fma.rn.f32 	%f6304, %f4829, %f4841, %f6304;
	fma.rn.f32 	%f6303, %f4829, %f4842, %f6303;
	fma.rn.f32 	%f6302, %f4829, %f4843, %f6302;
	fma.rn.f32 	%f6301, %f4829, %f4844, %f6301;
	fma.rn.f32 	%f6300, %f4830, %f4837, %f6300;
	fma.rn.f32 	%f6299, %f4830, %f4838, %f6299;
	fma.rn.f32 	%f6298, %f4830, %f4839, %f6298;
	fma.rn.f32 	%f6297, %f4830, %f4840, %f6297;
	fma.rn.f32 	%f6296, %f4830, %f4841, %f6296;
	fma.rn.f32 	%f6295, %f4830, %f4842, %f6295;
	fma.rn.f32 	%f6294, %f4830, %f4843, %f6294;
	fma.rn.f32 	%f6293, %f4830, %f4844, %f6293;
	fma.rn.f32 	%f6292, %f4831, %f4837, %f6292;
	fma.rn.f32 	%f6291, %f4831, %f4838, %f6291;
	fma.rn.f32 	%f6290, %f4831, %f4839, %f6290;
	fma.rn.f32 	%f6289, %f4831, %f4840, %f6289;
	fma.rn.f32 	%f6288, %f4831, %f4841, %f6288;
	fma.rn.f32 	%f6287, %f4831, %f4842, %f6287;
	fma.rn.f32 	%f6286, %f4831, %f4843, %f6286;
	fma.rn.f32 	%f6285, %f4831, %f4844, %f6285;
	fma.rn.f32 	%f6284, %f4832, %f4837, %f6284;
	fma.rn.f32 	%f6283, %f4832, %f4838, %f6283;
	fma.rn.f32 	%f6282, %f4832, %f4839, %f6282;
	fma.rn.f32 	%f6281, %f4832, %f4840, %f6281;
	fma.rn.f32 	%f6280, %f4832, %f4841, %f6280;
	fma.rn.f32 	%f6279, %f4832, %f4842, %f6279;
	fma.rn.f32 	%f6278, %f4832, %f4843, %f6278;
	fma.rn.f32 	%f6277, %f4832, %f4844, %f6277;
	fma.rn.f32 	%f6276, %f4833, %f4837, %f6276;
	fma.rn.f32 	%f6275, %f4833, %f4838, %f6275;
	fma.rn.f32 	%f6274, %f4833, %f4839, %f6274;
	fma.rn.f32 	%f6273, %f4833, %f4840, %f6273;
	fma.rn.f32 	%f6272, %f4833, %f4841, %f6272;
	fma.rn.f32 	%f6271, %f4833, %f4842, %f6271;
	fma.rn.f32 	%f6270, %f4833, %f4843, %f6270;
	fma.rn.f32 	%f6269, %f4833, %f4844, %f6269;
	fma.rn.f32 	%f6268, %f4834, %f4837, %f6268;
	fma.rn.f32 	%f6267, %f4834, %f4838, %f6267;
	fma.rn.f32 	%f6266, %f4834, %f4839, %f6266;
	fma.rn.f32 	%f6265, %f4834, %f4840, %f6265;
	fma.rn.f32 	%f6264, %f4834, %f4841, %f6264;
	fma.rn.f32 	%f6263, %f4834, %f4842, %f6263;
	fma.rn.f32 	%f6262, %f4834, %f4843, %f6262;
	fma.rn.f32 	%f6261, %f4834, %f4844, %f6261;
	fma.rn.f32 	%f6260, %f4835, %f4837, %f6260;
	fma.rn.f32 	%f6259, %f4835, %f4838, %f6259;
	fma.rn.f32 	%f6258, %f4835, %f4839, %f6258;
	fma.rn.f32 	%f6257, %f4835, %f4840, %f6257;
	fma.rn.f32 	%f6256, %f4835, %f4841, %f6256;
	fma.rn.f32 	%f6255, %f4835, %f4842, %f6255;
	fma.rn.f32 	%f6254, %f4835, %f4843, %f6254;
	fma.rn.f32 	%f6253, %f4835, %f4844, %f6253;
	fma.rn.f32 	%f6252, %f4836, %f4837, %f6252;
	fma.rn.f32 	%f6251, %f4836, %f4838, %f6251;
	fma.rn.f32 	%f6250, %f4836, %f4839, %f6250;
	fma.rn.f32 	%f6249, %f4836, %f4840, %f6249;
	fma.rn.f32 	%f6248, %f4836, %f4841, %f6248;
	fma.rn.f32 	%f6247, %f4836, %f4842, %f6247;
	fma.rn.f32 	%f6246, %f4836, %f4843, %f6246;
	fma.rn.f32 	%f6245, %f4836, %f4844, %f6245;
	add.s32 	%r405, %r1405, 12;
	setp.ge.s32 	%p91, %r405, %r1347;
	@%p91 bra 	$L__BB2_92;
	ld.param.u32 	%r1383, [_Z20gemm_kernel_2DTilingPfS_S_iiiiiff_param_7];
	ld.param.u32 	%r1348, [_Z20gemm_kernel_2DTilingPfS_S_iiiiiff_param_5];
	ld.shared.f32 	%f4845, [%r8+48];
	ld.shared.f32 	%f4846, [%r8+176];
	ld.shared.f32 	%f4847, [%r8+304];
	ld.shared.f32 	%f4848, [%r8+432];
	ld.shared.f32 	%f4849, [%r8+560];
	ld.shared.f32 	%f4850, [%r8+688];
	ld.shared.f32 	%f4851, [%r8+816];
	ld.shared.f32 	%f4852, [%r8+944];
	ld.shared.f32 	%f4853, [%r8+1072];
	ld.shared.f32 	%f4854, [%r8+1200];
	ld.shared.f32 	%f4855, [%r8+1328];
	ld.shared.f32 	%f4856, [%r8+1456];
	ld.shared.f32 	%f4857, [%r8+1584];
	ld.shared.f32 	%f4858, [%r8+1712];
	ld.shared.f32 	%f4859, [%r8+1840];
	ld.shared.f32 	%f4860, [%r8+1968];
	shl.b32 	%r406, %r1383, 2;
	add.s32 	%r407, %r111, %r406;
	add.s32 	%r408, %r407, %r406;
	add.s32 	%r409, %r408, %r406;
	add.s32 	%r410, %r409, %r406;
	add.s32 	%r411, %r410, %r406;
	add.s32 	%r412, %r411, %r406;
	add.s32 	%r413, %r412, %r406;
	add.s32 	%r414, %r413, %r406;
	add.s32 	%r415, %r414, %r406;
	add.s32 	%r416, %r415, %r406;
	ld.shared.f32 	%f4861, [%r416];
	add.s32 	%r417, %r416, %r10;
	ld.shared.f32 	%f4862, [%r417];
	add.s32 	%r418, %r417, %r10;
	ld.shared.f32 	%f4863, [%r418];
	add.s32 	%r419, %r418, %r10;
	ld.shared.f32 	%f4864, [%r419];
	add.s32 	%r420, %r419, %r10;
	ld.shared.f32 	%f4865, [%r420];
	add.s32 	%r421, %r420, %r10;
	ld.shared.f32 	%f4866, [%r421];
	add.s32 	%r422, %r421, %r10;
	ld.shared.f32 	%f4867, [%r422];
	add.s32 	%r423, %r422, %r10;
	ld.shared.f32 	%f4868, [%r423];
	fma.rn.f32 	%f6372, %f4845, %f4861, %f6372;
	fma.rn.f32 	%f6371, %f4845, %f4862, %f6371;
	fma.rn.f32 	%f6370, %f4845, %f4863, %f6370;
	fma.rn.f32 	%f6369, %f4845, %f4864, %f6369;
	fma.rn.f32 	%f6368, %f4845, %f4865, %f6368;
	fma.rn.f32 	%f6367, %f4845, %f4866, %f6367;
	fma.rn.f32 	%f6366, %f4845, %f4867, %f6366;
	fma.rn.f32 	%f6365, %f4845, %f4868, %f6365;
	fma.rn.f32 	%f6364, %f4846, %f4861, %f6364;
	fma.rn.f32 	%f6363, %f4846, %f4862, %f6363;
	fma.rn.f32 	%f6362, %f4846, %f4863, %f6362;
	fma.rn.f32 	%f6361, %f4846, %f4864, %f6361;
	fma.rn.f32 	%f6360, %f4846, %f4865, %f6360;
	fma.rn.f32 	%f6359, %f4846, %f4866, %f6359;
	fma.rn.f32 	%f6358, %f4846, %f4867, %f6358;
	fma.rn.f32 	%f6357, %f4846, %f4868, %f6357;
	fma.rn.f32 	%f6356, %f4847, %f4861, %f6356;
	fma.rn.f32 	%f6355, %f4847, %f4862, %f6355;
	fma.rn.f32 	%f6354, %f4847, %f4863, %f6354;
	fma.rn.f32 	%f6353, %f4847, %f4864, %f6353;
	fma.rn.f32 	%f6352, %f4847, %f4865, %f6352;
	fma.rn.f32 	%f6351, %f4847, %f4866, %f6351;
	fma.rn.f32 	%f6350, %f4847, %f4867, %f6350;
	fma.rn.f32 	%f6349, %f4847, %f4868, %f6349;
	fma.rn.f32 	%f6348, %f4848, %f4861, %f6348;
	fma.rn.f32 	%f6347, %f4848, %f4862, %f6347;
	fma.rn.f32 	%f6346, %f4848, %f4863, %f6346;
	fma.rn.f32 	%f6345, %f4848, %f4864, %f6345;
	fma.rn.f32 	%f6344, %f4848, %f4865, %f6344;
	fma.rn.f32 	%f6343, %f4848, %f4866, %f6343;
	fma.rn.f32 	%f6342, %f4848, %f4867, %f6342;
	fma.rn.f32 	%f6341, %f4848, %f4868, %f6341;
	fma.rn.f32 	%f6340, %f4849, %f4861, %f6340;
	fma.rn.f32 	%f6339, %f4849, %f4862, %f6339;
	fma.rn.f32 	%f6338, %f4849, %f4863, %f6338;
	fma.rn.f32 	%f6337, %f4849, %f4864, %f6337;
	fma.rn.f32 	%f6336, %f4849, %f4865, %f6336;
	fma.rn.f32 	%f6335, %f4849, %f4866, %f6335;
	fma.rn.f32 	%f6334, %f4849, %f4867, %f6334;
	fma.rn.f32 	%f6333, %f4849, %f4868, %f6333;
	fma.rn.f32 	%f6332, %f4850, %f4861, %f6332;
	fma.rn.f32 	%f6331, %f4850, %f4862, %f6331;
	fma.rn.f32 	%f6330, %f4850, %f4863, %f6330;
	fma.rn.f32 	%f6329, %f4850, %f4864, %f6329;
	fma.rn.f32 	%f6328, %f4850, %f4865, %f6328;
	fma.rn.f32 	%f6327, %f4850, %f4866, %f6327;
	fma.rn.f32 	%f6326, %f4850, %f4867, %f6326;
	fma.rn.f32 	%f6325, %f4850, %f4868, %f6325;
	fma.rn.f32 	%f6324, %f4851, %f4861, %f6324;
	fma.rn.f32 	%f6323, %f4851, %f4862, %f6323;
	fma.rn.f32 	%f6322, %f4851, %f4863, %f6322;
	fma.rn.f32 	%f6321, %f4851, %f4864, %f6321;
	fma.rn.f32 	%f6320, %f4851, %f4865, %f6320;
	fma.rn.f32 	%f6319, %f4851, %f4866, %f6319;
	fma.rn.f32 	%f6318, %f4851, %f4867, %f6318;
	fma.rn.f32 	%f6317, %f4851, %f4868, %f6317;
	fma.rn.f32 	%f6316, %f4852, %f4861, %f6316;
	fma.rn.f32 	%f6315, %f4852, %f4862, %f6315;
	fma.rn.f32 	%f6314, %f4852, %f4863, %f6314;
	fma.rn.f32 	%f6313, %f4852, %f4864, %f6313;
	fma.rn.f32 	%f6312, %f4852, %f4865, %f6312;
	fma.rn.f32 	%f6311, %f4852, %f4866, %f6311;
	fma.rn.f32 	%f6310, %f4852, %f4867, %f6310;
	fma.rn.f32 	%f6309, %f4852, %f4868, %f6309;
	fma.rn.f32 	%f6308, %f4853, %f4861, %f6308;
	fma.rn.f32 	%f6307, %f4853, %f4862, %f6307;
	fma.rn.f32 	%f6306, %f4853, %f4863, %f6306;
	fma.rn.f32 	%f6305, %f4853, %f4864, %f6305;
	fma.rn.f32 	%f6304, %f4853, %f4865, %f6304;
	fma.rn.f32 	%f6303, %f4853, %f4866, %f6303;
	fma.rn.f32 	%f6302, %f4853, %f4867, %f6302;
	fma.rn.f32 	%f6301, %f4853, %f4868, %f6301;
	fma.rn.f32 	%f6300, %f4854, %f4861, %f6300;
	fma.rn.f32 	%f6299, %f4854, %f4862, %f6299;
	fma.rn.f32 	%f6298, %f4854, %f4863, %f6298;
	fma.rn.f32 	%f6297, %f4854, %f4864, %f6297;
	fma.rn.f32 	%f6296, %f4854, %f4865, %f6296;
	fma.rn.f32 	%f6295, %f4854, %f4866, %f6295;
	fma.rn.f32 	%f6294, %f4854, %f4867, %f6294;
	fma.rn.f32 	%f6293, %f4854, %f4868, %f6293;
	fma.rn.f32 	%f6292, %f4855, %f4861, %f6292;
	fma.rn.f32 	%f6291, %f4855, %f4862, %f6291;
	fma.rn.f32 	%f6290, %f4855, %f4863, %f6290;
	fma.rn.f32 	%f6289, %f4855, %f4864, %f6289;
	fma.rn.f32 	%f6288, %f4855, %f4865, %f6288;
	fma.rn.f32 	%f6287, %f4855, %f4866, %f6287;
	fma.rn.f32 	%f6286, %f4855, %f4867, %f6286;
	fma.rn.f32 	%f6285, %f4855, %f4868, %f6285;
	fma.rn.f32 	%f6284, %f4856, %f4861, %f6284;
	fma.rn.f32 	%f6283, %f4856, %f4862, %f6283;
	fma.rn.f32 	%f6282, %f4856, %f4863, %f6282;
	fma.rn.f32 	%f6281, %f4856, %f4864, %f6281;
	fma.rn.f32 	%f6280, %f4856, %f4865, %f6280;
	fma.rn.f32 	%f6279, %f4856, %f4866, %f6279;
	fma.rn.f32 	%f6278, %f4856, %f4867, %f6278;
	fma.rn.f32 	%f6277, %f4856, %f4868, %f6277;
	fma.rn.f32 	%f6276, %f4857, %f4861, %f6276;
	fma.rn.f32 	%f6275, %f4857, %f4862, %f6275;
	fma.rn.f32 	%f6274, %f4857, %f4863, %f6274;
	fma.rn.f32 	%f6273, %f4857, %f4864, %f6273;
	fma.rn.f32 	%f6272, %f4857, %f4865, %f6272;
	fma.rn.f32 	%f6271, %f4857, %f4866, %f6271;
	fma.rn.f32 	%f6270, %f4857, %f4867, %f6270;
	fma.rn.f32 	%f6269, %f4857, %f4868, %f6269;
	fma.rn.f32 	%f6268, %f4858, %f4861, %f6268;
	fma.rn.f32 	%f6267, %f4858, %f4862, %f6267;
	fma.rn.f32 	%f6266, %f4858, %f4863, %f6266;
	fma.rn.f32 	%f6265, %f4858, %f4864, %f6265;
	fma.rn.f32 	%f6264, %f4858, %f4865, %f6264;
	fma.rn.f32 	%f6263, %f4858, %f4866, %f6263;
	fma.rn.f32 	%f6262, %f4858, %f4867, %f6262;
	fma.rn.f32 	%f6261, %f4858, %f4868, %f6261;
	fma.rn.f32 	%f6260, %f4859, %f4861, %f6260;
	fma.rn.f32 	%f6259, %f4859, %f4862, %f6259;
	fma.rn.f32 	%f6258, %f4859, %f4863, %f6258;
	fma.rn.f32 	%f6257, %f4859, %f4864, %f6257;
	fma.rn.f32 	%f6256, %f4859, %f4865, %f6256;
	fma.rn.f32 	%f6255, %f4859, %f4866, %f6255;
	fma.rn.f32 	%f6254, %f4859, %f4867, %f6254;
	fma.rn.f32 	%f6253, %f4859, %f4868, %f6253;
	fma.rn.f32 	%f6252, %f4860, %f4861, %f6252;
	fma.rn.f32 	%f6251, %f4860, %f4862, %f6251;
	fma.rn.f32 	%f6250, %f4860, %f4863, %f6250;
	fma.rn.f32 	%f6249, %f4860, %f4864, %f6249;
	fma.rn.f32 	%f6248, %f4860, %f4865, %f6248;
	fma.rn.f32 	%f6247, %f4860, %f4866, %f6247;
	fma.rn.f32 	%f6246, %f4860, %f4867, %f6246;
	fma.rn.f32 	%f6245, %f4860, %f4868, %f6245;
	add.s32 	%r424, %r1405, 13;
	setp.ge.s32 	%p92, %r424, %r1348;
	@%p92 bra 	$L__BB2_92;
	ld.param.u32 	%r1384, [_Z20gemm_kernel_2DTilingPfS_S_iiiiiff_param_7];
	ld.param.u32 	%r1349, [_Z20gemm_kernel_2DTilingPfS_S_iiiiiff_param_5];
	ld.shared.f32 	%f4869, [%r8+52];
	ld.shared.f32 	%f4870, [%r8+180];
	ld.shared.f32 	%f4871, [%r8+308];
	ld.shared.f32 	%f4872, [%r8+436];
	ld.shared.f32 	%f4873, [%r8+564];
	ld.shared.f32 	%f4874, [%r8+692];
	ld.shared.f32 	%f4875, [%r8+820];
	ld.shared.f32 	%f4876, [%r8+948];
	ld.shared.f32 	%f4877, [%r8+1076];
	ld.shared.f32 	%f4878, [%r8+1204];
	ld.shared.f32 	%f4879, [%r8+1332];
	ld.shared.f32 	%f4880, [%r8+1460];
	ld.shared.f32 	%f4881, [%r8+1588];
	ld.shared.f32 	%f4882, [%r8+1716];
	ld.shared.f32 	%f4883, [%r8+1844];
	ld.shared.f32 	%f4884, [%r8+1972];
	shl.b32 	%r425, %r1384, 2;
	add.s32 	%r426, %r111, %r425;
	add.s32 	%r427, %r426, %r425;
	add.s32 	%r428, %r427, %r425;
	add.s32 	%r429, %r428, %r425;
	add.s32 	%r430, %r429, %r425;
	add.s32 	%r431, %r430, %r425;
	add.s32 	%r432, %r431, %r425;
	add.s32 	%r433, %r432, %r425;
	add.s32 	%r434, %r433, %r425;
	add.s32 	%r435, %r434, %r425;
	add.s32 	%r436, %r435, %r425;
	ld.shared.f32 	%f4885, [%r436];
	add.s32 	%r437, %r436, %r10;
	ld.shared.f32 	%f4886, [%r437];
	add.s32 	%r438, %r437, %r10;
	ld.shared.f32 	%f4887, [%r438];
	add.s32 	%r439, %r438, %r10;
	ld.shared.f32 	%f4888, [%r439];
	add.s32 	%r440, %r439, %r10;
	ld.shared.f32 	%f4889, [%r440];
	add.s32 	%r441, %r440, %r10;
	ld.shared.f32 	%f4890, [%r441];
	add.s32 	%r442, %r441, %r10;
	ld.shared.f32 	%f4891, [%r442];
	add.s32 	%r443, %r442, %r10;
	ld.shared.f32 	%f4892, [%r443];
	fma.rn.f32 	%f6372, %f4869, %f4885, %f6372;
	fma.rn.f32 	%f6371, %f4869, %f4886, %f6371;
	fma.rn.f32 	%f6370, %f4869, %f4887, %f6370;
	fma.rn.f32 	%f6369, %f4869, %f4888, %f6369;
	fma.rn.f32 	%f6368, %f4869, %f4889, %f6368;
	fma.rn.f32 	%f6367, %f4869, %f4890, %f6367;
	fma.rn.f32 	%f6366, %f4869, %f4891, %f6366;
	fma.rn.f32 	%f6365, %f4869, %f4892, %f6365;
	fma.rn.f32 	%f6364, %f4870, %f4885, %f6364;
	fma.rn.f32 	%f6363, %f4870, %f4886, %f6363;
	fma.rn.f32 	%f6362, %f4870, %f4887, %f6362;
	fma.rn.f32 	%f6361, %f4870, %f4888, %f6361;
	fma.rn.f32 	%f6360, %f4870, %f4889, %f6360;
	fma.rn.f32 	%f6359, %f4870, %f4890, %f6359;
	fma.rn.f32 	%f6358, %f4870, %f4891, %f6358;
	fma.rn.f32 	%f6357, %f4870, %f4892, %f6357;
	fma.rn.f32 	%f6356, %f4871, %f4885, %f6356;
	fma.rn.f32 	%f6355, %f4871, %f4886, %f6355;
	fma.rn.f32 	%f6354, %f4871, %f4887, %f6354;
	fma.rn.f32 	%f6353, %f4871, %f4888, %f6353;
	fma.rn.f32 	%f6352, %f4871, %f4889, %f6352;
	fma.rn.f32 	%f6351, %f4871, %f4890, %f6351;
	fma.rn.f32 	%f6350, %f4871, %f4891, %f6350;
	fma.rn.f32 	%f6349, %f4871, %f4892, %f6349;
	fma.rn.f32 	%f6348, %f4872, %f4885, %f6348;
	fma.rn.f32 	%f6347, %f4872, %f4886, %f6347;
	fma.rn.f32 	%f6346, %f4872, %f4887, %f6346;
	fma.rn.f32 	%f6345, %f4872, %f4888, %f6345;
	fma.rn.f32 	%f6344, %f4872, %f4889, %f6344;
	fma.rn.f32 	%f6343, %f4872, %f4890, %f6343;
	fma.rn.f32 	%f6342, %f4872, %f4891, %f6342;
	fma.rn.f32 	%f6341, %f4872, %f4892, %f6341;
	fma.rn.f32 	%f6340, %f4873, %f4885, %f6340;
	fma.rn.f32 	%f6339, %f4873, %f4886, %f6339;
	fma.rn.f32 	%f6338, %f4873, %f4887, %f6338;
	fma.rn.f32 	%f6337, %f4873, %f4888, %f6337;
	fma.rn.f32 	%f6336, %f4873, %f4889, %f6336;
	fma.rn.f32 	%f6335, %f4873, %f4890, %f6335;
	fma.rn.f32 	%f6334, %f4873, %f4891, %f6334;
	fma.rn.f32 	%f6333, %f4873, %f4892, %f6333;
	fma.rn.f32 	%f6332, %f4874, %f4885, %f6332;
	fma.rn.f32 	%f6331, %f4874, %f4886, %f6331;
	fma.rn.f32 	%f6330, %f4874, %f4887, %f6330;
	fma.rn.f32 	%f6329, %f4874, %f4888, %f6329;
	fma.rn.f32 	%f6328, %f4874, %f4889, %f6328;
	fma.rn.f32 	%f6327, %f4874, %f4890, %f6327;
	fma.rn.f32 	%f6326, %f4874, %f4891, %f6326;
	fma.rn.f32 	%f6325, %f4874, %f4892, %f6325;
	fma.rn.f32 	%f6324, %f4875, %f4885, %f6324;
	fma.rn.f32 	%f6323, %f4875, %f4886, %f6323;
	fma.rn.f32 	%f6322, %f4875, %f4887, %f6322;
	fma.rn.f32 	%f6321, %f4875, %f4888, %f6321;
	fma.rn.f32 	%f6320, %f4875, %f4889, %f6320;
	fma.rn.f32 	%f6319, %f4875, %f4890, %f6319;
	fma.rn.f32 	%f6318, %f4875, %f4891, %f6318;
	fma.rn.f32 	%f6317, %f4875, %f4892, %f6317;
	fma.rn.f32 	%f6316, %f4876, %f4885, %f6316;
	fma.rn.f32 	%f6315, %f4876, %f4886, %f6315;
	fma.rn.f32 	%f6314, %f4876, %f4887, %f6314;
	fma.rn.f32 	%f6313, %f4876, %f4888, %f6313;
	fma.rn.f32 	%f6312, %f4876, %f4889, %f6312;
	fma.rn.f32 	%f6311, %f4876, %f4890, %f6311;
	fma.rn.f32 	%f6310, %f4876, %f4891, %f6310;
	fma.rn.f32 	%f6309, %f4876, %f4892, %f6309;
	fma.rn.f32 	%f6308, %f4877, %f4885, %f6308;
	fma.rn.f32 	%f6307, %f4877, %f4886, %f6307;
	fma.rn.f32 	%f6306, %f4877, %f4887, %f6306;
	fma.rn.f32 	%f6305, %f4877, %f4888, %f6305;
	fma.rn.f32 	%f6304, %f4877, %f4889, %f6304;
	fma.rn.f32 	%f6303, %f4877, %f4890, %f6303;
	fma.rn.f32 	%f6302, %f4877, %f4891, %f6302;
	fma.rn.f32 	%f6301, %f4877, %f4892, %f6301;
	fma.rn.f32 	%f6300, %f4878, %f4885, %f6300;
	fma.rn.f32 	%f6299, %f4878, %f4886, %f6299;
	fma.rn.f32 	%f6298, %f4878, %f4887, %f6298;
	fma.rn.f32 	%f6297, %f4878, %f4888, %f6297;
	fma.rn.f32 	%f6296, %f4878, %f4889, %f6296;
	fma.rn.f32 	%f6295, %f4878, %f4890, %f6295;
	fma.rn.f32 	%f6294, %f4878, %f4891, %f6294;
	fma.rn.f32 	%f6293, %f4878, %f4892, %f6293;
	fma.rn.f32 	%f6292, %f4879, %f4885, %f6292;
	fma.rn.f32 	%f6291, %f4879, %f4886, %f6291;
	fma.rn.f32 	%f6290, %f4879, %f4887, %f6290;
	fma.rn.f32 	%f6289, %f4879, %f4888, %f6289;
	fma.rn.f32 	%f6288, %f4879, %f4889, %f6288;
	fma.rn.f32 	%f6287, %f4879, %f4890, %f6287;
	fma.rn.f32 	%f6286, %f4879, %f4891, %f6286;
	fma.rn.f32 	%f6285, %f4879, %f4892, %f6285;
	fma.rn.f32 	%f6284, %f4880, %f4885, %f6284;
	fma.rn.f32 	%f6283, %f4880, %f4886, %f6283;
	fma.rn.f32 	%f6282, %f4880, %f4887, %f6282;
	fma.rn.f32 	%f6281, %f4880, %f4888, %f6281;
	fma.rn.f32 	%f6280, %f4880, %f4889, %f6280;
	fma.rn.f32 	%f6279, %f4880, %f4890, %f6279;
	fma.rn.f32 	%f6278, %f4880, %f4891, %f6278;
	fma.rn.f32 	%f6277, %f4880, %f4892, %f6277;
	fma.rn.f32 	%f6276, %f4881, %f4885, %f6276;
	fma.rn.f32 	%f6275, %f4881, %f4886, %f6275;
	fma.rn.f32 	%f6274, %f4881, %f4887, %f6274;
	fma.rn.f32 	%f6273, %f4881, %f4888, %f6273;
	fma.rn.f32 	%f6272, %f4881, %f4889, %f6272;
	fma.rn.f32 	%f6271, %f4881, %f4890, %f6271;
	fma.rn.f32 	%f6270, %f4881, %f4891, %f6270;
	fma.rn.f32 	%f6269, %f4881, %f4892, %f6269;
	fma.rn.f32 	%f6268, %f4882, %f4885, %f6268;
	fma.rn.f32 	%f6267, %f4882, %f4886, %f6267;
	fma.rn.f32 	%f6266, %f4882, %f4887, %f6266;
	fma.rn.f32 	%f6265, %f4882, %f4888, %f6265;
	fma.rn.f32 	%f6264, %f4882, %f4889, %f6264;
	fma.rn.f32 	%f6263, %f4882, %f4890, %f6263;
	fma.rn.f32 	%f6262, %f4882, %f4891, %f6262;
	fma.rn.f32 	%f6261, %f4882, %f4892, %f6261;
	fma.rn.f32 	%f6260, %f4883, %f4885, %f6260;
	fma.rn.f32 	%f6259, %f4883, %f4886, %f6259;
	fma.rn.f32 	%f6258, %f4883, %f4887, %f6258;
	fma.rn.f32 	%f6257, %f4883, %f4888, %f6257;
	fma.rn.f32 	%f6256, %f4883, %f4889, %f6256;
	fma.rn.f32 	%f6255, %f4883, %f4890, %f6255;
	fma.rn.f32 	%f6254, %f4883, %f4891, %f6254;
	fma.rn.f32 	%f6253, %f4883, %f4892, %f6253;
	fma.rn.f32 	%f6252, %f4884, %f4885, %f6252;
	fma.rn.f32 	%f6251, %f4884, %f4886, %f6251;
	fma.rn.f32 	%f6250, %f4884, %f4887, %f6250;
	fma.rn.f32 	%f6249, %f4884, %f4888, %f6249;
	fma.rn.f32 	%f6248, %f4884, %f4889, %f6248;
	fma.rn.f32 	%f6247, %f4884, %f4890, %f6247;
	fma.rn.f32 	%f6246, %f4884, %f4891, %f6246;
	fma.rn.f32 	%f6245, %f4884, %f4892, %f6245;
	add.s32 	%r444, %r1405, 14;
	setp.ge.s32 	%p93, %r444, %r1349;
	@%p93 bra 	$L__BB2_92;
	ld.param.u32 	%r1385, [_Z20gemm_kernel_2DTilingPfS_S_iiiiiff_param_7];
	ld.param.u32 	%r1350, [_Z20gemm_kernel_2DTilingPfS_S_iiiiiff_param_5];
	ld.shared.f32 	%f4893, [%r8+56];
	ld.shared.f32 	%f4894, [%r8+184];
	ld.shared.f32 	%f4895, [%r8+312];
	ld.shared.f32 	%f4896, [%r8+440];
	ld.shared.f32 	%f4897, [%r8+568];
	ld.shared.f32 	%f4898, [%r8+696];
	ld.shared.f32 	%f4899, [%r8+824];
	ld.shared.f32 	%f4900, [%r8+952];
	ld.shared.f32 	%f4901, [%r8+1080];
	ld.shared.f32 	%f4902, [%r8+1208];
	ld.shared.f32 	%f4903, [%r8+1336];
	ld.shared.f32 	%f4904, [%r8+1464];
	ld.shared.f32 	%f4905, [%r8+1592];
	ld.shared.f32 	%f4906, [%r8+1720];
	ld.shared.f32 	%f4907, [%r8+1848];
	ld.shared.f32 	%f4908, [%r8+1976];
	shl.b32 	%r445, %r1385, 2;
	add.s32 	%r446, %r111, %r445;
	add.s32 	%r447, %r446, %r445;
	add.s32 	%r448, %r447, %r445;
	add.s32 	%r449, %r448, %r445;
	add.s32 	%r450, %r449, %r445;
	add.s32 	%r451, %r450, %r445;
	add.s32 	%r452, %r451, %r445;
	add.s32 	%r453, %r452, %r445;
	add.s32 	%r454, %r453, %r445;
	add.s32 	%r455, %r454, %r445;
	add.s32 	%r456, %r455, %r445;
	add.s32 	%r457, %r456, %r445;
	ld.shared.f32 	%f4909, [%r457];
	add.s32 	%r458, %r457, %r10;
	ld.shared.f32 	%f4910, [%r458];
	add.s32 	%r459, %r458, %r10;
	ld.shared.f32 	%f4911, [%r459];
	add.s32 	%r460, %r459, %r10;
	ld.shared.f32 	%f4912, [%r460];
	add.s32 	%r461, %r460, %r10;
	ld.shared.f32 	%f4913, [%r461];
	add.s32 	%r462, %r461, %r10;
	ld.shared.f32 	%f4914, [%r462];
	add.s32 	%r463, %r462, %r10;
	ld.shared.f32 	%f4915, [%r463];
	add.s32 	%r464, %r463, %r10;
	ld.shared.f32 	%f4916, [%r464];
	fma.rn.f32 	%f6372, %f4893, %f4909, %f6372;
	fma.rn.f32 	%f6371, %f4893, %f4910, %f6371;
	fma.rn.f32 	%f6370, %f4893, %f4911, %f6370;
	fma.rn.f32 	%f6369, %f4893, %f4912, %f6369;
	fma.rn.f32 	%f6368, %f4893, %f4913, %f6368;
	fma.rn.f32 	%f6367, %f4893, %f4914, %f6367;
	fma.rn.f32 	%f6366, %f4893, %f4915, %f6366;
	fma.rn.f32 	%f6365, %f4893, %f4916, %f6365;
	fma.rn.f32 	%f6364, %f4894, %f4909, %f6364;
	fma.rn.f32 	%f6363, %f4894, %f4910, %f6363;
	fma.rn.f32 	%f6362, %f4894, %f4911, %f6362;
	fma.rn.f32 	%f6361, %f4894, %f4912, %f6361;
	fma.rn.f32 	%f6360, %f4894, %f4913, %f6360;
	fma.rn.f32 	%f6359, %f4894, %f4914, %f6359;
	fma.rn.f32 	%f6358, %f4894, %f4915, %f6358;
	fma.rn.f32 	%f6357, %f4894, %f4916, %f6357;
	fma.rn.f32 	%f6356, %f4895, %f4909, %f6356;
	fma.rn.f32 	%f6355, %f4895, %f4910, %f6355;
	fma.rn.f32 	%f6354, %f4895, %f4911, %f6354;
	fma.rn.f32 	%f6353, %f4895, %f4912, %f6353;
	fma.rn.f32 	%f6352, %f4895, %f4913, %f6352;
	fma.rn.f32 	%f6351, %f4895, %f4914, %f6351;
	fma.rn.f32 	%f6350, %f4895, %f4915, %f6350;
	fma.rn.f32 	%f6349, %f4895, %f4916, %f6349;
	fma.rn.f32 	%f6348, %f4896, %f4909, %f6348;
	fma.rn.f32 	%f6347, %f4896, %f4910, %f6347;
	fma.rn.f32 	%f6346, %f4896, %f4911, %f6346;
	fma.rn.f32 	%f6345, %f4896, %f4912, %f6345;
	fma.rn.f32 	%f6344, %f4896, %f4913, %f6344;
	fma.rn.f32 	%f6343, %f4896, %f4914, %f6343;
	fma.rn.f32 	%f6342, %f4896, %f4915, %f6342;
	fma.rn.f32 	%f6341, %f4896, %f4916, %f6341;
	fma.rn.f32 	%f6340, %f4897, %f4909, %f6340;
	fma.rn.f32 	%f6339, %f4897, %f4910, %f6339;
	fma.rn.f32 	%f6338, %f4897, %f4911, %f6338;
	fma.rn.f32 	%f6337, %f4897, %f4912, %f6337;
	fma.rn.f32 	%f6336, %f4897, %f4913, %f6336;
	fma.rn.f32 	%f6335, %f4897, %f4914, %f6335;
	fma.rn.f32 	%f6334, %f4897, %f4915, %f6334;
	fma.rn.f32 	%f6333, %f4897, %f4916, %f6333;
	fma.rn.f32 	%f6332, %f4898, %f4909, %f6332;
	fma.rn.f32 	%f6331, %f4898, %f4910, %f6331;
	fma.rn.f32 	%f6330, %f4898, %f4911, %f6330;
	fma.rn.f32 	%f6329, %f4898, %f4912, %f6329;
	fma.rn.f32 	%f6328, %f4898, %f4913, %f6328;
	fma.rn.f32 	%f6327, %f4898, %f4914, %f6327;
	fma.rn.f32 	%f6326, %f4898, %f4915, %f6326;
	fma.rn.f32 	%f6325, %f4898, %f4916, %f6325;
	fma.rn.f32 	%f6324, %f4899, %f4909, %f6324;
	fma.rn.f32 	%f6323, %f4899, %f4910, %f6323;
	fma.rn.f32 	%f6322, %f4899, %f4911, %f6322;
	fma.rn.f32 	%f6321, %f4899, %f4912, %f6321;
	fma.rn.f32 	%f6320, %f4899, %f4913, %f6320;
	fma.rn.f32 	%f6319, %f4899, %f4914, %f6319;
	fma.rn.f32 	%f6318, %f4899, %f4915, %f6318;
	fma.rn.f32 	%f6317, %f4899, %f4916, %f6317;
	fma.rn.f32 	%f6316, %f4900, %f4909, %f6316;
	fma.rn.f32 	%f6315, %f4900, %f4910, %f6315;
	fma.rn.f32 	%f6314, %f4900, %f4911, %f6314;
	fma.rn.f32 	%f6313, %f4900, %f4912, %f6313;
	fma.rn.f32 	%f6312, %f4900, %f4913, %f6312;
	fma.rn.f32 	%f6311, %f4900, %f4914, %f6311;
	fma.rn.f32 	%f6310, %f4900, %f4915, %f6310;
	fma.rn.f32 	%f6309, %f4900, %f4916, %f6309;
	fma.rn.f32 	%f6308, %f4901, %f4909, %f6308;
	fma.rn.f32 	%f6307, %f4901, %f4910, %f6307;
	fma.rn.f32 	%f6306, %f4901, %f4911, %f6306;
	fma.rn.f32 	%f6305, %f4901, %f4912, %f6305;
	fma.rn.f32 	%f6304, %f4901, %f4913, %f6304;
	fma.rn.f32 	%f6303, %f4901, %f4914, %f6303;
	fma.rn.f32 	%f6302, %f4901, %f4915, %f6302;
	fma.rn.f32 	%f6301, %f4901, %f4916, %f6301;
	fma.rn.f32 	%f6300, %f4902, %f4909, %f6300;
	fma.rn.f32 	%f6299, %f4902, %f4910, %f6299;
	fma.rn.f32 	%f6298, %f4902, %f4911, %f6298;
	fma.rn.f32 	%f6297, %f4902, %f4912, %f6297;
	fma.rn.f32 	%f6296, %f4902, %f4913, %f6296;
	fma.rn.f32 	%f6295, %f4902, %f4914, %f6295;
	fma.rn.f32 	%f6294, %f4902, %f4915, %f6294;
	fma.rn.f32 	%f6293, %f4902, %f4916, %f6293;
	fma.rn.f32 	%f6292, %f4903, %f4909, %f6292;
	fma.rn.f32 	%f6291, %f4903, %f4910, %f6291;
	fma.rn.f32 	%f6290, %f4903, %f4911, %f6290;
	fma.rn.f32 	%f6289, %f4903, %f4912, %f6289;
	fma.rn.f32 	%f6288, %f4903, %f4913, %f6288;
	fma.rn.f32 	%f6287, %f4903, %f4914, %f6287;
	fma.rn.f32 	%f6286, %f4903, %f4915, %f6286;
	fma.rn.f32 	%f6285, %f4903, %f4916, %f6285;
	fma.rn.f32 	%f6284, %f4904, %f4909, %f6284;
	fma.rn.f32 	%f6283, %f4904, %f4910, %f6283;
	fma.rn.f32 	%f6282, %f4904, %f4911, %f6282;
	fma.rn.f32 	%f6281, %f4904, %f4912, %f6281;
	fma.rn.f32 	%f6280, %f4904, %f4913, %f6280;
	fma.rn.f32 	%f6279, %f4904, %f4914, %f6279;
	fma.rn.f32 	%f6278, %f4904, %f4915, %f6278;
	fma.rn.f32 	%f6277, %f4904, %f4916, %f6277;
	fma.rn.f32 	%f6276, %f4905, %f4909, %f6276;
	fma.rn.f32 	%f6275, %f4905, %f4910, %f6275;
	fma.rn.f32 	%f6274, %f4905, %f4911, %f6274;
	fma.rn.f32 	%f6273, %f4905, %f4912, %f6273;
	fma.rn.f32 	%f6272, %f4905, %f4913, %f6272;
	fma.rn.f32 	%f6271, %f4905, %f4914, %f6271;
	fma.rn.f32 	%f6270, %f4905, %f4915, %f6270;
	fma.rn.f32 	%f6269, %f4905, %f4916, %f6269;
	fma.rn.f32 	%f6268, %f4906, %f4909, %f6268;
	fma.rn.f32 	%f6267, %f4906, %f4910, %f6267;
	fma.rn.f32 	%f6266, %f4906, %f4911, %f6266;
	fma.rn.f32 	%f6265, %f4906, %f4912, %f6265;
	fma.rn.f32 	%f6264, %f4906, %f4913, %f6264;
	fma.rn.f32 	%f6263, %f4906, %f4914, %f6263;
	fma.rn.f32 	%f6262, %f4906, %f4915, %f6262;
	fma.rn.f32 	%f6261, %f4906, %f4916, %f6261;
	fma.rn.f32 	%f6260, %f4907, %f4909, %f6260;
	fma.rn.f32 	%f6259, %f4907, %f4910, %f6259;
	fma.rn.f32 	%f6258, %f4907, %f4911, %f6258;
	fma.rn.f32 	%f6257, %f4907, %f4912, %f6257;
	fma.rn.f32 	%f6256, %f4907, %f4913, %f6256;
	fma.rn.f32 	%f6255, %f4907, %f4914, %f6255;
	fma.rn.f32 	%f6254, %f4907, %f4915, %f6254;
	fma.rn.f32 	%f6253, %f4907, %f4916, %f6253;
	fma.rn.f32 	%f6252, %f4908, %f4909, %f6252;
	fma.rn.f32 	%f6251, %f4908, %f4910, %f6251;
	fma.rn.f32 	%f6250, %f4908, %f4911, %f6250;
	fma.rn.f32 	%f6249, %f4908, %f4912, %f6249;
	fma.rn.f32 	%f6248, %f4908, %f4913, %f6248;
	fma.rn.f32 	%f6247, %f4908, %f4914, %f6247;
	fma.rn.f32 	%f6246, %f4908, %f4915, %f6246;
	fma.rn.f32 	%f6245, %f4908, %f4916, %f6245;
	add.s32 	%r465, %r1405, 15;
	setp.ge.s32 	%p94, %r465, %r1350;
	@%p94 bra 	$L__BB2_92;
	ld.param.u32 	%r1386, [_Z20gemm_kernel_2DTilingPfS_S_iiiiiff_param_7];
	ld.param.u32 	%r1351, [_Z20gemm_kernel_2DTilingPfS_S_iiiiiff_param_5];
	ld.shared.f32 	%f4917, [%r8+60];
	ld.shared.f32 	%f4918, [%r8+188];
	ld.shared.f32 	%f4919, [%r8+316];
	ld.shared.f32 	%f4920, [%r8+444];
	ld.shared.f32 	%f4921, [%r8+572];
	ld.shared.f32 	%f4922, [%r8+700];
	ld.shared.f32 	%f4923, [%r8+828];
	ld.shared.f32 	%f4924, [%r8+956];
	ld.shared.f32 	%f4925, [%r8+1084];
	ld.shared.f32 	%f4926, [%r8+1212];
	ld.shared.f32 	%f4927, [%r8+1340];
	ld.shared.f32 	%f4928, [%r8+1468];
	ld.shared.f32 	%f4929, [%r8+1596];
	ld.shared.f32 	%f4930, [%r8+1724];
	ld.shared.f32 	%f4931, [%r8+1852];
	ld.shared.f32 	%f4932, [%r8+1980];
	shl.b32 	%r466, %r1386, 2;
	add.s32 	%r467, %r111, %r466;
	add.s32 	%r468, %r467, %r466;
	add.s32 	%r469, %r468, %r466;
	add.s32 	%r470, %r469, %r466;
	add.s32 	%r471, %r470, %r466;
	add.s32 	%r472, %r471, %r466;
	add.s32 	%r473, %r472, %r466;
	add.s32 	%r474, %r473, %r466;
	add.s32 	%r475, %r474, %r466;
	add.s32 	%r476, %r475, %r466;
	add.s32 	%r477, %r476, %r466;
	add.s32 	%r478, %r477, %r466;
	add.s32 	%r479, %r478, %r466;
	ld.shared.f32 	%f4933, [%r479];
	add.s32 	%r480, %r479, %r10;
	ld.shared.f32 	%f4934, [%r480];
	add.s32 	%r481, %r480, %r10;
	ld.shared.f32 	%f4935, [%r481];
	add.s32 	%r482, %r481, %r10;
	ld.shared.f32 	%f4936, [%r482];
	add.s32 	%r483, %r482, %r10;
	ld.shared.f32 	%f4937, [%r483];
	add.s32 	%r484, %r483, %r10;
	ld.shared.f32 	%f4938, [%r484];
	add.s32 	%r485, %r484, %r10;
	ld.shared.f32 	%f4939, [%r485];
	add.s32 	%r486, %r485, %r10;
	ld.shared.f32 	%f4940, [%r486];
	fma.rn.f32 	%f6372, %f4917, %f4933, %f6372;
	fma.rn.f32 	%f6371, %f4917, %f4934, %f6371;
	fma.rn.f32 	%f6370, %f4917, %f4935, %f6370;
	fma.rn.f32 	%f6369, %f4917, %f4936, %f6369;
	fma.rn.f32 	%f6368, %f4917, %f4937, %f6368;
	fma.rn.f32 	%f6367, %f4917, %f4938, %f6367;
	fma.rn.f32 	%f6366, %f4917, %f4939, %f6366;
	fma.rn.f32 	%f6365, %f4917, %f4940, %f6365;
	fma.rn.f32 	%f6364, %f4918, %f4933, %f6364;
	fma.rn.f32 	%f6363, %f4918, %f4934, %f6363;
	fma.rn.f32 	%f6362, %f4918, %f4935, %f6362;
	fma.rn.f32 	%f6361, %f4918, %f4936, %f6361;
	fma.rn.f32 	%f6360, %f4918, %f4937, %f6360;
	fma.rn.f32 	%f6359, %f4918, %f4938, %f6359;
	fma.rn.f32 	%f6358, %f4918, %f4939, %f6358;
	fma.rn.f32 	%f6357, %f4918, %f4940, %f6357;
	fma.rn.f32 	%f6356, %f4919, %f4933, %f6356;
	fma.rn.f32 	%f6355, %f4919, %f4934, %f6355;
	fma.rn.f32 	%f6354, %f4919, %f4935, %f6354;
	fma.rn.f32 	%f6353, %f4919, %f4936, %f6353;
	fma.rn.f32 	%f6352, %f4919, %f4937, %f6352;
	fma.rn.f32 	%f6351, %f4919, %f4938, %f6351;
	fma.rn.f32 	%f6350, %f4919, %f4939, %f6350;
	fma.rn.f32 	%f6349, %f4919, %f4940, %f6349;
	fma.rn.f32 	%f6348, %f4920, %f4933, %f6348;
	fma.rn.f32 	%f6347, %f4920, %f4934, %f6347;
	fma.rn.f32 	%f6346, %f4920, %f4935, %f6346;
	fma.rn.f32 	%f6345, %f4920, %f4936, %f6345;
	fma.rn.f32 	%f6344, %f4920, %f4937, %f6344;
	fma.rn.f32 	%f6343, %f4920, %f4938, %f6343;
	fma.rn.f32 	%f6342, %f4920, %f4939, %f6342;
	fma.rn.f32 	%f6341, %f4920, %f4940, %f6341;
	fma.rn.f32 	%f6340, %f4921, %f4933, %f6340;
	fma.rn.f32 	%f6339, %f4921, %f4934, %f6339;
	fma.rn.f32 	%f6338, %f4921, %f4935, %f6338;
	fma.rn.f32 	%f6337, %f4921, %f4936, %f6337;
	fma.rn.f32 	%f6336, %f4921, %f4937, %f6336;
	fma.rn.f32 	%f6335, %f4921, %f4938, %f6335;
	fma.rn.f32 	%f6334, %f4921, %f4939, %f6334;
	fma.rn.f32 	%f6333, %f4921, %f4940, %f6333;
	fma.rn.f32 	%f6332, %f4922, %f4933, %f6332;
	fma.rn.f32 	%f6331, %f4922, %f4934, %f6331;
	fma.rn.f32 	%f6330, %f4922, %f4935, %f6330;
	fma.rn.f32 	%f6329, %f4922, %f4936, %f6329;
	fma.rn.f32 	%f6328, %f4922, %f4937, %f6328;
	fma.rn.f32 	%f6327, %f4922, %f4938, %f6327;
	fma.rn.f32 	%f6326, %f4922, %f4939, %f6326;
	fma.rn.f32 	%f6325, %f4922, %f4940, %f6325;
	fma.rn.f32 	%f6324, %f4923, %f4933, %f6324;
	fma.rn.f32 	%f6323, %f4923, %f4934, %f6323;
	fma.rn.f32 	%f6322, %f4923, %f4935, %f6322;
	fma.rn.f32 	%f6321, %f4923, %f4936, %f6321;
	fma.rn.f32 	%f6320, %f4923, %f4937, %f6320;
	fma.rn.f32 	%f6319, %f4923, %f4938, %f6319;
	fma.rn.f32 	%f6318, %f4923, %f4939, %f6318;
	fma.rn.f32 	%f6317, %f4923, %f4940, %f6317;
	fma.rn.f32 	%f6316, %f4924, %f4933, %f6316;
	fma.rn.f32 	%f6315, %f4924, %f4934, %f6315;
	fma.rn.f32 	%f6314, %f4924, %f4935, %f6314;
	fma.rn.f32 	%f6313, %f4924, %f4936, %f6313;
	fma.rn.f32 	%f6312, %f4924, %f4937, %f6312;
	fma.rn.f32 	%f6311, %f4924, %f4938, %f6311;
	fma.rn.f32 	%f6310, %f4924, %f4939, %f6310;
	fma.rn.f32 	%f6309, %f4924, %f4940, %f6309;
	fma.rn.f32 	%f6308, %f4925, %f4933, %f6308;
	fma.rn.f32 	%f6307, %f4925, %f4934, %f6307;
	fma.rn.f32 	%f6306, %f4925, %f4935, %f6306;
	fma.rn.f32 	%f6305, %f4925, %f4936, %f6305;
	fma.rn.f32 	%f6304, %f4925, %f4937, %f6304;
	fma.rn.f32 	%f6303, %f4925, %f4938, %f6303;
	fma.rn.f32 	%f6302, %f4925, %f4939, %f6302;
	fma.rn.f32 	%f6301, %f4925, %f4940, %f6301;
	fma.rn.f32 	%f6300, %f4926, %f4933, %f6300;
	fma.rn.f32 	%f6299, %f4926, %f4934, %f6299;
	fma.rn.f32 	%f6298, %f4926, %f4935, %f6298;
	fma.rn.f32 	%f6297, %f4926, %f4936, %f6297;
	fma.rn.f32 	%f6296, %f4926, %f4937, %f6296;
	fma.rn.f32 	%f6295, %f4926, %f4938, %f6295;
	fma.rn.f32 	%f6294, %f4926, %f4939, %f6294;
	fma.rn.f32 	%f6293, %f4926, %f4940, %f6293;
	fma.rn.f32 	%f6292, %f4927, %f4933, %f6292;
	fma.rn.f32 	%f6291, %f4927, %f4934, %f6291;
	fma.rn.f32 	%f6290, %f4927, %f4935, %f6290;
	fma.rn.f32 	%f6289, %f4927, %f4936, %f6289;
	fma.rn.f32 	%f6288, %f4927, %f4937, %f6288;
	fma.rn.f32 	%f6287, %f4927, %f4938, %f6287;
	fma.rn.f32 	%f6286, %f4927, %f4939, %f6286;
	fma.rn.f32 	%f6285, %f4927, %f4940, %f6285;
	fma.rn.f32 	%f6284, %f4928, %f4933, %f6284;
	fma.rn.f32 	%f6283, %f4928, %f4934, %f6283;
	fma.rn.f32 	%f6282, %f4928, %f4935, %f6282;
	fma.rn.f32 	%f6281, %f4928, %f4936, %f6281;
	fma.rn.f32 	%f6280, %f4928, %f4937, %f6280;
	fma.rn.f32 	%f6279, %f4928, %f4938, %f6279;
	fma.rn.f32 	%f6278, %f4928, %f4939, %f6278;
	fma.rn.f32 	%f6277, %f4928, %f4940, %f6277;
	fma.rn.f32 	%f6276, %f4929, %f4933, %f6276;
	fma.rn.f32 	%f6275, %f4929, %f4934, %f6275;
	fma.rn.f32 	%f6274, %f4929, %f4935, %f6274;
	fma.rn.f32 	%f6273, %f4929, %f4936, %f6273;
	fma.rn.f32 	%f6272, %f4929, %f4937, %f6272;
	fma.rn.f32 	%f6271, %f4929, %f4938, %f6271;
	fma.rn.f32 	%f6270, %f4929, %f4939, %f6270;
	fma.rn.f32 	%f6269, %f4929, %f4940, %f6269;
	fma.rn.f32 	%f6268, %f4930, %f4933, %f6268;
	fma.rn.f32 	%f6267, %f4930, %f4934, %f6267;
	fma.rn.f32 	%f6266, %f4930, %f4935, %f6266;
	fma.rn.f32 	%f6265, %f4930, %f4936, %f6265;
	fma.rn.f32 	%f6264, %f4930, %f4937, %f6264;
	fma.rn.f32 	%f6263, %f4930, %f4938, %f6263;
	fma.rn.f32 	%f6262, %f4930, %f4939, %f6262;
	fma.rn.f32 	%f6261, %f4930, %f4940, %f6261;
	fma.rn.f32 	%f6260, %f4931, %f4933, %f6260;
	fma.rn.f32 	%f6259, %f4931, %f4934, %f6259;
	fma.rn.f32 	%f6258, %f4931, %f4935, %f6258;
	fma.rn.f32 	%f6257, %f4931, %f4936, %f6257;
	fma.rn.f32 	%f6256, %f4931, %f4937, %f6256;
	fma.rn.f32 	%f6255, %f4931, %f4938, %f6255;
	fma.rn.f32 	%f6254, %f4931, %f4939, %f6254;
	fma.rn.f32 	%f6253, %f4931, %f4940, %f6253;
	fma.rn.f32 	%f6252, %f4932, %f4933, %f6252;
	fma.rn.f32 	%f6251, %f4932, %f4934, %f6251;
	fma.rn.f32 	%f6250, %f4932, %f4935, %f6250;
	fma.rn.f32 	%f6249, %f4932, %f4936, %f6249;
	fma.rn.f32 	%f6248, %f4932, %f4937, %f6248;
	fma.rn.f32 	%f6247, %f4932, %f4938, %f6247;
	fma.rn.f32 	%f6246, %f4932, %f4939, %f6246;
	fma.rn.f32 	%f6245, %f4932, %f4940, %f6245;
	add.s32 	%r487, %r1405, 16;
	setp.ge.s32 	%p95, %r487, %r1351;
	@%p95 bra 	$L__BB2_92;
	ld.param.u32 	%r1387, [_Z20gemm_kernel_2DTilingPfS_S_iiiiiff_param_7];
	ld.param.u32 	%r1352, [_Z20gemm_kernel_2DTilingPfS_S_iiiiiff_param_5];
	ld.shared.f32 	%f4941, [%r8+64];
	ld.shared.f32 	%f4942, [%r8+192];
	ld.shared.f32 	%f4943, [%r8+320];
	ld.shared.f32 	%f4944, [%r8+448];
	ld.shared.f32 	%f4945, [%r8+576];
	ld.shared.f32 	%f4946, [%r8+704];
	ld.shared.f32 	%f4947, [%r8+832];
	ld.shared.f32 	%f4948, [%r8+960];
	ld.shared.f32 	%f4949, [%r8+1088];
	ld.shared.f32 	%f4950, [%r8+1216];
	ld.shared.f32 	%f4951, [%r8+1344];
	ld.shared.f32 	%f4952, [%r8+1472];
	ld.shared.f32 	%f4953, [%r8+1600];
	ld.shared.f32 	%f4954, [%r8+1728];
	ld.shared.f32 	%f4955, [%r8+1856];
	ld.shared.f32 	%f4956, [%r8+1984];
	shl.b32 	%r488, %r1387, 2;
	add.s32 	%r489, %r111, %r488;
	add.s32 	%r490, %r489, %r488;
	add.s32 	%r491, %r490, %r488;
	add.s32 	%r492, %r491, %r488;
	add.s32 	%r493, %r492, %r488;
	add.s32 	%r494, %r493, %r488;
	add.s32 	%r495, %r494, %r488;
	add.s32 	%r496, %r495, %r488;
	add.s32 	%r497, %r496, %r488;
	add.s32 	%r498, %r497, %r488;
	add.s32 	%r499, %r498, %r488;
	add.s32 	%r500, %r499, %r488;
	add.s32 	%r501, %r500, %r488;
	add.s32 	%r502, %r501, %r488;
	ld.shared.f32 	%f4957, [%r502];
	add.s32 	%r503, %r502, %r10;
	ld.shared.f32 	%f4958, [%r503];
	add.s32 	%r504, %r503, %r10;
	ld.shared.f32 	%f4959, [%r504];
	add.s32 	%r505, %r504, %r10;
	ld.shared.f32 	%f4960, [%r505];
	add.s32 	%r506, %r505, %r10;
	ld.shared.f32 	%f4961, [%r506];
	add.s32 	%r507, %r506, %r10;
	ld.shared.f32 	%f4962, [%r507];
	add.s32 	%r508, %r507, %r10;
	ld.shared.f32 	%f4963, [%r508];
	add.s32 	%r509, %r508, %r10;
	ld.shared.f32 	%f4964, [%r509];
	fma.rn.f32 	%f6372, %f4941, %f4957, %f6372;
	fma.rn.f32 	%f6371, %f4941, %f4958, %f6371;
	fma.rn.f32 	%f6370, %f4941, %f4959, %f6370;
	fma.rn.f32 	%f6369, %f4941, %f4960, %f6369;
	fma.rn.f32 	%f6368, %f4941, %f4961, %f6368;
	fma.rn.f32 	%f6367, %f4941, %f4962, %f6367;
	fma.rn.f32 	%f6366, %f4941, %f4963, %f6366;
	fma.rn.f32 	%f6365, %f4941, %f4964, %f6365;
	fma.rn.f32 	%f6364, %f4942, %f4957, %f6364;
	fma.rn.f32 	%f6363, %f4942, %f4958, %f6363;
	fma.rn.f32 	%f6362, %f4942, %f4959, %f6362;
	fma.rn.f32 	%f6361, %f4942, %f4960, %f6361;
	fma.rn.f32 	%f6360, %f4942, %f4961, %f6360;
	fma.rn.f32 	%f6359, %f4942, %f4962, %f6359;
	fma.rn.f32 	%f6358, %f4942, %f4963, %f6358;
	fma.rn.f32 	%f6357, %f4942, %f4964, %f6357;
	fma.rn.f32 	%f6356, %f4943, %f4957, %f6356;
	fma.rn.f32 	%f6355, %f4943, %f4958, %f6355;
	fma.rn.f32 	%f6354, %f4943, %f4959, %f6354;
	fma.rn.f32 	%f6353, %f4943, %f4960, %f6353;
	fma.rn.f32 	%f6352, %f4943, %f4961, %f6352;
	fma.rn.f32 	%f6351, %f4943, %f4962, %f6351;
	fma.rn.f32 	%f6350, %f4943, %f4963, %f6350;
	fma.rn.f32 	%f6349, %f4943, %f4964, %f6349;
	fma.rn.f32 	%f6348, %f4944, %f4957, %f6348;
	fma.rn.f32 	%f6347, %f4944, %f4958, %f6347;
	fma.rn.f32 	%f6346, %f4944, %f4959, %f6346;
	fma.rn.f32 	%f6345, %f4944, %f4960, %f6345;
	fma.rn.f32 	%f6344, %f4944, %f4961, %f6344;
	fma.rn.f32 	%f6343, %f4944, %f4962, %f6343;
	fma.rn.f32 	%f6342, %f4944, %f4963, %f6342;
	fma.rn.f32 	%f6341, %f4944, %f4964, %f6341;
	fma.rn.f32 	%f6340, %f4945, %f4957, %f6340;
	fma.rn.f32 	%f6339, %f4945, %f4958, %f6339;
	fma.rn.f32 	%f6338, %f4945, %f4959, %f6338;
	fma.rn.f32 	%f6337, %f4945, %f4960, %f6337;
	fma.rn.f32 	%f6336, %f4945, %f4961, %f6336;
	fma.rn.f32 	%f6335, %f4945, %f4962, %f6335;
	fma.rn.f32 	%f6334, %f4945, %f4963, %f6334;
	fma.rn.f32 	%f6333, %f4945, %f4964, %f6333;
	fma.rn.f32 	%f6332, %f4946, %f4957, %f6332;
	fma.rn.f32 	%f6331, %f4946, %f4958, %f6331;
	fma.rn.f32 	%f6330, %f4946, %f4959, %f6330;
	fma.rn.f32 	%f6329, %f4946, %f4960, %f6329;
	fma.rn.f32 	%f6328, %f4946, %f4961, %f6328;
	fma.rn.f32 	%f6327, %f4946, %f4962, %f6327;
	fma.rn.f32 	%f6326, %f4946, %f4963, %f6326;
	fma.rn.f32 	%f6325, %f4946, %f4964, %f6325;
	fma.rn.f32 	%f6324, %f4947, %f4957, %f6324;
	fma.rn.f32 	%f6323, %f4947, %f4958, %f6323;
	fma.rn.f32 	%f6322, %f4947, %f4959, %f6322;
	fma.rn.f32 	%f6321, %f4947, %f4960, %f6321;
	fma.rn.f32 	%f6320, %f4947, %f4961, %f6320;
	fma.rn.f32 	%f6319, %f4947, %f4962, %f6319;
	fma.rn.f32 	%f6318, %f4947, %f4963, %f6318;
	fma.rn.f32 	%f6317, %f4947, %f4964, %f6317;
	fma.rn.f32 	%f6316, %f4948, %f4957, %f6316;
	fma.rn.f32 	%f6315, %f4948, %f4958, %f6315;
	fma.rn.f32 	%f6314, %f4948, %f4959, %f6314;
	fma.rn.f32 	%f6313, %f4948, %f4960, %f6313;
	fma.rn.f32 	%f6312, %f4948, %f4961, %f6312;
	fma.rn.f32 	%f6311, %f4948, %f4962, %f6311;
	fma.rn.f32 	%f6310, %f4948, %f4963, %f6310;
	fma.rn.f32 	%f6309, %f4948, %f4964, %f6309;
	fma.rn.f32 	%f6308, %f4949, %f4957, %f6308;
	fma.rn.f32 	%f6307, %f4949, %f4958, %f6307;
	fma.rn.f32 	%f6306, %f4949, %f4959, %f6306;
	fma.rn.f32 	%f6305, %f4949, %f4960, %f6305;
	fma.rn.f32 	%f6304, %f4949, %f4961, %f6304;
	fma.rn.f32 	%f6303, %f4949, %f4962, %f6303;
	fma.rn.f32 	%f6302, %f4949, %f4963, %f6302;
	fma.rn.f32 	%f6301, %f4949, %f4964, %f6301;
	fma.rn.f32 	%f6300, %f4950, %f4957, %f6300;
	fma.rn.f32 	%f6299, %f4950, %f4958, %f6299;
	fma.rn.f32 	%f6298, %f4950, %f4959, %f6298;
	fma.rn.f32 	%f6297, %f4950, %f4960, %f6297;
	fma.rn.f32 	%f6296, %f4950, %f4961, %f6296;
	fma.rn.f32 	%f6295, %f4950, %f4962, %f6295;
	fma.rn.f32 	%f6294, %f4950, %f4963, %f6294;
	fma.rn.f32 	%f6293, %f4950, %f4964, %f6293;
	fma.rn.f32 	%f6292, %f4951, %f4957, %f6292;
	fma.rn.f32 	%f6291, %f4951, %f4958, %f6291;
	fma.rn.f32 	%f6290, %f4951, %f4959, %f6290;
	fma.rn.f32 	%f6289, %f4951, %f4960, %f6289;
	fma.rn.f32 	%f6288, %f4951, %f4961, %f6288;
	fma.rn.f32 	%f6287, %f4951, %f4962, %f6287;
	fma.rn.f32 	%f6286, %f4951, %f4963, %f6286;
	fma.rn.f32 	%f6285, %f4951, %f4964, %f6285;
	fma.rn.f32 	%f6284, %f4952, %f4957, %f6284;
	fma.rn.f32 	%f6283, %f4952, %f4958, %f6283;
	fma.rn.f32 	%f6282, %f4952, %f4959, %f6282;
	fma.rn.f32 	%f6281, %f4952, %f4960, %f6281;
	fma.rn.f32 	%f6280, %f4952, %f4961, %f6280;
	fma.rn.f32 	%f6279, %f4952, %f4962, %f6279;
	fma.rn.f32 	%f6278, %f4952, %f4963, %f6278;
	fma.rn.f32 	%f6277, %f4952, %f4964, %f6277;
	fma.rn.f32 	%f6276, %f4953, %f4957, %f6276;
	fma.rn.f32 	%f6275, %f4953, %f4958, %f6275;
	fma.rn.f32 	%f6274, %f4953, %f4959, %f6274;
	fma.rn.f32 	%f6273, %f4953, %f4960, %f6273;
	fma.rn.f32 	%f6272, %f4953, %f4961, %f6272;
	fma.rn.f32 	%f6271, %f4953, %f4962, %f6271;
	fma.rn.f32 	%f6270, %f4953, %f4963, %f6270;
	fma.rn.f32 	%f6269, %f4953, %f4964, %f6269;
	fma.rn.f32 	%f6268, %f4954, %f4957, %f6268;
	fma.rn.f32 	%f6267, %f4954, %f4958, %f6267;
	fma.rn.f32 	%f6266, %f4954, %f4959, %f6266;
	fma.rn.f32 	%f6265, %f4954, %f4960, %f6265;
	fma.rn.f32 	%f6264, %f4954, %f4961, %f6264;
	fma.rn.f32 	%f6263, %f4954, %f4962, %f6263;
	fma.rn.f32 	%f6262, %f4954, %f4963, %f6262;
	fma.rn.f32 	%f6261, %f4954, %f4964, %f6261;
	fma.rn.f32 	%f6260, %f4955, %f4957, %f6260;
	fma.rn.f32 	%f6259, %f4955, %f4958, %f6259;
	fma.rn.f32 	%f6258, %f4955, %f4959, %f6258;
	fma.rn.f32 	%f6257, %f4955, %f4960, %f6257;
	fma.rn.f32 	%f6256, %f4955, %f4961, %f6256;
	fma.rn.f32 	%f6255, %f4955, %f4962, %f6255;
	fma.rn.f32 	%f6254, %f4955, %f4963, %f6254;
	fma.rn.f32 	%f6253, %f4955, %f4964, %f6253;
	fma.rn.f32 	%f6252, %f4956, %f4957, %f6252;
	fma.rn.f32 	%f6251, %f4956, %f4958, %f6251;
	fma.rn.f32 	%f6250, %f4956, %f4959, %f6250;
	fma.rn.f32 	%f6249, %f4956, %f4960, %f6249;
	fma.rn.f32 	%f6248, %f4956, %f4961, %f6248;
	fma.rn.f32 	%f6247, %f4956, %f4962, %f6247;
	fma.rn.f32 	%f6246, %f4956, %f4963, %f6246;
	fma.rn.f32 	%f6245, %f4956, %f4964, %f6245;
	add.s32 	%r510, %r1405, 17;
	setp.ge.s32 	%p96, %r510, %r1352;
	@%p96 bra 	$L__BB2_92;
	ld.param.u32 	%r1388, [_Z20gemm_kernel_2DTilingPfS_S_iiiiiff_param_7];
	ld.param.u32 	%r1353, [_Z20gemm_kernel_2DTilingPfS_S_iiiiiff_param_5];
	ld.shared.f32 	%f4965, [%r8+68];
	ld.shared.f32 	%f4966, [%r8+196];
	ld.shared.f32 	%f4967, [%r8+324];
	ld.shared.f32 	%f4968, [%r8+452];
	ld.shared.f32 	%f4969, [%r8+580];
	ld.shared.f32 	%f4970, [%r8+708];
	ld.shared.f32 	%f4971, [%r8+836];
	ld.shared.f32 	%f4972, [%r8+964];
	ld.shared.f32 	%f4973, [%r8+1092];
	ld.shared.f32 	%f4974, [%r8+1220];
	ld.shared.f32 	%f4975, [%r8+1348];
	ld.shared.f32 	%f4976, [%r8+1476];
	ld.shared.f32 	%f4977, [%r8+1604];
	ld.shared.f32 	%f4978, [%r8+1732];
	ld.shared.f32 	%f4979, [%r8+1860];
	ld.shared.f32 	%f4980, [%r8+1988];
	shl.b32 	%r511, %r1388, 2;
	add.s32 	%r512, %r111, %r511;
	add.s32 	%r513, %r512, %r511;
	add.s32 	%r514, %r513, %r511;
	add.s32 	%r515, %r514, %r511;
	add.s32 	%r516, %r515, %r511;
	add.s32 	%r517, %r516, %r511;
	add.s32 	%r518, %r517, %r511;
	add.s32 	%r519, %r518, %r511;
	add.s32 	%r520, %r519, %r511;
	add.s32 	%r521, %r520, %r511;
	add.s32 	%r522, %r521, %r511;
	add.s32 	%r523, %r522, %r511;
	add.s32 	%r524, %r523, %r511;
	add.s32 	%r525, %r524, %r511;
	add.s32 	%r526, %r525, %r511;
	ld.shared.f32 	%f4981, [%r526];
	add.s32 	%r527, %r526, %r10;
	ld.shared.f32 	%f4982, [%r527];
	add.s32 	%r528, %r527, %r10;
	ld.shared.f32 	%f4983, [%r528];
	add.s32 	%r529, %r528, %r10;
	ld.shared.f32 	%f4984, [%r529];
	add.s32 	%r530, %r529, %r10;
	ld.shared.f32 	%f4985, [%r530];
	add.s32 	%r531, %r530, %r10;
	ld.shared.f32 	%f4986, [%r531];
	add.s32 	%r532, %r531, %r10;
	ld.shared.f32 	%f4987, [%r532];
	add.s32 	%r533, %r532, %r10;
	ld.shared.f32 	%f4988, [%r533];
	fma.rn.f32 	%f6372, %f4965, %f4981, %f6372;
	fma.rn.f32 	%f6371, %f4965, %f4982, %f6371;
	fma.rn.f32 	%f6370, %f4965, %f4983, %f6370;
	fma.rn.f32 	%f6369, %f4965, %f4984, %f6369;
	fma.rn.f32 	%f6368, %f4965, %f4985, %f6368;
	fma.rn.f32 	%f6367, %f4965, %f4986, %f6367;
	fma.rn.f32 	%f6366, %f4965, %f4987, %f6366;
	fma.rn.f32 	%f6365, %f4965, %f4988, %f6365;
	fma.rn.f32 	%f6364, %f4966, %f4981, %f6364;
	fma.rn.f32 	%f6363, %f4966, %f4982, %f6363;
	fma.rn.f32 	%f6362, %f4966, %f4983, %f6362;
	fma.rn.f32 	%f6361, %f4966, %f4984, %f6361;
	fma.rn.f32 	%f6360, %f4966, %f4985, %f6360;
	fma.rn.f32 	%f6359, %f4966, %f4986, %f6359;
	fma.rn.f32 	%f6358, %f4966, %f4987, %f6358;
	fma.rn.f32 	%f6357, %f4966, %f4988, %f6357;
	fma.rn.f32 	%f6356, %f4967, %f4981, %f6356;
	fma.rn.f32 	%f6355, %f4967, %f4982, %f6355;
	fma.rn.f32 	%f6354, %f4967, %f4983, %f6354;
	fma.rn.f32 	%f6353, %f4967, %f4984, %f6353;
	fma.rn.f32 	%f6352, %f4967, %f4985, %f6352;
	fma.rn.f32 	%f6351, %f4967, %f4986, %f6351;
	fma.rn.f32 	%f6350, %f4967, %f4987, %f6350;
	fma.rn.f32 	%f6349, %f4967, %f4988, %f6349;
	fma.rn.f32 	%f6348, %f4968, %f4981, %f6348;
	fma.rn.f32 	%f6347, %f4968, %f4982, %f6347;
	fma.rn.f32 	%f6346, %f4968, %f4983, %f6346;
	fma.rn.f32 	%f6345, %f4968, %f4984, %f6345;
	fma.rn.f32 	%f6344, %f4968, %f4985, %f6344;
	fma.rn.f32 	%f6343, %f4968, %f4986, %f6343;
	fma.rn.f32 	%f6342, %f4968, %f4987, %f6342;
	fma.rn.f32 	%f6341, %f4968, %f4988, %f6341;
	fma.rn.f32 	%f6340, %f4969, %f4981, %f6340;
	fma.rn.f32 	%f6339, %f4969, %f4982, %f6339;
	fma.rn.f32 	%f6338, %f4969, %f4983, %f6338;
	fma.rn.f32 	%f6337, %f4969, %f4984, %f6337;
	fma.rn.f32 	%f6336, %f4969, %f4985, %f6336;
	fma.rn.f32 	%f6335, %f4969, %f4986, %f6335;
	fma.rn.f32 	%f6334, %f4969, %f4987, %f6334;
	fma.rn.f32 	%f6333, %f4969, %f4988, %f6333;
	fma.rn.f32 	%f6332, %f4970, %f4981, %f6332;
	fma.rn.f32 	%f6331, %f4970, %f4982, %f6331;
	fma.rn.f32 	%f6330, %f4970, %f4983, %f6330;
	fma.rn.f32 	%f6329, %f4970, %f4984, %f6329;
	fma.rn.f32 	%f6328, %f4970, %f4985, %f6328;
	fma.rn.f32 	%f6327, %f4970, %f4986, %f6327;
	fma.rn.f32 	%f6326, %f4970, %f4987, %f6326;
	fma.rn.f32 	%f6325, %f4970, %f4988, %f6325;
	fma.rn.f32 	%f6324, %f4971, %f4981, %f6324;
	fma.rn.f32 	%f6323, %f4971, %f4982, %f6323;
	fma.rn.f32 	%f6322, %f4971, %f4983, %f6322;
	fma.rn.f32 	%f6321, %f4971, %f4984, %f6321;
	fma.rn.f32 	%f6320, %f4971, %f4985, %f6320;
	fma.rn.f32 	%f6319, %f4971, %f4986, %f6319;
	fma.rn.f32 	%f6318, %f4971, %f4987, %f6318;
	fma.rn.f32 	%f6317, %f4971, %f4988, %f6317;
	fma.rn.f32 	%f6316, %f4972, %f4981, %f6316;
	fma.rn.f32 	%f6315, %f4972, %f4982, %f6315;
	fma.rn.f32 	%f6314, %f4972, %f4983, %f6314;
	fma.rn.f32 	%f6313, %f4972, %f4984, %f6313;
	fma.rn.f32 	%f6312, %f4972, %f4985, %f6312;
	fma.rn.f32 	%f6311, %f4972, %f4986, %f6311;
	fma.rn.f32 	%f6310, %f4972, %f4987, %f6310;
	fma.rn.f32 	%f6309, %f4972, %f4988, %f6309;
	fma.rn.f32 	%f6308, %f4973, %f4981, %f6308;
	fma.rn.f32 	%f6307, %f4973, %f4982, %f6307;
	fma.rn.f32 	%f6306, %f4973, %f4983, %f6306;
	fma.rn.f32 	%f6305, %f4973, %f4984, %f6305;
	fma.rn.f32 	%f6304, %f4973, %f4985, %f6304;
	fma.rn.f32 	%f6303, %f4973, %f4986, %f6303;
	fma.rn.f32 	%f6302, %f4973, %f4987, %f6302;
	fma.rn.f32 	%f6301, %f4973, %f4988, %f6301;
	fma.rn.f32 	%f6300, %f4974, %f4981, %f6300;
	fma.rn.f32 	%f6299, %f4974, %f4982, %f6299;
	fma.rn.f32 	%f6298, %f4974, %f4983, %f6298;
	fma.rn.f32 	%f6297, %f4974, %f4984, %f6297;
	fma.rn.f32 	%f6296, %f4974, %f4985, %f6296;
	fma.rn.f32 	%f6295, %f4974, %f4986, %f6295;
	fma.rn.f32 	%f6294, %f4974, %f4987, %f6294;
	fma.rn.f32 	%f6293, %f4974, %f4988, %f6293;
	fma.rn.f32 	%f6292, %f4975, %f4981, %f6292;
	fma.rn.f32 	%f6291, %f4975, %f4982, %f6291;
	fma.rn.f32 	%f6290, %f4975, %f4983, %f6290;
	fma.rn.f32 	%f6289, %f4975, %f4984, %f6289;
	fma.rn.f32 	%f6288, %f4975, %f4985, %f6288;
	fma.rn.f32 	%f6287, %f4975, %f4986, %f6287;
	fma.rn.f32 	%f6286, %f4975, %f4987, %f6286;
	fma.rn.f32 	%f6285, %f4975, %f4988, %f6285;
	fma.rn.f32 	%f6284, %f4976, %f4981, %f6284;
	fma.rn.f32 	%f6283, %f4976, %f4982, %f6283;
	fma.rn.f32 	%f6282, %f4976, %f4983, %f6282;
	fma.rn.f32 	%f6281, %f4976, %f4984, %f6281;
	fma.rn.f32 	%f6280, %f4976, %f4985, %f6280;
	fma.rn.f32 	%f6279, %f4976, %f4986, %f6279;
	fma.rn.f32 	%f6278, %f4976, %f4987, %f6278;
	fma.rn.f32 	%f6277, %f4976, %f4988, %f6277;
	fma.rn.f32 	%f6276, %f4977, %f4981, %f6276;
	fma.rn.f32 	%f6275, %f4977, %f4982, %f6275;
	fma.rn.f32 	%f6274, %f4977, %f4983, %f6274;
	fma.rn.f32 	%f6273, %f4977, %f4984, %f6273;
	fma.rn.f32 	%f6272, %f4977, %f4985, %f6272;
	fma.rn.f32 	%f6271, %f4977, %f4986, %f6271;
	fma.rn.f32 	%f6270, %f4977, %f4987, %f6270;
	fma.rn.f32 	%f6269, %f4977, %f4988, %f6269;
	fma.rn.f32 	%f6268, %f4978, %f4981, %f6268;
	fma.rn.f32 	%f6267, %f4978, %f4982, %f6267;
	fma.rn.f32 	%f6266, %f4978, %f4983, %f6266;
	fma.rn.f32 	%f6265, %f4978, %f4984, %f6265;
	fma.rn.f32 	%f6264, %f4978, %f4985, %f6264;
	fma.rn.f32 	%f6263, %f4978, %f4986, %f6263;
	fma.rn.f32 	%f6262, %f4978, %f4987, %f6262;
	fma.rn.f32 	%f6261, %f4978, %f4988, %f6261;
	fma.rn.f32 	%f6260, %f4979, %f4981, %f6260;
	fma.rn.f32 	%f6259, %f4979, %f4982, %f6259;
	fma.rn.f32 	%f6258, %f4979, %f4983, %f6258;
	fma.rn.f32 	%f6257, %f4979, %f4984, %f6257;
	fma.rn.f32 	%f6256, %f4979, %f4985, %f6256;
	fma.rn.f32 	%f6255, %f4979, %f4986, %f6255;
	fma.rn.f32 	%f6254, %f4979, %f4987, %f6254;
	fma.rn.f32 	%f6253, %f4979, %f4988, %f6253;
	fma.rn.f32 	%f6252, %f4980, %f4981, %f6252;
	fma.rn.f32 	%f6251, %f4980, %f4982, %f6251;
	fma.rn.f32 	%f6250, %f4980, %f4983, %f6250;
	fma.rn.f32 	%f6249, %f4980, %f4984, %f6249;
	fma.rn.f32 	%f6248, %f4980, %f4985, %f6248;
	fma.rn.f32 	%f6247, %f4980, %f4986, %f6247;
	fma.rn.f32 	%f6246, %f4980, %f4987, %f6246;
	fma.rn.f32 	%f6245, %f4980, %f4988, %f6245;
	add.s32 	%r534, %r1405, 18;
	setp.ge.s32 	%p97, %r534, %r1353;
	@%p97 bra 	$L__BB2_92;
	ld.param.u32 	%r1389, [_Z20gemm_kernel_2DTilingPfS_S_iiiiiff_param_7];
	ld.param.u32 	%r1354, [_Z20gemm_kernel_2DTilingPfS_S_iiiiiff_param_5];
	ld.shared.f32 	%f4989, [%r8+72];
	ld.shared.f32 	%f4990, [%r8+200];
	ld.shared.f32 	%f4991, [%r8+328];
	ld.shared.f32 	%f4992, [%r8+456];
	ld.shared.f32 	%f4993, [%r8+584];
	ld.shared.f32 	%f4994, [%r8+712];
	ld.shared.f32 	%f4995, [%r8+840];
	ld.shared.f32 	%f4996, [%r8+968];
	ld.shared.f32 	%f4997, [%r8+1096];
	ld.shared.f32 	%f4998, [%r8+1224];
	ld.shared.f32 	%f4999, [%r8+1352];
	ld.shared.f32 	%f5000, [%r8+1480];
	ld.shared.f32 	%f5001, [%r8+1608];
	ld.shared.f32 	%f5002, [%r8+1736];
	ld.shared.f32 	%f5003, [%r8+1864];
	ld.shared.f32 	%f5004, [%r8+1992];
	shl.b32 	%r535, %r1389, 2;
	add.s32 	%r536, %r111, %r535;
	add.s32 	%r537, %r536, %r535;
	add.s32 	%r538, %r537, %r535;
	add.s32 	%r539, %r538, %r535;
	add.s32 	%r540, %r539, %r535;
	add.s32 	%r541, %r540, %r535;
	add.s32 	%r542, %r541, %r535;
	add.s32 	%r543, %r542, %r535;
	add.s32 	%r544, %r543, %r535;
	add.s32 	%r545, %r544, %r535;
	add.s32 	%r546, %r545, %r535;
	add.s32 	%r547, %r546, %r535;
	add.s32 	%r548, %r547, %r535;
	add.s32 	%r549, %r548, %r535;
	add.s32 	%r550, %r549, %r535;
	add.s32 	%r551, %r550, %r535;
	ld.shared.f32 	%f5005, [%r551];
	add.s32 	%r552, %r551, %r10;
	ld.shared.f32 	%f5006, [%r552];
	add.s32 	%r553, %r552, %r10;
	ld.shared.f32 	%f5007, [%r553];
	add.s32 	%r554, %r553, %r10;
	ld.shared.f32 	%f5008, [%r554];
	add.s32 	%r555, %r554, %r10;
	ld.shared.f32 	%f5009, [%r555];
	add.s32 	%r556, %r555, %r10;
	ld.shared.f32 	%f5010, [%r556];
	add.s32 	%r557, %r556, %r10;
	ld.shared.f32 	%f5011, [%r557];
	add.s32 	%r558, %r557, %r10;
	ld.shared.f32 	%f5012, [%r558];
	fma.rn.f32 	%f6372, %f4989, %f5005, %f6372;
	fma.rn.f32 	%f6371, %f4989, %f5006, %f6371;
	fma.rn.f32 	%f6370, %f4989, %f5007, %f6370;
	fma.rn.f32 	%f6369, %f4989, %f5008, %f6369;
	fma.rn.f32 	%f6368, %f4989, %f5009, %f6368;
	fma.rn.f32 	%f6367, %f4989, %f5010, %f6367;
	fma.rn.f32 	%f6366, %f4989, %f5011, %f6366;
	fma.rn.f32 	%f6365, %f4989, %f5012, %f6365;
	fma.rn.f32 	%f6364, %f4990, %f5005, %f6364;
	fma.rn.f32 	%f6363, %f4990, %f5006, %f6363;
	fma.rn.f32 	%f6362, %f4990, %f5007, %f6362;
	fma.rn.f32 	%f6361, %f4990, %f5008, %f6361;
	fma.rn.f32 	%f6360, %f4990, %f5009, %f6360;
	fma.rn.f32 	%f6359, %f4990, %f5010, %f6359;
	fma.rn.f32 	%f6358, %f4990, %f5011, %f6358;
	fma.rn.f32 	%f6357, %f4990, %f5012, %f6357;
	fma.rn.f32 	%f6356, %f4991, %f5005, %f6356;
	fma.rn.f32 	%f6355, %f4991, %f5006, %f6355;
	fma.rn.f32 	%f6354, %f4991, %f5007, %f6354;
	fma.rn.f32 	%f6353, %f4991, %f5008, %f6353;
	fma.rn.f32 	%f6352, %f4991, %f5009, %f6352;
	fma.rn.f32 	%f6351, %f4991, %f5010, %f6351;
	fma.rn.f32 	%f6350, %f4991, %f5011, %f6350;
	fma.rn.f32 	%f6349, %f4991, %f5012, %f6349;
	fma.rn.f32 	%f6348, %f4992, %f5005, %f6348;
	fma.rn.f32 	%f6347, %f4992, %f5006, %f6347;
	fma.rn.f32 	%f6346, %f4992, %f5007, %f6346;
	fma.rn.f32 	%f6345, %f4992, %f5008, %f6345;
	fma.rn.f32 	%f6344, %f4992, %f5009, %f6344;
	fma.rn.f32 	%f6343, %f4992, %f5010, %f6343;
	fma.rn.f32 	%f6342, %f4992, %f5011, %f6342;
	fma.rn.f32 	%f6341, %f4992, %f5012, %f6341;
	fma.rn.f32 	%f6340, %f4993, %f5005, %f6340;
	fma.rn.f32 	%f6339, %f4993, %f5006, %f6339;
	fma.rn.f32 	%f6338, %f4993, %f5007, %f6338;
	fma.rn.f32 	%f6337, %f4993, %f5008, %f6337;
	fma.rn.f32 	%f6336, %f4993, %f5009, %f6336;
	fma.rn.f32 	%f6335, %f4993, %f5010, %f6335;
	fma.rn.f32 	%f6334, %f4993, %f5011, %f6334;
	fma.rn.f32 	%f6333, %f4993, %f5012, %f6333;
	fma.rn.f32 	%f6332, %f4994, %f5005, %f6332;
	fma.rn.f32 	%f6331, %f4994, %f5006, %f6331;
	fma.rn.f32 	%f6330, %f4994, %f5007, %f6330;
	fma.rn.f32 	%f6329, %f4994, %f5008, %f6329;
	fma.rn.f32 	%f6328, %f4994, %f5009, %f6328;
	fma.rn.f32 	%f6327, %f4994, %f5010, %f6327;
	fma.rn.f32 	%f6326, %f4994, %f5011, %f6326;
	fma.rn.f32 	%f6325, %f4994, %f5012, %f6325;
	fma.rn.f32 	%f6324, %f4995, %f5005, %f6324;
	fma.rn.f32 	%f6323, %f4995, %f5006, %f6323;
	fma.rn.f32 	%f6322, %f4995, %f5007, %f6322;
	fma.rn.f32 	%f6321, %f4995, %f5008, %f6321;
	fma.rn.f32 	%f6320, %f4995, %f5009, %f6320;
	fma.rn.f32 	%f6319, %f4995, %f5010, %f6319;
	fma.rn.f32 	%f6318, %f4995, %f5011, %f6318;
	fma.rn.f32 	%f6317, %f4995, %f5012, %f6317;
	fma.rn.f32 	%f6316, %f4996, %f5005, %f6316;
	fma.rn.f32 	%f6315, %f4996, %f5006, %f6315;
	fma.rn.f32 	%f6314, %f4996, %f5007, %f6314;
	fma.rn.f32 	%f6313, %f4996, %f5008, %f6313;
	fma.rn.f32 	%f6312, %f4996, %f5009, %f6312;
	fma.rn.f32 	%f6311, %f4996, %f5010, %f6311;
	fma.rn.f32 	%f6310, %f4996, %f5011, %f6310;
	fma.rn.f32 	%f6309, %f4996, %f5012, %f6309;
	fma.rn.f32 	%f6308, %f4997, %f5005, %f6308;
	fma.rn.f32 	%f6307, %f4997, %f5006, %f6307;
	fma.rn.f32 	%f6306, %f4997, %f5007, %f6306;
	fma.rn.f32 	%f6305, %f4997, %f5008, %f6305;
	fma.rn.f32 	%f6304, %f4997, %f5009, %f6304;
	fma.rn.f32 	%f6303, %f4997, %f5010, %f6303;
	fma.rn.f32 	%f6302, %f4997, %f5011, %f6302;
	fma.rn.f32 	%f6301, %f4997, %f5012, %f6301;
	fma.rn.f32 	%f6300, %f4998, %f5005, %f6300;
	fma.rn.f32 	%f6299, %f4998, %f5006, %f6299;
	fma.rn.f32 	%f6298, %f4998, %f5007, %f6298;
	fma.rn.f32 	%f6297, %f4998, %f5008, %f6297;
	fma.rn.f32 	%f6296, %f4998, %f5009, %f6296;
	fma.rn.f32 	%f6295, %f4998, %f5010, %f6295;
	fma.rn.f32 	%f6294, %f4998, %f5011, %f6294;
	fma.rn.f32 	%f6293, %f4998, %f5012, %f6293;
	fma.rn.f32 	%f6292, %f4999, %f5005, %f6292;
	fma.rn.f32 	%f6291, %f4999, %f5006, %f6291;
	fma.rn.f32 	%f6290, %f4999, %f5007, %f6290;
	fma.rn.f32 	%f6289, %f4999, %f5008, %f6289;
	fma.rn.f32 	%f6288, %f4999, %f5009, %f6288;
	fma.rn.f32 	%f6287, %f4999, %f5010, %f6287;
	fma.rn.f32 	%f6286, %f4999, %f5011, %f6286;
	fma.rn.f32 	%f6285, %f4999, %f5012, %f6285;
	fma.rn.f32 	%f6284, %f5000, %f5005, %f6284;
	fma.rn.f32 	%f6283, %f5000, %f5006, %f6283;
	fma.rn.f32 	%f6282, %f5000, %f5007, %f6282;
	fma.rn.f32 	%f6281, %f5000, %f5008, %f6281;
	fma.rn.f32 	%f6280, %f5000, %f5009, %f6280;
	fma.rn.f32 	%f6279, %f5000, %f5010, %f6279;
	fma.rn.f32 	%f6278, %f5000, %f5011, %f6278;
	fma.rn.f32 	%f6277, %f5000, %f5012, %f6277;
	fma.rn.f32 	%f6276, %f5001, %f5005, %f6276;
	fma.rn.f32 	%f6275, %f5001, %f5006, %f6275;
	fma.rn.f32 	%f6274, %f5001, %f5007, %f6274;
	fma.rn.f32 	%f6273, %f5001, %f5008, %f6273;
	fma.rn.f32 	%f6272, %f5001, %f5009, %f6272;
	fma.rn.f32 	%f6271, %f5001, %f5010, %f6271;
	fma.rn.f32 	%f6270, %f5001, %f5011, %f6270;
	fma.rn.f32 	%f6269, %f5001, %f5012, %f6269;
	fma.rn.f32 	%f6268, %f5002, %f5005, %f6268;
	fma.rn.f32 	%f6267, %f5002, %f5006, %f6267;
	fma.rn.f32 	%f6266, %f5002, %f5007, %f6266;
	fma.rn.f32 	%f6265, %f5002, %f5008, %f6265;
	fma.rn.f32 	%f6264, %f5002, %f5009, %f6264;
	fma.rn.f32 	%f6263, %f5002, %f5010, %f6263;
	fma.rn.f32 	%f6262, %f5002, %f5011, %f6262;
	fma.rn.f32 	%f6261, %f5002, %f5012, %f6261;
	fma.rn.f32 	%f6260, %f5003, %f5005, %f6260;
	fma.rn.f32 	%f6259, %f5003, %f5006, %f6259;
	fma.rn.f32 	%f6258, %f5003, %f5007, %f6258;
	fma.rn.f32 	%f6257, %f5003, %f5008, %f6257;
	fma.rn.f32 	%f6256, %f5003, %f5009, %f6256;
	fma.rn.f32 	%f6255, %f5003, %f5010, %f6255;
	fma.rn.f32 	%f6254, %f5003, %f5011, %f6254;
	fma.rn.f32 	%f6253, %f5003, %f5012, %f6253;
	fma.rn.f32 	%f6252, %f5004, %f5005, %f6252;
	fma.rn.f32 	%f6251, %f5004, %f5006, %f6251;
	fma.rn.f32 	%f6250, %f5004, %f5007, %f6250;
	fma.rn.f32 	%f6249, %f5004, %f5008, %f6249;
	fma.rn.f32 	%f6248, %f5004, %f5009, %f6248;
	fma.rn.f32 	%f6247, %f5004, %f5010, %f6247;
	fma.rn.f32 	%f6246, %f5004, %f5011, %f6246;
	fma.rn.f32 	%f6245, %f5004, %f5012, %f6245;
	add.s32 	%r559, %r1405, 19;
	setp.ge.s32 	%p98, %r559, %r1354;
	@%p98 bra 	$L__BB2_92;
	ld.param.u32 	%r1390, [_Z20gemm_kernel_2DTilingPfS_S_iiiiiff_param_7];
	ld.param.u32 	%r1355, [_Z20gemm_kernel_2DTilingPfS_S_iiiiiff_param_5];
	ld.shared.f32 	%f5013, [%r8+76];
	ld.shared.f32 	%f5014, [%r8+204];
	ld.shared.f32 	%f5015, [%r8+332];
	ld.shared.f32 	%f5016, [%r8+460];
	ld.shared.f32 	%f5017, [%r8+588];
	ld.shared.f32 	%f5018, [%r8+716];
	ld.shared.f32 	%f5019, [%r8+844];
	ld.shared.f32 	%f5020, [%r8+972];
	ld.shared.f32 	%f5021, [%r8+1100];
	ld.shared.f32 	%f5022, [%r8+1228];
	ld.shared.f32 	%f5023, [%r8+1356];
	ld.shared.f32 	%f5024, [%r8+1484];
	ld.shared.f32 	%f5025, [%r8+1612];
	ld.shared.f32 	%f5026, [%r8+1740];
	ld.shared.f32 	%f5027, [%r8+1868];
	ld.shared.f32 	%f5028, [%r8+1996];
	shl.b32 	%r560, %r1390, 2;
	add.s32 	%r561, %r111, %r560;
	add.s32 	%r562, %r561, %r560;
	add.s32 	%r563, %r562, %r560;
	add.s32 	%r564, %r563, %r560;
	add.s32 	%r565, %r564, %r560;
	add.s32 	%r566, %r565, %r560;
	add.s32 	%r567, %r566, %r560;
	add.s32 	%r568, %r567, %r560;
	add.s32 	%r569, %r568, %r560;
	add.s32 	%r570, %r569, %r560;
	add.s32 	%r571, %r570, %r560;
	add.s32 	%r572, %r571, %r560;
	add.s32 	%r573, %r572, %r560;
	add.s32 	%r574, %r573, %r560;
	add.s32 	%r575, %r574, %r560;
	add.s32 	%r576, %r575, %r560;
	add.s32 	%r577, %r576, %r560;
	ld.shared.f32 	%f5029, [%r577];
	add.s32 	%r578, %r577, %r10;
	ld.shared.f32 	%f5030, [%r578];
	add.s32 	%r579, %r578, %r10;
	ld.shared.f32 	%f5031, [%r579];
	add.s32 	%r580, %r579, %r10;
	ld.shared.f32 	%f5032, [%r580];
	add.s32 	%r581, %r580, %r10;
	ld.shared.f32 	%f5033, [%r581];
	add.s32 	%r582, %r581, %r10;
	ld.shared.f32 	%f5034, [%r582];
	add.s32 	%r583, %r582, %r10;
	ld.shared.f32 	%f5035, [%r583];
	add.s32 	%r584, %r583, %r10;
	ld.shared.f32 	%f5036, [%r584];
	fma.rn.f32 	%f6372, %f5013, %f5029, %f6372;
	fma.rn.f32 	%f6371, %f5013, %f5030, %f6371;
	fma.rn.f32 	%f6370, %f5013, %f5031, %f6370;
	fma.rn.f32 	%f6369, %f5013, %f5032, %f6369;
	fma.rn.f32 	%f6368, %f5013, %f5033, %f6368;
	fma.rn.f32 	%f6367, %f5013, %f5034, %f6367;
	fma.rn.f32 	%f6366, %f5013, %f5035, %f6366;
	fma.rn.f32 	%f6365, %f5013, %f5036, %f6365;
	fma.rn.f32 	%f6364, %f5014, %f5029, %f6364;
	fma.rn.f32 	%f6363, %f5014, %f5030, %f6363;
	fma.rn.f32 	%f6362, %f5014, %f5031, %f6362;
	fma.rn.f32 	%f6361, %f5014, %f5032, %f6361;
	fma.rn.f32 	%f6360, %f5014, %f5033, %f6360;
	fma.rn.f32 	%f6359, %f5014, %f5034, %f6359;
	fma.rn.f32 	%f6358, %f5014, %f5035, %f6358;
	fma.rn.f32 	%f6357, %f5014, %f5036, %f6357;
	fma.rn.f32 	%f6356, %f5015, %f5029, %f6356;
	fma.rn.f32 	%f6355, %f5015, %f5030, %f6355;
	fma.rn.f32 	%f6354, %f5015, %f5031, %f6354;
	fma.rn.f32 	%f6353, %f5015, %f5032, %f6353;
	fma.rn.f32 	%f6352, %f5015, %f5033, %f6352;
	fma.rn.f32 	%f6351, %f5015, %f5034, %f6351;
	fma.rn.f32 	%f6350, %f5015, %f5035, %f6350;
	fma.rn.f32 	%f6349, %f5015, %f5036, %f6349;
	fma.rn.f32 	%f6348, %f5016, %f5029, %f6348;
	fma.rn.f32 	%f6347, %f5016, %f5030, %f6347;
	fma.rn.f32 	%f6346, %f5016, %f5031, %f6346;
	fma.rn.f32 	%f6345, %f5016, %f5032, %f6345;
	fma.rn.f32 	%f6344, %f5016, %f5033, %f6344;
	fma.rn.f32 	%f6343, %f5016, %f5034, %f6343;
	fma.rn.f32 	%f6342, %f5016, %f5035, %f6342;
	fma.rn.f32 	%f6341, %f5016, %f5036, %f6341;
	fma.rn.f32 	%f6340, %f5017, %f5029, %f6340;
	fma.rn.f32 	%f6339, %f5017, %f5030, %f6339;
	fma.rn.f32 	%f6338, %f5017, %f5031, %f6338;
	fma.rn.f32 	%f6337, %f5017, %f5032, %f6337;
	fma.rn.f32 	%f6336, %f5017, %f5033, %f6336;
	fma.rn.f32 	%f6335, %f5017, %f5034, %f6335;
	fma.rn.f32 	%f6334, %f5017, %f5035, %f6334;
	fma.rn.f32 	%f6333, %f5017, %f5036, %f6333;
	fma.rn.f32 	%f6332, %f5018, %f5029, %f6332;
	fma.rn.f32 	%f6331, %f5018, %f5030, %f6331;
	fma.rn.f32 	%f6330, %f5018, %f5031, %f6330;
	fma.rn.f32 	%f6329, %f5018, %f5032, %f6329;
	fma.rn.f32 	%f6328, %f5018, %f5033, %f6328;
	fma.rn.f32 	%f6327, %f5018, %f5034, %f6327;
	fma.rn.f32 	%f6326, %f5018, %f5035, %f6326;
	fma.rn.f32 	%f6325, %f5018, %f5036, %f6325;
	fma.rn.f32 	%f6324, %f5019, %f5029, %f6324;
	fma.rn.f32 	%f6323, %f5019, %f5030, %f6323;
	fma.rn.f32 	%f6322, %f5019, %f5031, %f6322;
	fma.rn.f32 	%f6321, %f5019, %f5032, %f6321;
	fma.rn.f32 	%f6320, %f5019, %f5033, %f6320;
	fma.rn.f32 	%f6319, %f5019, %f5034, %f6319;
	fma.rn.f32 	%f6318, %f5019, %f5035, %f6318;
	fma.rn.f32 	%f6317, %f5019, %f5036, %f6317;
	fma.rn.f32 	%f6316, %f5020, %f5029, %f6316;
	fma.rn.f32 	%f6315, %f5020, %f5030, %f6315;
	fma.rn.f32 	%f6314, %f5020, %f5031, %f6314;
	fma.rn.f32 	%f6313, %f5020, %f5032, %f6313;
	fma.rn.f32 	%f6312, %f5020, %f5033, %f6312;
	fma.rn.f32 	%f6311, %f5020, %f5034, %f6311;
	fma.rn.f32 	%f6310, %f5020, %f5035, %f6310;
	fma.rn.f32 	%f6309, %f5020, %f5036, %f6309;
	fma.rn.f32 	%f6308, %f5021, %f5029, %f6308;
	fma.rn.f32 	%f6307, %f5021, %f5030, %f6307;
	fma.rn.f32 	%f6306, %f5021, %f5031, %f6306;
	fma.rn.f32 	%f6305, %f5021, %f5032, %f6305;
	fma.rn.f32 	%f6304, %f5021, %f5033, %f6304;
	fma.rn.f32 	%f6303, %f5021, %f5034, %f6303;
	fma.rn.f32 	%f6302, %f5021, %f5035, %f6302;
	fma.rn.f32 	%f6301, %f5021, %f5036, %f6301;
	fma.rn.f32 	%f6300, %f5022, %f5029, %f6300;
	fma.rn.f32 	%f6299, %f5022, %f5030, %f6299;
	fma.rn.f32 	%f6298, %f5022, %f5031, %f6298;
	fma.rn.f32 	%f6297, %f5022, %f5032, %f6297;
	fma.rn.f32 	%f6296, %f5022, %f5033, %f6296;
	fma.rn.f32 	%f6295, %f5022, %f5034, %f6295;
	fma.rn.f32 	%f6294, %f5022, %f5035, %f6294;
	fma.rn.f32 	%f6293, %f5022, %f5036, %f6293;
	fma.rn.f32 	%f6292, %f5023, %f5029, %f6292;
	fma.rn.f32 	%f6291, %f5023, %f5030, %f6291;
	fma.rn.f32 	%f6290, %f5023, %f5031, %f6290;
	fma.rn.f32 	%f6289, %f5023, %f5032, %f6289;
	fma.rn.f32 	%f6288, %f5023, %f5033, %f6288;
	fma.rn.f32 	%f6287, %f5023, %f5034, %f6287;
	fma.rn.f32 	%f6286, %f5023, %f5035, %f6286;
	fma.rn.f32 	%f6285, %f5023, %f5036, %f6285;
	fma.rn.f32 	%f6284, %f5024, %f5029, %f6284;
	fma.rn.f32 	%f6283, %f5024, %f5030, %f6283;
	fma.rn.f32 	%f6282, %f5024, %f5031, %f6282;
	fma.rn.f32 	%f6281, %f5024, %f5032, %f6281;
	fma.rn.f32 	%f6280, %f5024, %f5033, %f6280;
	fma.rn.f32 	%f6279, %f5024, %f5034, %f6279;
	fma.rn.f32 	%f6278, %f5024, %f5035, %f6278;
	fma.rn.f32 	%f6277, %f5024, %f5036, %f6277;
	fma.rn.f32 	%f6276, %f5025, %f5029, %f6276;
	fma.rn.f32 	%f6275, %f5025, %f5030, %f6275;
	fma.rn.f32 	%f6274, %f5025, %f5031, %f6274;
	fma.rn.f32 	%f6273, %f5025, %f5032, %f6273;
	fma.rn.f32 	%f6272, %f5025, %f5033, %f6272;
	fma.rn.f32 	%f6271, %f5025, %f5034, %f6271;
	fma.rn.f32 	%f6270, %f5025, %f5035, %f6270;
	fma.rn.f32 	%f6269, %f5025, %f5036, %f6269;
	fma.rn.f32 	%f6268, %f5026, %f5029, %f6268;
	fma.rn.f32 	%f6267, %f5026, %f5030, %f6267;
	fma.rn.f32 	%f6266, %f5026, %f5031, %f6266;
	fma.rn.f32 	%f6265, %f5026, %f5032, %f6265;
	fma.rn.f32 	%f6264, %f5026, %f5033, %f6264;
	fma.rn.f32 	%f6263, %f5026, %f5034, %f6263;
	fma.rn.f32 	%f6262, %f5026, %f5035, %f6262;
	fma.rn.f32 	%f6261, %f5026, %f5036, %f6261;
	fma.rn.f32 	%f6260, %f5027, %f5029, %f6260;
	fma.rn.f32 	%f6259, %f5027, %f5030, %f6259;
	fma.rn.f32 	%f6258, %f5027, %f5031, %f6258;
	fma.rn.f32 	%f6257, %f5027, %f5032, %f6257;
	fma.rn.f32 	%f6256, %f5027, %f5033, %f6256;
	fma.rn.f32 	%f6255, %f5027, %f5034, %f6255;
	fma.rn.f32 	%f6254, %f5027, %f5035, %f6254;
	fma.rn.f32 	%f6253, %f5027, %f5036, %f6253;
	fma.rn.f32 	%f6252, %f5028, %f5029, %f6252;
	fma.rn.f32 	%f6251, %f5028, %f5030, %f6251;
	fma.rn.f32 	%f6250, %f5028, %f5031, %f6250;
	fma.rn.f32 	%f6249, %f5028, %f5032, %f6249;
	fma.rn.f32 	%f6248, %f5028, %f5033, %f6248;
	fma.rn.f32 	%f6247, %f5028, %f5034, %f6247;
	fma.rn.f32 	%f6246, %f5028, %f5035, %f6246;
	fma.rn.f32 	%f6245, %f5028, %f5036, %f6245;
	add.s32 	%r585, %r1405, 20;
	setp.ge.s32 	%p99, %r585, %r1355;
	@%p99 bra 	$L__BB2_92;
	ld.param.u32 	%r1391, [_Z20gemm_kernel_2DTilingPfS_S_iiiiiff_param_7];
	ld.param.u32 	%r1356, [_Z20gemm_kernel_2DTilingPfS_S_iiiiiff_param_5];
	ld.shared.f32 	%f5037, [%r8+80];
	ld.shared.f32 	%f5038, [%r8+208];
	ld.shared.f32 	%f5039, [%r8+336];
	ld.shared.f32 	%f5040, [%r8+464];
	ld.shared.f32 	%f5041, [%r8+592];
	ld.shared.f32 	%f5042, [%r8+720];
	ld.shared.f32 	%f5043, [%r8+848];
	ld.shared.f32 	%f5044, [%r8+976];
	ld.shared.f32 	%f5045, [%r8+1104];
	ld.shared.f32 	%f5046, [%r8+1232];
	ld.shared.f32 	%f5047, [%r8+1360];
	ld.shared.f32 	%f5048, [%r8+1488];
	ld.shared.f32 	%f5049, [%r8+1616];
	ld.shared.f32 	%f5050, [%r8+1744];
	ld.shared.f32 	%f5051, [%r8+1872];
	ld.shared.f32 	%f5052, [%r8+2000];
	shl.b32 	%r586, %r1391, 2;
	add.s32 	%r587, %r111, %r586;
	add.s32 	%r588, %r587, %r586;
	add.s32 	%r589, %r588, %r586;
	add.s32 	%r590, %r589, %r586;
	add.s32 	%r591, %r590, %r586;
	add.s32 	%r592, %r591, %r586;
	add.s32 	%r593, %r592, %r586;
	add.s32 	%r594, %r593, %r586;
	add.s32 	%r595, %r594, %r586;
	add.s32 	%r596, %r595, %r586;
	add.s32 	%r597, %r596, %r586;
	add.s32 	%r598, %r597, %r586;
	add.s32 	%r599, %r598, %r586;
	add.s32 	%r600, %r599, %r586;
	add.s32 	%r601, %r600, %r586;
	add.s32 	%r602, %r601, %r586;
	add.s32 	%r603, %r602, %r586;
	add.s32 	%r604, %r603, %r586;
	ld.shared.f32 	%f5053, [%r604];
	add.s32 	%r605, %r604, %r10;
	ld.shared.f32 	%f5054, [%r605];
	add.s32 	%r606, %r605, %r10;
	ld.shared.f32 	%f5055, [%r606];
	add.s32 	%r607, %r606, %r10;
	ld.shared.f32 	%f5056, [%r607];
	add.s32 	%r608, %r607, %r10;
	ld.shared.f32 	%f5057, [%r608];
	add.s32 	%r609, %r608, %r10;
	ld.shared.f32 	%f5058, [%r609];
	add.s32 	%r610, %r609, %r10;
	ld.shared.f32 	%f5059, [%r610];
	add.s32 	%r611, %r610, %r10;
	ld.shared.f32 	%f5060, [%r611];
	fma.rn.f32 	%f6372, %f5037, %f5053, %f6372;
	fma.rn.f32 	%f6371, %f5037, %f5054, %f6371;
	fma.rn.f32 	%f6370, %f5037, %f5055, %f6370;
	fma.rn.f32 	%f6369, %f5037, %f5056, %f6369;
	fma.rn.f32 	%f6368, %f5037, %f5057, %f6368;
	fma.rn.f32 	%f6367, %f5037, %f5058, %f6367;
	fma.rn.f32 	%f6366, %f5037, %f5059, %f6366;
	fma.rn.f32 	%f6365, %f5037, %f5060, %f6365;
	fma.rn.f32 	%f6364, %f5038, %f5053, %f6364;
	fma.rn.f32 	%f6363, %f5038, %f5054, %f6363;
	fma.rn.f32 	%f6362, %f5038, %f5055, %f6362;
	fma.rn.f32 	%f6361, %f5038, %f5056, %f6361;
	fma.rn.f32 	%f6360, %f5038, %f5057, %f6360;
	fma.rn.f32 	%f6359, %f5038, %f5058, %f6359;
	fma.rn.f32 	%f6358, %f5038, %f5059, %f6358;
	fma.rn.f32 	%f6357, %f5038, %f5060, %f6357;
	fma.rn.f32 	%f6356, %f5039, %f5053, %f6356;
	fma.rn.f32 	%f6355, %f5039, %f5054, %f6355;
	fma.rn.f32 	%f6354, %f5039, %f5055, %f6354;
	fma.rn.f32 	%f6353, %f5039, %f5056, %f6353;
	fma.rn.f32 	%f6352, %f5039, %f5057, %f6352;
	fma.rn.f32 	%f6351, %f5039, %f5058, %f6351;
	fma.rn.f32 	%f6350, %f5039, %f5059, %f6350;
	fma.rn.f32 	%f6349, %f5039, %f5060, %f6349;
	fma.rn.f32 	%f6348, %f5040, %f5053, %f6348;
	fma.rn.f32 	%f6347, %f5040, %f5054, %f6347;
	fma.rn.f32 	%f6346, %f5040, %f5055, %f6346;
	fma.rn.f32 	%f6345, %f5040, %f5056, %f6345;
	fma.rn.f32 	%f6344, %f5040, %f5057, %f6344;
	fma.rn.f32 	%f6343, %f5040, %f5058, %f6343;
	fma.rn.f32 	%f6342, %f5040, %f5059, %f6342;
	fma.rn.f32 	%f6341, %f5040, %f5060, %f6341;
	fma.rn.f32 	%f6340, %f5041, %f5053, %f6340;
	fma.rn.f32 	%f6339, %f5041, %f5054, %f6339;
	fma.rn.f32 	%f6338, %f5041, %f5055, %f6338;
	fma.rn.f32 	%f6337, %f5041, %f5056, %f6337;
	fma.rn.f32 	%f6336, %f5041, %f5057, %f6336;
	fma.rn.f32 	%f6335, %f5041, %f5058, %f6335;
	fma.rn.f32 	%f6334, %f5041, %f5059, %f6334;
	fma.rn.f32 	%f6333, %f5041, %f5060, %f6333;
	fma.rn.f32 	%f6332, %f5042, %f5053, %f6332;
	fma.rn.f32 	%f6331, %f5042, %f5054, %f6331;
	fma.rn.f32 	%f6330, %f5042, %f5055, %f6330;
	fma.rn.f32 	%f6329, %f5042, %f5056, %f6329;
	fma.rn.f32 	%f6328, %f5042, %f5057, %f6328;
	fma.rn.f32 	%f6327, %f5042, %f5058, %f6327;
	fma.rn.f32 	%f6326, %f5042, %f5059, %f6326;
	fma.rn.f32 	%f6325, %f5042, %f5060, %f6325;
	fma.rn.f32 	%f6324, %f5043, %f5053, %f6324;
	fma.rn.f32 	%f6323, %f5043, %f5054, %f6323;
	fma.rn.f32 	%f6322, %f5043, %f5055, %f6322;
	fma.rn.f32 	%f6321, %f5043, %f5056, %f6321;
	fma.rn.f32 	%f6320, %f5043, %f5057, %f6320;
	fma.rn.f32 	%f6319, %f5043, %f5058, %f6319;
	fma.rn.f32 	%f6318, %f5043, %f5059, %f6318;
	fma.rn.f32 	%f6317, %f5043, %f5060, %f6317;
	fma.rn.f32 	%f6316, %f5044, %f5053, %f6316;
	fma.rn.f32 	%f6315, %f5044, %f5054, %f6315;
	fma.rn.f32 	%f6314, %f5044, %f5055, %f6314;
	fma.rn.f32 	%f6313, %f5044, %f5056, %f6313;
	fma.rn.f32 	%f6312, %f5044, %f5057, %f6312;
	fma.rn.f32 	%f6311, %f5044, %f5058, %f6311;
	fma.rn.f32 	%f6310, %f5044, %f5059, %f6310;
	fma.rn.f32 	%f6309, %f5044, %f5060, %f6309;
	fma.rn.f32 	%f6308, %f5045, %f5053, %f6308;
	fma.rn.f32 	%f6307, %f5045, %f5054, %f6307;
	fma.rn.f32 	%f6306, %f5045, %f5055, %f6306;
	fma.rn.f32 	%f6305, %f5045, %f5056, %f6305;
	fma.rn.f32 	%f6304, %f5045, %f5057, %f6304;
	fma.rn.f32 	%f6303, %f5045, %f5058, %f6303;
	fma.rn.f32 	%f6302, %f5045, %f5059, %f6302;
	fma.rn.f32 	%f6301, %f5045, %f5060, %f6301;
	fma.rn.f32 	%f6300, %f5046, %f5053, %f6300;
	fma.rn.f32 	%f6299, %f5046, %f5054, %f6299;
	fma.rn.f32 	%f6298, %f5046, %f5055, %f6298;
	fma.rn.f32 	%f6297, %f5046, %f5056, %f6297;
	fma.rn.f32 	%f6296, %f5046, %f5057, %f6296;
	fma.rn.f32 	%f6295, %f5046, %f5058, %f6295;
	fma.rn.f32 	%f6294, %f5046, %f5059, %f6294;
	fma.rn.f32 	%f6293, %f5046, %f5060, %f6293;
	fma.rn.f32 	%f6292, %f5047, %f5053, %f6292;
	fma.rn.f32 	%f6291, %f5047, %f5054, %f6291;
	fma.rn.f32 	%f6290, %f5047, %f5055, %f6290;
	fma.rn.f32 	%f6289, %f5047, %f5056, %f6289;
	fma.rn.f32 	%f6288, %f5047, %f5057, %f6288;
	fma.rn.f32 	%f6287, %f5047, %f5058, %f6287;
	fma.rn.f32 	%f6286, %f5047, %f5059, %f6286;
	fma.rn.f32 	%f6285, %f5047, %f5060, %f6285;
	fma.rn.f32 	%f6284, %f5048, %f5053, %f6284;
	fma.rn.f32 	%f6283, %f5048, %f5054, %f6283;
	fma.rn.f32 	%f6282, %f5048, %f5055, %f6282;
	fma.rn.f32 	%f6281, %f5048, %f5056, %f6281;
	fma.rn.f32 	%f6280, %f5048, %f5057, %f6280;
	fma.rn.f32 	%f6279, %f5048, %f5058, %f6279;
	fma.rn.f32 	%f6278, %f5048, %f5059, %f6278;
	fma.rn.f32 	%f6277, %f5048, %f5060, %f6277;
	fma.rn.f32 	%f6276, %f5049, %f5053, %f6276;
	fma.rn.f32 	%f6275, %f5049, %f5054, %f6275;
	fma.rn.f32 	%f6274, %f5049, %f5055, %f6274;
	fma.rn.f32 	%f6273, %f5049, %f5056, %f6273;
	fma.rn.f32 	%f6272, %f5049, %f5057, %f6272;
	fma.rn.f32 	%f6271, %f5049, %f5058, %f6271;
	fma.rn.f32 	%f6270, %f5049, %f5059, %f6270;
	fma.rn.f32 	%f6269, %f5049, %f5060, %f6269;
	fma.rn.f32 	%f6268, %f5050, %f5053, %f6268;
	fma.rn.f32 	%f6267, %f5050, %f5054, %f6267;
	fma.rn.f32 	%f6266, %f5050, %f5055, %f6266;
	fma.rn.f32 	%f6265, %f5050, %f5056, %f6265;
	fma.rn.f32 	%f6264, %f5050, %f5057, %f6264;
	fma.rn.f32 	%f6263, %f5050, %f5058, %f6263;
	fma.rn.f32 	%f6262, %f5050, %f5059, %f6262;
	fma.rn.f32 	%f6261, %f5050, %f5060, %f6261;
	fma.rn.f32 	%f6260, %f5051, %f5053, %f6260;
	fma.rn.f32 	%f6259, %f5051, %f5054, %f6259;
	fma.rn.f32 	%f6258, %f5051, %f5055, %f6258;
	fma.rn.f32 	%f6257, %f5051, %f5056, %f6257;
	fma.rn.f32 	%f6256, %f5051, %f5057, %f6256;
	fma.rn.f32 	%f6255, %f5051, %f5058, %f6255;
	fma.rn.f32 	%f6254, %f5051, %f5059, %f6254;
	fma.rn.f32 	%f6253, %f5051, %f5060, %f6253;
	fma.rn.f32 	%f6252, %f5052, %f5053, %f6252;
	fma.rn.f32 	%f6251, %f5052, %f5054, %f6251;
	fma.rn.f32 	%f6250, %f5052, %f5055, %f6250;
	fma.rn.f32 	%f6249, %f5052, %f5056, %f6249;
	fma.rn.f32 	%f6248, %f5052, %f5057, %f6248;
	fma.rn.f32 	%f6247, %f5052, %f5058, %f6247;
	fma.rn.f32 	%f6246, %f5052, %f5059, %f6246;
	fma.rn.f32 	%f6245, %f5052, %f5060, %f6245;
	add.s32 	%r612, %r1405, 21;
	setp.ge.s32 	%p100, %r612, %r1356;
	@%p100 bra 	$L__BB2_92;
	ld.param.u32 	%r1392, [_Z20gemm_kernel_2DTilingPfS_S_iiiiiff_param_7];
	ld.param.u32 	%r1357, [_Z20gemm_kernel_2DTilingPfS_S_iiiiiff_param_5];
	ld.shared.f32 	%f5061, [%r8+84];
	ld.shared.f32 	%f5062, [%r8+212];
	ld.shared.f32 	%f5063, [%r8+340];
	ld.shared.f32 	%f5064, [%r8+468];
	ld.shared.f32 	%f5065, [%r8+596];
	ld.shared.f32 	%f5066, [%r8+724];
	ld.shared.f32 	%f5067, [%r8+852];
	ld.shared.f32 	%f5068, [%r8+980];
	ld.shared.f32 	%f5069, [%r8+1108];
	ld.shared.f32 	%f5070, [%r8+1236];
	ld.shared.f32 	%f5071, [%r8+1364];
	ld.shared.f32 	%f5072, [%r8+1492];
	ld.shared.f32 	%f5073, [%r8+1620];
	ld.shared.f32 	%f5074, [%r8+1748];
	ld.shared.f32 	%f5075, [%r8+1876];
	ld.shared.f32 	%f5076, [%r8+2004];
	shl.b32 	%r613, %r1392, 2;
	add.s32 	%r614, %r111, %r613;
	add.s32 	%r615, %r614, %r613;
	add.s32 	%r616, %r615, %r613;
	add.s32 	%r617, %r616, %r613;
	add.s32 	%r618, %r617, %r613;
	add.s32 	%r619, %r618, %r613;
	add.s32 	%r620, %r619, %r613;
	add.s32 	%r621, %r620, %r613;
	add.s32 	%r622, %r621, %r613;
	add.s32 	%r623, %r622, %r613;
	add.s32 	%r624, %r623, %r613;
	add.s32 	%r625, %r624, %r613;
	add.s32 	%r626, %r625, %r613;
	add.s32 	%r627, %r626, %r613;
	add.s32 	%r628, %r627, %r613;
	add.s32 	%r629, %r628, %r613;
	add.s32 	%r630, %r629, %r613;
	add.s32 	%r631, %r630, %r613;
	add.s32 	%r632, %r631, %r613;
	ld.shared.f32 	%f5077, [%r632];
	add.s32 	%r633, %r632, %r10;
	ld.shared.f32 	%f5078, [%r633];
	add.s32 	%r634, %r633, %r10;
	ld.shared.f32 	%f5079, [%r634];
	add.s32 	%r635, %r634, %r10;
	ld.shared.f32 	%f5080, [%r635];
	add.s32 	%r636, %r635, %r10;
	ld.shared.f32 	%f5081, [%r636];
	add.s32 	%r637, %r636, %r10;
	ld.shared.f32 	%f5082, [%r637];
	add.s32 	%r638, %r637, %r10;
	ld.shared.f32 	%f5083, [%r638];
	add.s32 	%r639, %r638, %r10;
	ld.shared.f32 	%f5084, [%r639];
	fma.rn.f32 	%f6372, %f5061, %f5077, %f6372;
	fma.rn.f32 	%f6371, %f5061, %f5078, %f6371;
	fma.rn.f32 	%f6370, %f5061, %f5079, %f6370;
	fma.rn.f32 	%f6369, %f5061, %f5080, %f6369;
	fma.rn.f32 	%f6368, %f5061, %f5081, %f6368;
	fma.rn.f32 	%f6367, %f5061, %f5082, %f6367;
	fma.rn.f32 	%f6366, %f5061, %f5083, %f6366;
	fma.rn.f32 	%f6365, %f5061, %f5084, %f6365;
	fma.rn.f32 	%f6364, %f5062, %f5077, %f6364;
	fma.rn.f32 	%f6363, %f5062, %f5078, %f6363;
	fma.rn.f32 	%f6362, %f5062, %f5079, %f6362;
	fma.rn.f32 	%f6361, %f5062, %f5080, %f6361;
	fma.rn.f32 	%f6360, %f5062, %f5081, %f6360;
	fma.rn.f32 	%f6359, %f5062, %f5082, %f6359;
	fma.rn.f32 	%f6358, %f5062, %f5083, %f6358;
	fma.rn.f32 	%f6357, %f5062, %f5084, %f6357;
	fma.rn.f32 	%f6356, %f5063, %f5077, %f6356;
	fma.rn.f32 	%f6355, %f5063, %f5078, %f6355;
	fma.rn.f32 	%f6354, %f5063, %f5079, %f6354;
	fma.rn.f32 	%f6353, %f5063, %f5080, %f6353;
	fma.rn.f32 	%f6352, %f5063, %f5081, %f6352;
	fma.rn.f32 	%f6351, %f5063, %f5082, %f6351;
	fma.rn.f32 	%f6350, %f5063, %f5083, %f6350;
	fma.rn.f32 	%f6349, %f5063, %f5084, %f6349;
	fma.rn.f32 	%f6348, %f5064, %f5077, %f6348;
	fma.rn.f32 	%f6347, %f5064, %f5078, %f6347;
	fma.rn.f32 	%f6346, %f5064, %f5079, %f6346;
	fma.rn.f32 	%f6345, %f5064, %f5080, %f6345;
	fma.rn.f32 	%f6344, %f5064, %f5081, %f6344;
	fma.rn.f32 	%f6343, %f5064, %f5082, %f6343;
	fma.rn.f32 	%f6342, %f5064, %f5083, %f6342;
	fma.rn.f32 	%f6341, %f5064, %f5084, %f6341;
	fma.rn.f32 	%f6340, %f5065, %f5077, %f6340;
	fma.rn.f32 	%f6339, %f5065, %f5078, %f6339;
	fma.rn.f32 	%f6338, %f5065, %f5079, %f6338;
	fma.rn.f32 	%f6337, %f5065, %f5080, %f6337;
	fma.rn.f32 	%f6336, %f5065, %f5081, %f6336;
	fma.rn.f32 	%f6335, %f5065, %f5082, %f6335;
	fma.rn.f32 	%f6334, %f5065, %f5083, %f6334;
	fma.rn.f32 	%f6333, %f5065, %f5084, %f6333;
	fma.rn.f32 	%f6332, %f5066, %f5077, %f6332;
	fma.rn.f32 	%f6331, %f5066, %f5078, %f6331;
	fma.rn.f32 	%f6330, %f5066, %f5079, %f6330;
	fma.rn.f32 	%f6329, %f5066, %f5080, %f6329;
	fma.rn.f32 	%f6328, %f5066, %f5081, %f6328;
	fma.rn.f32 	%f6327, %f5066, %f5082, %f6327;
	fma.rn.f32 	%f6326, %f5066, %f5083, %f6326;
	fma.rn.f32 	%f6325, %f5066, %f5084, %f6325;
	fma.rn.f32 	%f6324, %f5067, %f5077, %f6324;
	fma.rn.f32 	%f6323, %f5067, %f5078, %f6323;
	fma.rn.f32 	%f6322, %f5067, %f5079, %f6322;
	fma.rn.f32 	%f6321, %f5067, %f5080, %f6321;
	fma.rn.f32 	%f6320, %f5067, %f5081, %f6320;
	fma.rn.f32 	%f6319, %f5067, %f5082, %f6319;
	fma.rn.f32 	%f6318, %f5067, %f5083, %f6318;
	fma.rn.f32 	%f6317, %f5067, %f5084, %f6317;
	fma.rn.f32 	%f6316, %f5068, %f5077, %f6316;
	fma.rn.f32 	%f6315, %f5068, %f5078, %f6315;
	fma.rn.f32 	%f6314, %f5068, %f5079, %f6314;
	fma.rn.f32 	%f6313, %f5068, %f5080, %f6313;
	fma.rn.f32 	%f6312, %f5068, %f5081, %f6312;
	fma.rn.f32 	%f6311, %f5068, %f5082, %f6311;
	fma.rn.f32 	%f6310, %f5068, %f5083, %f6310;
	fma.rn.f32 	%f6309, %f5068, %f5084, %f6309;
	fma.rn.f32 	%f6308, %f5069, %f5077, %f6308;
	fma.rn.f32 	%f6307, %f5069, %f5078, %f6307;
	fma.rn.f32 	%f6306, %f5069, %f5079, %f6306;
	fma.rn.f32 	%f6305, %f5069, %f5080, %f6305;
	fma.rn.f32 	%f6304, %f5069, %f5081, %f6304;
	fma.rn.f32 	%f6303, %f5069, %f5082, %f6303;
	fma.rn.f32 	%f6302, %f5069, %f5083, %f6302;
	fma.rn.f32 	%f6301, %f5069, %f5084, %f6301;
	fma.rn.f32 	%f6300, %f5070, %f5077, %f6300;
	fma.rn.f32 	%f6299, %f5070, %f5078, %f6299;
	fma.rn.f32 	%f6298, %f5070, %f5079, %f6298;
	fma.rn.f32 	%f6297, %f5070, %f5080, %f6297;
	fma.rn.f32 	%f6296, %f5070, %f5081, %f6296;
	fma.rn.f32 	%f6295, %f5070, %f5082, %f6295;
	fma.rn.f32 	%f6294, %f5070, %f5083, %f6294;
	fma.rn.f32 	%f6293, %f5070, %f5084, %f6293;
	fma.rn.f32 	%f6292, %f5071, %f5077, %f6292;
	fma.rn.f32 	%f6291, %f5071, %f5078, %f6291;
	fma.rn.f32 	%f6290, %f5071, %f5079, %f6290;
	fma.rn.f32 	%f6289, %f5071, %f5080, %f6289;
	fma.rn.f32 	%f6288, %f5071, %f5081, %f6288;
	fma.rn.f32 	%f6287, %f5071, %f5082, %f6287;
	fma.rn.f32 	%f6286, %f5071, %f5083, %f6286;
	fma.rn.f32 	%f6285, %f5071, %f5084, %f6285;
	fma.rn.f32 	%f6284, %f5072, %f5077, %f6284;
	fma.rn.f32 	%f6283, %f5072, %f5078, %f6283;
	fma.rn.f32 	%f6282, %f5072, %f5079, %f6282;
	fma.rn.f32 	%f6281, %f5072, %f5080, %f6281;
	fma.rn.f32 	%f6280, %f5072, %f5081, %f6280;
	fma.rn.f32 	%f6279, %f5072, %f5082, %f6279;
	fma.rn.f32 	%f6278, %f5072, %f5083, %f6278;
	fma.rn.f32 	%f6277, %f5072, %f5084, %f6277;
	fma.rn.f32 	%f6276, %f5073, %f5077, %f6276;
	fma.rn.f32 	%f6275, %f5073, %f5078, %f6275;
	fma.rn.f32 	%f6274, %f5073, %f5079, %f6274;
	fma.rn.f32 	%f6273, %f5073, %f5080, %f6273;
	fma.rn.f32 	%f6272, %f5073, %f5081, %f6272;
	fma.rn.f32 	%f6271, %f5073, %f5082, %f6271;
	fma.rn.f32 	%f6270, %f5073, %f5083, %f6270;
	fma.rn.f32 	%f6269, %f5073, %f5084, %f6269;
	fma.rn.f32 	%f6268, %f5074, %f5077, %f6268;
	fma.rn.f32 	%f6267, %f5074, %f5078, %f6267;
	fma.rn.f32 	%f6266, %f5074, %f5079, %f6266;
	fma.rn.f32 	%f6265, %f5074, %f5080, %f6265;
	fma.rn.f32 	%f6264, %f5074, %f5081, %f6264;
	fma.rn.f32 	%f6263, %f5074, %f5082, %f6263;
	fma.rn.f32 	%f6262, %f5074, %f5083, %f6262;
	fma.rn.f32 	%f6261, %f5074, %f5084, %f6261;
	fma.rn.f32 	%f6260, %f5075, %f5077, %f6260;
	fma.rn.f32 	%f6259, %f5075, %f5078, %f6259;
	fma.rn.f32 	%f6258, %f5075, %f5079, %f6258;
	fma.rn.f32 	%f6257, %f5075, %f5080, %f6257;
	fma.rn.f32 	%f6256, %f5075, %f5081, %f6256;
	fma.rn.f32 	%f6255, %f5075, %f5082, %f6255;
	fma.rn.f32 	%f6254, %f5075, %f5083, %f6254;
	fma.rn.f32 	%f6253, %f5075, %f5084, %f6253;
	fma.rn.f32 	%f6252, %f5076, %f5077, %f6252;
	fma.rn.f32 	%f6251, %f5076, %f5078, %f6251;
	fma.rn.f32 	%f6250, %f5076, %f5079, %f6250;
	fma.rn.f32 	%f6249, %f5076, %f5080, %f6249;
	fma.rn.f32 	%f6248, %f5076, %f5081, %f6248;
	fma.rn.f32 	%f6247, %f5076, %f5082, %f6247;
	fma.rn.f32 	%f6246, %f5076, %f5083, %f6246;
	fma.rn.f32 	%f6245, %f5076, %f5084, %f6245;
	add.s32 	%r640, %r1405, 22;
	setp.ge.s32 	%p101, %r640, %r1357;
	@%p101 bra 	$L__BB2_92;
	ld.param.u32 	%r1393, [_Z20gemm_kernel_2DTilingPfS_S_iiiiiff_param_7];
	ld.param.u32 	%r1358, [_Z20gemm_kernel_2DTilingPfS_S_iiiiiff_param_5];
	ld.shared.f32 	%f5085, [%r8+88];
	ld.shared.f32 	%f5086, [%r8+216];
	ld.shared.f32 	%f5087, [%r8+344];
	ld.shared.f32 	%f5088, [%r8+472];
	ld.shared.f32 	%f5089, [%r8+600];
	ld.shared.f32 	%f5090, [%r8+728];
	ld.shared.f32 	%f5091, [%r8+856];
	ld.shared.f32 	%f5092, [%r8+984];
	ld.shared.f32 	%f5093, [%r8+1112];
	ld.shared.f32 	%f5094, [%r8+1240];
	ld.shared.f32 	%f5095, [%r8+1368];
	ld.shared.f32 	%f5096, [%r8+1496];
	ld.shared.f32 	%f5097, [%r8+1624];
	ld.shared.f32 	%f5098, [%r8+1752];
	ld.shared.f32 	%f5099, [%r8+1880];
	ld.shared.f32 	%f5100, [%r8+2008];
	shl.b32 	%r641, %r1393, 2;
	add.s32 	%r642, %r111, %r641;
	add.s32 	%r643, %r642, %r641;
	add.s32 	%r644, %r643, %r641;
	add.s32 	%r645, %r644, %r641;
	add.s32 	%r646, %r645, %r641;
	add.s32 	%r647, %r646, %r641;
	add.s32 	%r648, %r647, %r641;
	add.s32 	%r649, %r648, %r641;
	add.s32 	%r650, %r649, %r641;
	add.s32 	%r651, %r650, %r641;
	add.s32 	%r652, %r651, %r641;
	add.s32 	%r653, %r652, %r641;
	add.s32 	%r654, %r653, %r641;
	add.s32 	%r655, %r654, %r641;
	add.s32 	%r656, %r655, %r641;
	add.s32 	%r657, %r656, %r641;
	add.s32 	%r658, %r657, %r641;
	add.s32 	%r659, %r658, %r641;
	add.s32 	%r660, %r659, %r641;
	add.s32 	%r661, %r660, %r641;
	ld.shared.f32 	%f5101, [%r661];
	add.s32 	%r662, %r661, %r10;
	ld.shared.f32 	%f5102, [%r662];
	add.s32 	%r663, %r662, %r10;
	ld.shared.f32 	%f5103, [%r663];
	add.s32 	%r664, %r663, %r10;
	ld.shared.f32 	%f5104, [%r664];
	add.s32 	%r665, %r664, %r10;
	ld.shared.f32 	%f5105, [%r665];
	add.s32 	%r666, %r665, %r10;
	ld.shared.f32 	%f5106, [%r666];
	add.s32 	%r667, %r666, %r10;
	ld.shared.f32 	%f5107, [%r667];
	add.s32 	%r668, %r667, %r10;
	ld.shared.f32 	%f5108, [%r668];
	fma.rn.f32 	%f6372, %f5085, %f5101, %f6372;
	fma.rn.f32 	%f6371, %f5085, %f5102, %f6371;
	fma.rn.f32 	%f6370, %f5085, %f5103, %f6370;
	fma.rn.f32 	%f6369, %f5085, %f5104, %f6369;
	fma.rn.f32 	%f6368, %f5085, %f5105, %f6368;
	fma.rn.f32 	%f6367, %f5085, %f5106, %f6367;
	fma.rn.f32 	%f6366, %f5085, %f5107, %f6366;
	fma.rn.f32 	%f6365, %f5085, %f5108, %f6365;
	fma.rn.f32 	%f6364, %f5086, %f5101, %f6364;
	fma.rn.f32 	%f6363, %f5086, %f5102, %f6363;
	fma.rn.f32 	%f6362, %f5086, %f5103, %f6362;
	fma.rn.f32 	%f6361, %f5086, %f5104, %f6361;
	fma.rn.f32 	%f6360, %f5086, %f5105, %f6360;
	fma.rn.f32 	%f6359, %f5086, %f5106, %f6359;
	fma.rn.f32 	%f6358, %f5086, %f5107, %f6358;
	fma.rn.f32 	%f6357, %f5086, %f5108, %f6357;
	fma.rn.f32 	%f6356, %f5087, %f5101, %f6356;
	fma.rn.f32 	%f6355, %f5087, %f5102, %f6355;
	fma.rn.f32 	%f6354, %f5087, %f5103, %f6354;
	fma.rn.f32 	%f6353, %f5087, %f5104, %f6353;
	fma.rn.f32 	%f6352, %f5087, %f5105, %f6352;
	fma.rn.f32 	%f6351, %f5087, %f5106, %f6351;
	fma.rn.f32 	%f6350, %f5087, %f5107, %f6350;
	fma.rn.f32 	%f6349, %f5087, %f5108, %f6349;
	fma.rn.f32 	%f6348, %f5088, %f5101, %f6348;
	fma.rn.f32 	%f6347, %f5088, %f5102, %f6347;
	fma.rn.f32 	%f6346, %f5088, %f5103, %f6346;
	fma.rn.f32 	%f6345, %f5088, %f5104, %f6345;
	fma.rn.f32 	%f6344, %f5088, %f5105, %f6344;
	fma.rn.f32 	%f6343, %f5088, %f5106, %f6343;
	fma.rn.f32 	%f6342, %f5088, %f5107, %f6342;
	fma.rn.f32 	%f6341, %f5088, %f5108, %f6341;
	fma.rn.f32 	%f6340, %f5089, %f5101, %f6340;
	fma.rn.f32 	%f6339, %f5089, %f5102, %f6339;
	fma.rn.f32 	%f6338, %f5089, %f5103, %f6338;
	fma.rn.f32 	%f6337, %f5089, %f5104, %f6337;
	fma.rn.f32 	%f6336, %f5089, %f5105, %f6336;
	fma.rn.f32 	%f6335, %f5089, %f5106, %f6335;
	fma.rn.f32 	%f6334, %f5089, %f5107, %f6334;
	fma.rn.f32 	%f6333, %f5089, %f5108, %f6333;
	fma.rn.f32 	%f6332, %f5090, %f5101, %f6332;
	fma.rn.f32 	%f6331, %f5090, %f5102, %f6331;
	fma.rn.f32 	%f6330, %f5090, %f5103, %f6330;
	fma.rn.f32 	%f6329, %f5090, %f5104, %f6329;
	fma.rn.f32 	%f6328, %f5090, %f5105, %f6328;
	fma.rn.f32 	%f6327, %f5090, %f5106, %f6327;
	fma.rn.f32 	%f6326, %f5090, %f5107, %f6326;
	fma.rn.f32 	%f6325, %f5090, %f5108, %f6325;
	fma.rn.f32 	%f6324, %f5091, %f5101, %f6324;
	fma.rn.f32 	%f6323, %f5091, %f5102, %f6323;
	fma.rn.f32 	%f6322, %f5091, %f5103, %f6322;
	fma.rn.f32 	%f6321, %f5091, %f5104, %f6321;
	fma.rn.f32 	%f6320, %f5091, %f5105, %f6320;
	fma.rn.f32 	%f6319, %f5091, %f5106, %f6319;
	fma.rn.f32 	%f6318, %f5091, %f5107, %f6318;
	fma.rn.f32 	%f6317, %f5091, %f5108, %f6317;
	fma.rn.f32 	%f6316, %f5092, %f5101, %f6316;
	fma.rn.f32 	%f6315, %f5092, %f5102, %f6315;
	fma.rn.f32 	%f6314, %f5092, %f5103, %f6314;
	fma.rn.f32 	%f6313, %f5092, %f5104, %f6313;
	fma.rn.f32 	%f6312, %f5092, %f5105, %f6312;
	fma.rn.f32 	%f6311, %f5092, %f5106, %f6311;
	fma.rn.f32 	%f6310, %f5092, %f5107, %f6310;
	fma.rn.f32 	%f6309, %f5092, %f5108, %f6309;
	fma.rn.f32 	%f6308, %f5093, %f5101, %f6308;
	fma.rn.f32 	%f6307, %f5093, %f5102, %f6307;
	fma.rn.f32 	%f6306, %f5093, %f5103, %f6306;
	fma.rn.f32 	%f6305, %f5093, %f5104, %f6305;
	fma.rn.f32 	%f6304, %f5093, %f5105, %f6304;
	fma.rn.f32 	%f6303, %f5093, %f5106, %f6303;
	fma.rn.f32 	%f6302, %f5093, %f5107, %f6302;
	fma.rn.f32 	%f6301, %f5093, %f5108, %f6301;
	fma.rn.f32 	%f6300, %f5094, %f5101, %f6300;
	fma.rn.f32 	%f6299, %f5094, %f5102, %f6299;
	fma.rn.f32 	%f6298, %f5094, %f5103, %f6298;
	fma.rn.f32 	%f6297, %f5094, %f5104, %f6297;
	fma.rn.f32 	%f6296, %f5094, %f5105, %f6296;
	fma.rn.f32 	%f6295, %f5094, %f5106, %f6295;
	fma.rn.f32 	%f6294, %f5094, %f5107, %f6294;
	fma.rn.f32 	%f6293, %f5094, %f5108, %f6293;
	fma.rn.f32 	%f6292, %f5095, %f5101, %f6292;
	fma.rn.f32 	%f6291, %f5095, %f5102, %f6291;
	fma.rn.f32 	%f6290, %f5095, %f5103, %f6290;
	fma.rn.f32 	%f6289, %f5095, %f5104, %f6289;
	fma.rn.f32 	%f6288, %f5095, %f5105, %f6288;
	fma.rn.f32 	%f6287, %f5095, %f5106, %f6287;
	fma.rn.f32 	%f6286, %f5095, %f5107, %f6286;
	fma.rn.f32 	%f6285, %f5095, %f5108, %f6285;
	fma.rn.f32 	%f6284, %f5096, %f5101, %f6284;
	fma.rn.f32 	%f6283, %f5096, %f5102, %f6283;
	fma.rn.f32 	%f6282, %f5096, %f5103, %f6282;
	fma.rn.f32 	%f6281, %f5096, %f5104, %f6281;
	fma.rn.f32 	%f6280, %f5096, %f5105, %f6280;
	fma.rn.f32 	%f6279, %f5096, %f5106, %f6279;
	fma.rn.f32 	%f6278, %f5096, %f5107, %f6278;
	fma.rn.f32 	%f6277, %f5096, %f5108, %f6277;
	fma.rn.f32 	%f6276, %f5097, %f5101, %f6276;
	fma.rn.f32 	%f6275, %f5097, %f5102, %f6275;
	fma.rn.f32 	%f6274, %f5097, %f5103, %f6274;
	fma.rn.f32 	%f6273, %f5097, %f5104, %f6273;
	fma.rn.f32 	%f6272, %f5097, %f5105, %f6272;
	fma.rn.f32 	%f6271, %f5097, %f5106, %f6271;
	fma.rn.f32 	%f6270, %f5097, %f5107, %f6270;
	fma.rn.f32 	%f6269, %f5097, %f5108, %f6269;
	fma.rn.f32 	%f6268, %f5098, %f5101, %f6268;
	fma.rn.f32 	%f6267, %f5098, %f5102, %f6267;
	fma.rn.f32 	%f6266, %f5098, %f5103, %f6266;
	fma.rn.f32 	%f6265, %f5098, %f5104, %f6265;
	fma.rn.f32 	%f6264, %f5098, %f5105, %f6264;
	fma.rn.f32 	%f6263, %f5098, %f5106, %f6263;
	fma.rn.f32 	%f6262, %f5098, %f5107, %f6262;
	fma.rn.f32 	%f6261, %f5098, %f5108, %f6261;
	fma.rn.f32 	%f6260, %f5099, %f5101, %f6260;
	fma.rn.f32 	%f6259, %f5099, %f5102, %f6259;
	fma.rn.f32 	%f6258, %f5099, %f5103, %f6258;
	fma.rn.f32 	%f6257, %f5099, %f5104, %f6257;
	fma.rn.f32 	%f6256, %f5099, %f5105, %f6256;
	fma.rn.f32 	%f6255, %f5099, %f5106, %f6255;
	fma.rn.f32 	%f6254, %f5099, %f5107, %f6254;
	fma.rn.f32 	%f6253, %f5099, %f5108, %f6253;
	fma.rn.f32 	%f6252, %f5100, %f5101, %f6252;
	fma.rn.f32 	%f6251, %f5100, %f5102, %f6251;
	fma.rn.f32 	%f6250, %f5100, %f5103, %f6250;
	fma.rn.f32 	%f6249, %f5100, %f5104, %f6249;
	fma.rn.f32 	%f6248, %f5100, %f5105, %f6248;
	fma.rn.f32 	%f6247, %f5100, %f5106, %f6247;
	fma.rn.f32 	%f6246, %f5100, %f5107, %f6246;
	fma.rn.f32 	%f6245, %f5100, %f5108, %f6245;
	add.s32 	%r669, %r1405, 23;
	setp.ge.s32 	%p102, %r669, %r1358;
	@%p102 bra 	$L__BB2_92;
	ld.param.u32 	%r1394, [_Z20gemm_kernel_2DTilingPfS_S_iiiiiff_param_7];
	ld.param.u32 	%r1359, [_Z20gemm_kernel_2DTilingPfS_S_iiiiiff_param_5];
	ld.shared.f32 	%f5109, [%r8+92];
	ld.shared.f32 	%f5110, [%r8+220];
	ld.shared.f32 	%f5111, [%r8+348];
	ld.shared.f32 	%f5112, [%r8+476];
	ld.shared.f32 	%f5113, [%r8+604];
	ld.shared.f32 	%f5114, [%r8+732];
	ld.shared.f32 	%f5115, [%r8+860];
	ld.shared.f32 	%f5116, [%r8+988];
	ld.shared.f32 	%f5117, [%r8+1116];
	ld.shared.f32 	%f5118, [%r8+1244];
	ld.shared.f32 	%f5119, [%r8+1372];
	ld.shared.f32 	%f5120, [%r8+1500];
	ld.shared.f32 	%f5121, [%r8+1628];
	ld.shared.f32 	%f5122, [%r8+1756];
	ld.shared.f32 	%f5123, [%r8+1884];
	ld.shared.f32 	%f5124, [%r8+2012];
	shl.b32 	%r670, %r1394, 2;
	add.s32 	%r671, %r111, %r670;
	add.s32 	%r672, %r671, %r670;
	add.s32 	%r673, %r672, %r670;
	add.s32 	%r674, %r673, %r670;
	add.s32 	%r675, %r674, %r670;
	add.s32 	%r676, %r675, %r670;
	add.s32 	%r677, %r676, %r670;
	add.s32 	%r678, %r677, %r670;
	add.s32 	%r679, %r678, %r670;
	add.s32 	%r680, %r679, %r670;
	add.s32 	%r681, %r680, %r670;
	add.s32 	%r682, %r681, %r670;
	add.s32 	%r683, %r682, %r670;
	add.s32 	%r684, %r683, %r670;
	add.s32 	%r685, %r684, %r670;
	add.s32 	%r686, %r685, %r670;
	add.s32 	%r687, %r686, %r670;
	add.s32 	%r688, %r687, %r670;
	add.s32 	%r689, %r688, %r670;
	add.s32 	%r690, %r689, %r670;
	add.s32 	%r691, %r690, %r670;
	ld.shared.f32 	%f5125, [%r691];
	add.s32 	%r692, %r691, %r10;
	ld.shared.f32 	%f5126, [%r692];
	add.s32 	%r693, %r692, %r10;
	ld.shared.f32 	%f5127, [%r693];
	add.s32 	%r694, %r693, %r10;
	ld.shared.f32 	%f5128, [%r694];
	add.s32 	%r695, %r694, %r10;
	ld.shared.f32 	%f5129, [%r695];
	add.s32 	%r696, %r695, %r10;
	ld.shared.f32 	%f5130, [%r696];
	add.s32 	%r697, %r696, %r10;
	ld.shared.f32 	%f5131, [%r697];
	add.s32 	%r698, %r697, %r10;
	ld.shared.f32 	%f5132, [%r698];
	fma.rn.f32 	%f6372, %f5109, %f5125, %f6372;
	fma.rn.f32 	%f6371, %f5109, %f5126, %f6371;
	fma.rn.f32 	%f6370, %f5109, %f5127, %f6370;
	fma.rn.f32 	%f6369, %f5109, %f5128, %f6369;
	fma.rn.f32 	%f6368, %f5109, %f5129, %f6368;
	fma.rn.f32 	%f6367, %f5109, %f5130, %f6367;
	fma.rn.f32 	%f6366, %f5109, %f5131, %f6366;
	fma.rn.f32 	%f6365, %f5109, %f5132, %f6365;
	fma.rn.f32 	%f6364, %f5110, %f5125, %f6364;
	fma.rn.f32 	%f6363, %f5110, %f5126, %f6363;
	fma.rn.f32 	%f6362, %f5110, %f5127, %f6362;
	fma.rn.f32 	%f6361, %f5110, %f5128, %f6361;
	fma.rn.f32 	%f6360, %f5110, %f5129, %f6360;
	fma.rn.f32 	%f6359, %f5110, %f5130, %f6359;
	fma.rn.f32 	%f6358, %f5110, %f5131, %f6358;
	fma.rn.f32 	%f6357, %f5110, %f5132, %f6357;
	fma.rn.f32 	%f6356, %f5111, %f5125, %f6356;
	fma.rn.f32 	%f6355, %f5111, %f5126, %f6355;
	fma.rn.f32 	%f6354, %f5111, %f5127, %f6354;
	fma.rn.f32 	%f6353, %f5111, %f5128, %f6353;
	fma.rn.f32 	%f6352, %f5111, %f5129, %f6352;
	fma.rn.f32 	%f6351, %f5111, %f5130, %f6351;
	fma.rn.f32 	%f6350, %f5111, %f5131, %f6350;
	fma.rn.f32 	%f6349, %f5111, %f5132, %f6349;
	fma.rn.f32 	%f6348, %f5112, %f5125, %f6348;
	fma.rn.f32 	%f6347, %f5112, %f5126, %f6347;
	fma.rn.f32 	%f6346, %f5112, %f5127, %f6346;
	fma.rn.f32 	%f6345, %f5112, %f5128, %f6345;
	fma.rn.f32 	%f6344, %f5112, %f5129, %f6344;
	fma.rn.f32 	%f6343, %f5112, %f5130, %f6343;
	fma.rn.f32 	%f6342, %f5112, %f5131, %f6342;
	fma.rn.f32 	%f6341, %f5112, %f5132, %f6341;
	fma.rn.f32 	%f6340, %f5113, %f5125, %f6340;
	fma.rn.f32 	%f6339, %f5113, %f5126, %f6339;
	fma.rn.f32 	%f6338, %f5113, %f5127, %f6338;
	fma.rn.f32 	%f6337, %f5113, %f5128, %f6337;
	fma.rn.f32 	%f6336, %f5113, %f5129, %f6336;
	fma.rn.f32 	%f6335, %f5113, %f5130, %f6335;
	fma.rn.f32 	%f6334, %f5113, %f5131, %f6334;
	fma.rn.f32 	%f6333, %f5113, %f5132, %f6333;
	fma.rn.f32 	%f6332, %f5114, %f5125, %f6332;
	fma.rn.f32 	%f6331, %f5114, %f5126, %f6331;
	fma.rn.f32 	%f6330, %f5114, %f5127, %f6330;
	fma.rn.f32 	%f6329, %f5114, %f5128, %f6329;
	fma.rn.f32 	%f6328, %f5114, %f5129, %f6328;
	fma.rn.f32 	%f6327, %f5114, %f5130, %f6327;
	fma.rn.f32 	%f6326, %f5114, %f5131, %f6326;
	fma.rn.f32 	%f6325, %f5114, %f5132, %f6325;
	fma.rn.f32 	%f6324, %f5115, %f5125, %f6324;
	fma.rn.f32 	%f6323, %f5115, %f5126, %f6323;
	fma.rn.f32 	%f6322, %f5115, %f5127, %f6322;
	fma.rn.f32 	%f6321, %f5115, %f5128, %f6321;
	fma.rn.f32 	%f6320, %f5115, %f5129, %f6320;
	fma.rn.f32 	%f6319, %f5115, %f5130, %f6319;
	fma.rn.f32 	%f6318, %f5115, %f5131, %f6318;
	fma.rn.f32 	%f6317, %f5115, %f5132, %f6317;
	fma.rn.f32 	%f6316, %f5116, %f5125, %f6316;
	fma.rn.f32 	%f6315, %f5116, %f5126, %f6315;
	fma.rn.f32 	%f6314, %f5116, %f5127, %f6314;
	fma.rn.f32 	%f6313, %f5116, %f5128, %f6313;
	fma.rn.f32 	%f6312, %f5116, %f5129, %f6312;
	fma.rn.f32 	%f6311, %f5116, %f5130, %f6311;
	fma.rn.f32 	%f6310, %f5116, %f5131, %f6310;
	fma.rn.f32 	%f6309, %f5116, %f5132, %f6309;
	fma.rn.f32 	%f6308, %f5117, %f5125, %f6308;
	fma.rn.f32 	%f6307, %f5117, %f5126, %f6307;
	fma.rn.f32 	%f6306, %f5117, %f5127, %f6306;
	fma.rn.f32 	%f6305, %f5117, %f5128, %f6305;
	fma.rn.f32 	%f6304, %f5117, %f5129, %f6304;
	fma.rn.f32 	%f6303, %f5117, %f5130, %f6303;
	fma.rn.f32 	%f6302, %f5117, %f5131, %f6302;
	fma.rn.f32 	%f6301, %f5117, %f5132, %f6301;
	fma.rn.f32 	%f6300, %f5118, %f5125, %f6300;
	fma.rn.f32 	%f6299, %f5118, %f5126, %f6299;
	fma.rn.f32 	%f6298, %f5118, %f5127, %f6298;
	fma.rn.f32 	%f6297, %f5118, %f5128, %f6297;
	fma.rn.f32 	%f6296, %f5118, %f5129, %f6296;
	fma.rn.f32 	%f6295, %f5118, %f5130, %f6295;
	fma.rn.f32 	%f6294, %f5118, %f5131, %f6294;
	fma.rn.f32 	%f6293, %f5118, %f5132, %f6293;
	fma.rn.f32 	%f6292, %f5119, %f5125, %f6292;
	fma.rn.f32 	%f6291, %f5119, %f5126, %f6291;
	fma.rn.f32 	%f6290, %f5119, %f5127, %f6290;
	fma.rn.f32 	%f6289, %f5119, %f5128, %f6289;
	fma.rn.f32 	%f6288, %f5119, %f5129, %f6288;
	fma.rn.f32 	%f6287, %f5119, %f5130, %f6287;
	fma.rn.f32 	%f6286, %f5119, %f5131, %f6286;
	fma.rn.f32 	%f6285, %f5119, %f5132, %f6285;
	fma.rn.f32 	%f6284, %f5120, %f5125, %f6284;
	fma.rn.f32 	%f6283, %f5120, %f5126, %f6283;
	fma.rn.f32 	%f6282, %f5120, %f5127, %f6282;
	fma.rn.f32 	%f6281, %f5120, %f5128, %f6281;
	fma.rn.f32 	%f6280, %f5120, %f5129, %f6280;
	fma.rn.f32 	%f6279, %f5120, %f5130, %f6279;
	fma.rn.f32 	%f6278, %f5120, %f5131, %f6278;
	fma.rn.f32 	%f6277, %f5120, %f5132, %f6277;
	fma.rn.f32 	%f6276, %f5121, %f5125, %f6276;
	fma.rn.f32 	%f6275, %f5121, %f5126, %f6275;
	fma.rn.f32 	%f6274, %f5121, %f5127, %f6274;
	fma.rn.f32 	%f6273, %f5121, %f5128, %f6273;
	fma.rn.f32 	%f6272, %f5121, %f5129, %f6272;
	fma.rn.f32 	%f6271, %f5121, %f5130, %f6271;
	fma.rn.f32 	%f6270, %f5121, %f5131, %f6270;
	fma.rn.f32 	%f6269, %f5121, %f5132, %f6269;
	fma.rn.f32 	%f6268, %f5122, %f5125, %f6268;
	fma.rn.f32 	%f6267, %f5122, %f5126, %f6267;
	fma.rn.f32 	%f6266, %f5122, %f5127, %f6266;
	fma.rn.f32 	%f6265, %f5122, %f5128, %f6265;
	fma.rn.f32 	%f6264, %f5122, %f5129, %f6264;
	fma.rn.f32 	%f6263, %f5122, %f5130, %f6263;
	fma.rn.f32 	%f6262, %f5122, %f5131, %f6262;
	fma.rn.f32 	%f6261, %f5122, %f5132, %f6261;
	fma.rn.f32 	%f6260, %f5123, %f5125, %f6260;
	fma.rn.f32 	%f6259, %f5123, %f5126, %f6259;
	fma.rn.f32 	%f6258, %f5123, %f5127, %f6258;
	fma.rn.f32 	%f6257, %f5123, %f5128, %f6257;
	fma.rn.f32 	%f6256, %f5123, %f5129, %f6256;
	fma.rn.f32 	%f6255, %f5123, %f5130, %f6255;
	fma.rn.f32 	%f6254, %f5123, %f5131, %f6254;
	fma.rn.f32 	%f6253, %f5123, %f5132, %f6253;
	fma.rn.f32 	%f6252, %f5124, %f5125, %f6252;
	fma.rn.f32 	%f6251, %f5124, %f5126, %f6251;
	fma.rn.f32 	%f6250, %f5124, %f5127, %f6250;
	fma.rn.f32 	%f6249, %f5124, %f5128, %f6249;
	fma.rn.f32 	%f6248, %f5124, %f5129, %f6248;
	fma.rn.f32 	%f6247, %f5124, %f5130, %f6247;
	fma.rn.f32 	%f6246, %f5124, %f5131, %f6246;
	fma.rn.f32 	%f6245, %f5124, %f5132, %f6245;
	add.s32 	%r699, %r1405, 24;
	setp.ge.s32 	%p103, %r699, %r1359;
	@%p103 bra 	$L__BB2_92;
	ld.param.u32 	%r1395, [_Z20gemm_kernel_2DTilingPfS_S_iiiiiff_param_7];
	ld.param.u32 	%r1360, [_Z20gemm_kernel_2DTilingPfS_S_iiiiiff_param_5];
	ld.shared.f32 	%f5133, [%r8+96];
	ld.shared.f32 	%f5134, [%r8+224];
	ld.shared.f32 	%f5135, [%r8+352];
	ld.shared.f32 	%f5136, [%r8+480];
	ld.shared.f32 	%f5137, [%r8+608];
	ld.shared.f32 	%f5138, [%r8+736];
	ld.shared.f32 	%f5139, [%r8+864];
	ld.shared.f32 	%f5140, [%r8+992];
	ld.shared.f32 	%f5141, [%r8+1120];
	ld.shared.f32 	%f5142, [%r8+1248];
	ld.shared.f32 	%f5143, [%r8+1376];
	ld.shared.f32 	%f5144, [%r8+1504];
	ld.shared.f32 	%f5145, [%r8+1632];
	ld.shared.f32 	%f5146, [%r8+1760];
	ld.shared.f32 	%f5147, [%r8+1888];
	ld.shared.f32 	%f5148, [%r8+2016];
	shl.b32 	%r700, %r1395, 2;
	add.s32 	%r701, %r111, %r700;
	add.s32 	%r702, %r701, %r700;
	add.s32 	%r703, %r702, %r700;
	add.s32 	%r704, %r703, %r700;
	add.s32 	%r705, %r704, %r700;
	add.s32 	%r706, %r705, %r700;
	add.s32 	%r707, %r706, %r700;
	add.s32 	%r708, %r707, %r700;
	add.s32 	%r709, %r708, %r700;
	add.s32 	%r710, %r709, %r700;
	add.s32 	%r711, %r710, %r700;
	add.s32 	%r712, %r711, %r700;
	add.s32 	%r713, %r712, %r700;
	add.s32 	%r714, %r713, %r700;
	add.s32 	%r715, %r714, %r700;
	add.s32 	%r716, %r715, %r700;
	add.s32 	%r717, %r716, %r700;
	add.s32 	%r718, %r717, %r700;
	add.s32 	%r719, %r718, %r700;
	add.s32 	%r720, %r719, %r700;
	add.s32 	%r721, %r720, %r700;
	add.s32 	%r722, %r721, %r700;
	ld.shared.f32 	%f5149, [%r722];
	add.s32 	%r723, %r722, %r10;
	ld.shared.f32 	%f5150, [%r723];
	add.s32 	%r724, %r723, %r10;
	ld.shared.f32 	%f5151, [%r724];
	add.s32 	%r725, %r724, %r10;
	ld.shared.f32 	%f5152, [%r725];
	add.s32 	%r726, %r725, %r10;
	ld.shared.f32 	%f5153, [%r726];
	add.s32 	%r727, %r726, %r10;
	ld.shared.f32 	%f5154, [%r727];
	add.s32 	%r728, %r727, %r10;
	ld.shared.f32 	%f5155, [%r728];
	add.s32 	%r729, %r728, %r10;
	ld.shared.f32 	%f5156, [%r729];
	fma.rn.f32 	%f6372, %f5133, %f5149, %f6372;
	fma.rn.f32 	%f6371, %f5133, %f5150, %f6371;
	fma.rn.f32 	%f6370, %f5133, %f5151, %f6370;
	fma.rn.f32 	%f6369, %f5133, %f5152, %f6369;
	fma.rn.f32 	%f6368, %f5133, %f5153, %f6368;
	fma.rn.f32 	%f6367, %f5133, %f5154, %f6367;
	fma.rn.f32 	%f6366, %f5133, %f5155, %f6366;
	fma.rn.f32 	%f6365, %f5133, %f5156, %f6365;
	fma.rn.f32 	%f6364, %f5134, %f5149, %f6364;
	fma.rn.f32 	%f6363, %f5134, %f5150, %f6363;
	fma.rn.f32 	%f6362, %f5134, %f5151, %f6362;
	fma.rn.f32 	%f6361, %f5134, %f5152, %f6361;
	fma.rn.f32 	%f6360, %f5134, %f5153, %f6360;
	fma.rn.f32 	%f6359, %f5134, %f5154, %f6359;
	fma.rn.f32 	%f6358, %f5134, %f5155, %f6358;
	fma.rn.f32 	%f6357, %f5134, %f5156, %f6357;
	fma.rn.f32 	%f6356, %f5135, %f5149, %f6356;
	fma.rn.f32 	%f6355, %f5135, %f5150, %f6355;
	fma.rn.f32 	%f6354, %f5135, %f5151, %f6354;
	fma.rn.f32 	%f6353, %f5135, %f5152, %f6353;
	fma.rn.f32 	%f6352, %f5135, %f5153, %f6352;
	fma.rn.f32 	%f6351, %f5135, %f5154, %f6351;
	fma.rn.f32 	%f6350, %f5135, %f5155, %f6350;
	fma.rn.f32 	%f6349, %f5135, %f5156, %f6349;
	fma.rn.f32 	%f6348, %f5136, %f5149, %f6348;
	fma.rn.f32 	%f6347, %f5136, %f5150, %f6347;
	fma.rn.f32 	%f6346, %f5136, %f5151, %f6346;
	fma.rn.f32 	%f6345, %f5136, %f5152, %f6345;
	fma.rn.f32 	%f6344, %f5136, %f5153, %f6344;
	fma.rn.f32 	%f6343, %f5136, %f5154, %f6343;
	fma.rn.f32 	%f6342, %f5136, %f5155, %f6342;
	fma.rn.f32 	%f6341, %f5136, %f5156, %f6341;
	fma.rn.f32 	%f6340, %f5137, %f5149, %f6340;
	fma.rn.f32 	%f6339, %f5137, %f5150, %f6339;
	fma.rn.f32 	%f6338, %f5137, %f5151, %f6338;
	fma.rn.f32 	%f6337, %f5137, %f5152, %f6337;
	fma.rn.f32 	%f6336, %f5137, %f5153, %f6336;
	fma.rn.f32 	%f6335, %f5137, %f5154, %f6335;
	fma.rn.f32 	%f6334, %f5137, %f5155, %f6334;
	fma.rn.f32 	%f6333, %f5137, %f5156, %f6333;
	fma.rn.f32 	%f6332, %f5138, %f5149, %f6332;
	fma.rn.f32 	%f6331, %f5138, %f5150, %f6331;
	fma.rn.f32 	%f6330, %f5138, %f5151, %f6330;
	fma.rn.f32 	%f6329, %f5138, %f5152, %f6329;
	fma.rn.f32 	%f6328, %f5138, %f5153, %f6328;
	fma.rn.f32 	%f6327, %f5138, %f5154, %f6327;
	fma.rn.f32 	%f6326, %f5138, %f5155, %f6326;
	fma.rn.f32 	%f6325, %f5138, %f5156, %f6325;
	fma.rn.f32 	%f6324, %f5139, %f5149, %f6324;
	fma.rn.f32 	%f6323, %f5139, %f5150, %f6323;
	fma.rn.f32 	%f6322, %f5139, %f5151, %f6322;
	fma.rn.f32 	%f6321, %f5139, %f5152, %f6321;
	fma.rn.f32 	%f6320, %f5139, %f5153, %f6320;
	fma.rn.f32 	%f6319, %f5139, %f5154, %f6319;
	fma.rn.f32 	%f6318, %f5139, %f5155, %f6318;
	fma.rn.f32 	%f6317, %f5139, %f5156, %f6317;
	fma.rn.f32 	%f6316, %f5140, %f5149, %f6316;
	fma.rn.f32 	%f6315, %f5140, %f5150, %f6315;
	fma.rn.f32 	%f6314, %f5140, %f5151, %f6314;
	fma.rn.f32 	%f6313, %f5140, %f5152, %f6313;
	fma.rn.f32 	%f6312, %f5140, %f5153, %f6312;
	fma.rn.f32 	%f6311, %f5140, %f5154, %f6311;
	fma.rn.f32 	%f6310, %f5140, %f5155, %f6310;
	fma.rn.f32 	%f6309, %f5140, %f5156, %f6309;
	fma.rn.f32 	%f6308, %f5141, %f5149, %f6308;
	fma.rn.f32 	%f6307, %f5141, %f5150, %f6307;
	fma.rn.f32 	%f6306, %f5141, %f5151, %f6306;
	fma.rn.f32 	%f6305, %f5141, %f5152, %f6305;
	fma.rn.f32 	%f6304, %f5141, %f5153, %f6304;
	fma.rn.f32 	%f6303, %f5141, %f5154, %f6303;
	fma.rn.f32 	%f6302, %f5141, %f5155, %f6302;
	fma.rn.f32 	%f6301, %f5141, %f5156, %f6301;
	fma.rn.f32 	%f6300, %f5142, %f5149, %f6300;
	fma.rn.f32 	%f6299, %f5142, %f5150, %f6299;
	fma.rn.f32 	%f6298, %f5142, %f5151, %f6298;
	fma.rn.f32 	%f6297, %f5142, %f5152, %f6297;
	fma.rn.f32 	%f6296, %f5142, %f5153, %f6296;
	fma.rn.f32 	%f6295, %f5142, %f5154, %f6295;
	fma.rn.f32 	%f6294, %f5142, %f5155, %f6294;
	fma.rn.f32 	%f6293, %f5142, %f5156, %f6293;
	fma.rn.f32 	%f6292, %f5143, %f5149, %f6292;
	fma.rn.f32 	%f6291, %f5143, %f5150, %f6291;
	fma.rn.f32 	%f6290, %f5143, %f5151, %f6290;
	fma.rn.f32 	%f6289, %f5143, %f5152, %f6289;
	fma.rn.f32 	%f6288, %f5143, %f5153, %f6288;
	fma.rn.f32 	%f6287, %f5143, %f5154, %f6287;
	fma.rn.f32 	%f6286, %f5143, %f5155, %f6286;
	fma.rn.f32 	%f6285, %f5143, %f5156, %f6285;
	fma.rn.f32 	%f6284, %f5144, %f5149, %f6284;
	fma.rn.f32 	%f6283, %f5144, %f5150, %f6283;
	fma.rn.f32 	%f6282, %f5144, %f5151, %f6282;
	fma.rn.f32 	%f6281, %f5144, %f5152, %f6281;
	fma.rn.f32 	%f6280, %f5144, %f5153, %f6280;
	fma.rn.f32 	%f6279, %f5144, %f5154, %f6279;
	fma.rn.f32 	%f6278, %f5144, %f5155, %f6278;
	fma.rn.f32 	%f6277, %f5144, %f5156, %f6277;
	fma.rn.f32 	%f6276, %f5145, %f5149, %f6276;
	fma.rn.f32 	%f6275, %f5145, %f5150, %f6275;
	fma.rn.f32 	%f6274, %f5145, %f5151, %f6274;
	fma.rn.f32 	%f6273, %f5145, %f5152, %f6273;
	fma.rn.f32 	%f6272, %f5145, %f5153, %f6272;
	fma.rn.f32 	%f6271, %f5145, %f5154, %f6271;
	fma.rn.f32 	%f6270, %f5145, %f5155, %f6270;
	fma.rn.f32 	%f6269, %f5145, %f5156, %f6269;
	fma.rn.f32 	%f6268, %f5146, %f5149, %f6268;
	fma.rn.f32 	%f6267, %f5146, %f5150, %f6267;
	fma.rn.f32 	%f6266, %f5146, %f5151, %f6266;
	fma.rn.f32 	%f6265, %f5146, %f5152, %f6265;
	fma.rn.f32 	%f6264, %f5146, %f5153, %f6264;
	fma.rn.f32 	%f6263, %f5146, %f5154, %f6263;
	fma.rn.f32 	%f6262, %f5146, %f5155, %f6262;
	fma.rn.f32 	%f6261, %f5146, %f5156, %f6261;
	fma.rn.f32 	%f6260, %f5147, %f5149, %f6260;
	fma.rn.f32 	%f6259, %f5147, %f5150, %f6259;
	fma.rn.f32 	%f6258, %f5147, %f5151, %f6258;
	fma.rn.f32 	%f6257, %f5147, %f5152, %f6257;
	fma.rn.f32 	%f6256, %f5147, %f5153, %f6256;
	fma.rn.f32 	%f6255, %f5147, %f5154, %f6255;
	fma.rn.f32 	%f6254, %f5147, %f5155, %f6254;
	fma.rn.f32 	%f6253, %f5147, %f5156, %f6253;
	fma.rn.f32 	%f6252, %f5148, %f5149, %f6252;
	fma.rn.f32 	%f6251, %f5148, %f5150, %f6251;
	fma.rn.f32 	%f6250, %f5148, %f5151, %f6250;
	fma.rn.f32 	%f6249, %f5148, %f5152, %f6249;
	fma.rn.f32 	%f6248, %f5148, %f5153, %f6248;
	fma.rn.f32 	%f6247, %f5148, %f5154, %f6247;
	fma.rn.f32 	%f6246, %f5148, %f5155, %f6246;
	fma.rn.f32 	%f6245, %f5148, %f5156, %f6245;
	add.s32 	%r730, %r1405, 25;
	setp.ge.s32 	%p104, %r730, %r1360;
	@%p104 bra 	$L__BB2_92;
	ld.param.u32 	%r1396, [_Z20gemm_kernel_2DTilingPfS_S_iiiiiff_param_7];
	ld.param.u32 	%r1361, [_Z20gemm_kernel_2DTilingPfS_S_iiiiiff_param_5];
	ld.shared.f32 	%f5157, [%r8+100];
	ld.shared.f32 	%f5158, [%r8+228];
	ld.shared.f32 	%f5159, [%r8+356];
	ld.shared.f32 	%f5160, [%r8+484];
	ld.shared.f32 	%f5161, [%r8+612];
	ld.shared.f32 	%f5162, [%r8+740];
	ld.shared.f32 	%f5163, [%r8+868];
	ld.shared.f32 	%f5164, [%r8+996];
	ld.shared.f32 	%f5165, [%r8+1124];
	ld.shared.f32 	%f5166, [%r8+1252];
	ld.shared.f32 	%f5167, [%r8+1380];
	ld.shared.f32 	%f5168, [%r8+1508];
	ld.shared.f32 	%f5169, [%r8+1636];
	ld.shared.f32 	%f5170, [%r8+1764];
	ld.shared.f32 	%f5171, [%r8+1892];
	ld.shared.f32 	%f5172, [%r8+2020];
	shl.b32 	%r731, %r1396, 2;
	add.s32 	%r732, %r111, %r731;
	add.s32 	%r733, %r732, %r731;
	add.s32 	%r734, %r733, %r731;
	add.s32 	%r735, %r734, %r731;
	add.s32 	%r736, %r735, %r731;
	add.s32 	%r737, %r736, %r731;
	add.s32 	%r738, %r737, %r731;
	add.s32 	%r739, %r738, %r731;
	add.s32 	%r740, %r739, %r731;
	add.s32 	%r741, %r740, %r731;
	add.s32 	%r742, %r741, %r731;
	add.s32 	%r743, %r742, %r731;
	add.s32 	%r744, %r743, %r731;
	add.s32 	%r745, %r744, %r731;
	add.s32 	%r746, %r745, %r731;
	add.s32 	%r747, %r746, %r731;
	add.s32 	%r748, %r747, %r731;
	add.s32 	%r749, %r748, %r731;
	add.s32 	%r750, %r749, %r731;
	add.s32 	%r751, %r750, %r731;
	add.s32 	%r752, %r751, %r731;
	add.s32 	%r753, %r752, %r731;
	add.s32 	%r754, %r753, %r731;
	ld.shared.f32 	%f5173, [%r754];
	add.s32 	%r755, %r754, %r10;
	ld.shared.f32 	%f5174, [%r755];
	add.s32 	%r756, %r755, %r10;
	ld.shared.f32 	%f5175, [%r756];
	add.s32 	%r757, %r756, %r10;
	ld.shared.f32 	%f5176, [%r757];
	add.s32 	%r758, %r757, %r10;
	ld.shared.f32 	%f5177, [%r758];
	add.s32 	%r759, %r758, %r10;
	ld.shared.f32 	%f5178, [%r759];
	add.s32 	%r760, %r759, %r10;
	ld.shared.f32 	%f5179, [%r760];
	add.s32 	%r761, %r760, %r10;
	ld.shared.f32 	%f5180, [%r761];
	fma.rn.f32 	%f6372, %f5157, %f5173, %f6372;
	fma.rn.f32 	%f6371, %f5157, %f5174, %f6371;
	fma.rn.f32 	%f6370, %f5157, %f5175, %f6370;
	fma.rn.f32 	%f6369, %f5157, %f5176, %f6369;
	fma.rn.f32 	%f6368, %f5157, %f5177, %f6368;
	fma.rn.f32 	%f6367, %f5157, %f5178, %f6367;
	fma.rn.f32 	%f6366, %f5157, %f5179, %f6366;
	fma.rn.f32 	%f6365, %f5157, %f5180, %f6365;
	fma.rn.f32 	%f6364, %f5158, %f5173, %f6364;
	fma.rn.f32 	%f6363, %f5158, %f5174, %f6363;
	fma.rn.f32 	%f6362, %f5158, %f5175, %f6362;
	fma.rn.f32 	%f6361, %f5158, %f5176, %f6361;
	fma.rn.f32 	%f6360, %f5158, %f5177, %f6360;
	fma.rn.f32 	%f6359, %f5158, %f5178, %f6359;
	fma.rn.f32 	%f6358, %f5158, %f5179, %f6358;
	fma.rn.f32 	%f6357, %f5158, %f5180, %f6357;
	fma.rn.f32 	%f6356, %f5159, %f5173, %f6356;
	fma.rn.f32 	%f6355, %f5159, %f5174, %f6355;
	fma.rn.f32 	%f6354, %f5159, %f5175, %f6354;
	fma.rn.f32 	%f6353, %f5159, %f5176, %f6353;
	fma.rn.f32 	%f6352, %f5159, %f5177, %f6352;
	fma.rn.f32 	%f6351, %f5159, %f5178, %f6351;
	fma.rn.f32 	%f6350, %f5159, %f5179, %f6350;
	fma.rn.f32 	%f6349, %f5159, %f5180, %f6349;
	fma.rn.f32 	%f6348, %f5160, %f5173, %f6348;
	fma.rn.f32 	%f6347, %f5160, %f5174, %f6347;
	fma.rn.f32 	%f6346, %f5160, %f5175, %f6346;
	fma.rn.f32 	%f6345, %f5160, %f5176, %f6345;
	fma.rn.f32 	%f6344, %f5160, %f5177, %f6344;
	fma.rn.f32 	%f6343, %f5160, %f5178, %f6343;
	fma.rn.f32 	%f6342, %f5160, %f5179, %f6342;
	fma.rn.f32 	%f6341, %f5160, %f5180, %f6341;
	fma.rn.f32 	%f6340, %f5161, %f5173, %f6340;
	fma.rn.f32 	%f6339, %f5161, %f5174, %f6339;
	fma.rn.f32 	%f6338, %f5161, %f5175, %f6338;
	fma.rn.f32 	%f6337, %f5161, %f5176, %f6337;
	fma.rn.f32 	%f6336, %f5161, %f5177, %f6336;
	fma.rn.f32 	%f6335, %f5161, %f5178, %f6335;
	fma.rn.f32 	%f6334, %f5161, %f5179, %f6334;
	fma.rn.f32 	%f6333, %f5161, %f5180, %f6333;
	fma.rn.f32 	%f6332, %f5162, %f5173, %f6332;
	fma.rn.f32 	%f6331, %f5162, %f5174, %f6331;
	fma.rn.f32 	%f6330, %f5162, %f5175, %f6330;
	fma.rn.f32 	%f6329, %f5162, %f5176, %f6329;
	fma.rn.f32 	%f6328, %f5162, %f5177, %f6328;
	fma.rn.f32 	%f6327, %f5162, %f5178, %f6327;
	fma.rn.f32 	%f6326, %f5162, %f5179, %f6326;
	fma.rn.f32 	%f6325, %f5162, %f5180, %f6325;
	fma.rn.f32 	%f6324, %f5163, %f5173, %f6324;
	fma.rn.f32 	%f6323, %f5163, %f5174, %f6323;
	fma.rn.f32 	%f6322, %f5163, %f5175, %f6322;
	fma.rn.f32 	%f6321, %f5163, %f5176, %f6321;
	fma.rn.f32 	%f6320, %f5163, %f5177, %f6320;
	fma.rn.f32 	%f6319, %f5163, %f5178, %f6319;
	fma.rn.f32 	%f6318, %f5163, %f5179, %f6318;
	fma.rn.f32 	%f6317, %f5163, %f5180, %f6317;
	fma.rn.f32 	%f6316, %f5164, %f5173, %f6316;
	fma.rn.f32 	%f6315, %f5164, %f5174, %f6315;
	fma.rn.f32 	%f6314, %f5164, %f5175, %f6314;
	fma.rn.f32 	%f6313, %f5164, %f5176, %f6313;
	fma.rn.f32 	%f6312, %f5164, %f5177, %f6312;
	fma.rn.f32 	%f6311, %f5164, %f5178, %f6311;
	fma.rn.f32 	%f6310, %f5164, %f5179, %f6310;
	fma.rn.f32 	%f6309, %f5164, %f5180, %f6309;
	fma.rn.f32 	%f6308, %f5165, %f5173, %f6308;
	fma.rn.f32 	%f6307, %f5165, %f5174, %f6307;
	fma.rn.f32 	%f6306, %f5165, %f5175, %f6306;
	fma.rn.f32 	%f6305, %f5165, %f5176, %f6305;
	fma.rn.f32 	%f6304, %f5165, %f5177, %f6304;
	fma.rn.f32 	%f6303, %f5165, %f5178, %f6303;
	fma.rn.f32 	%f6302, %f5165, %f5179, %f6302;
	fma.rn.f32 	%f6301, %f5165, %f5180, %f6301;
	fma.rn.f32 	%f6300, %f5166, %f5173, %f6300;
	fma.rn.f32 	%f6299, %f5166, %f5174, %f6299;
	fma.rn.f32 	%f6298, %f5166, %f5175, %f6298;
	fma.rn.f32 	%f6297, %f5166, %f5176, %f6297;
	fma.rn.f32 	%f6296, %f5166, %f5177, %f6296;
	fma.rn.f32 	%f6295, %f5166, %f5178, %f6295;
	fma.rn.f32 	%f6294, %f5166, %f5179, %f6294;
	fma.rn.f32 	%f6293, %f5166, %f5180, %f6293;
	fma.rn.f32 	%f6292, %f5167, %f5173, %f6292;
	fma.rn.f32 	%f6291, %f5167, %f5174, %f6291;
	fma.rn.f32 	%f6290, %f5167, %f5175, %f6290;
	fma.rn.f32 	%f6289, %f5167, %f5176, %f6289;
	fma.rn.f32 	%f6288, %f5167, %f5177, %f6288;
	fma.rn.f32 	%f6287, %f5167, %f5178, %f6287;
	fma.rn.f32 	%f6286, %f5167, %f5179, %f6286;
	fma.rn.f32 	%f6285, %f5167, %f5180, %f6285;
	fma.rn.f32 	%f6284, %f5168, %f5173, %f6284;
	fma.rn.f32 	%f6283, %f5168, %f5174, %f6283;
	fma.rn.f32 	%f6282, %f5168, %f5175, %f6282;
	fma.rn.f32 	%f6281, %f5168, %f5176, %f6281;
	fma.rn.f32 	%f6280, %f5168, %f5177, %f6280;
	fma.rn.f32 	%f6279, %f5168, %f5178, %f6279;
	fma.rn.f32 	%f6278, %f5168, %f5179, %f6278;
	fma.rn.f32 	%f6277, %f5168, %f5180, %f6277;
	fma.rn.f32 	%f6276, %f5169, %f5173, %f6276;
	fma.rn.f32 	%f6275, %f5169, %f5174, %f6275;
	fma.rn.f32 	%f6274, %f5169, %f5175, %f6274;
	fma.rn.f32 	%f6273, %f5169, %f5176, %f6273;
	fma.rn.f32 	%f6272, %f5169, %f5177, %f6272;
	fma.rn.f32 	%f6271, %f5169, %f5178, %f6271;
	fma.rn.f32 	%f6270, %f5169, %f5179, %f6270;
	fma.rn.f32 	%f6269, %f5169, %f5180, %f6269;
	fma.rn.f32 	%f6268, %f5170, %f5173, %f6268;
	fma.rn.f32 	%f6267, %f5170, %f5174, %f6267;
	fma.rn.f32 	%f6266, %f5170, %f5175, %f6266;
	fma.rn.f32 	%f6265, %f5170, %f5176, %f6265;
	fma.rn.f32 	%f6264, %f5170, %f5177, %f6264;
	fma.rn.f32 	%f6263, %f5170, %f5178, %f6263;
	fma.rn.f32 	%f6262, %f5170, %f5179, %f6262;
	fma.rn.f32 	%f6261, %f5170, %f5180, %f6261;
	fma.rn.f32 	%f6260, %f5171, %f5173, %f6260;
	fma.rn.f32 	%f6259, %f5171, %f5174, %f6259;
	fma.rn.f32 	%f6258, %f5171, %f5175, %f6258;
	fma.rn.f32 	%f6257, %f5171, %f5176, %f6257;
	fma.rn.f32 	%f6256, %f5171, %f5177, %f6256;
	fma.rn.f32 	%f6255, %f5171, %f5178, %f6255;
	fma.rn.f32 	%f6254, %f5171, %f5179, %f6254;
	fma.rn.f32 	%f6253, %f5171, %f5180, %f6253;
	fma.rn.f32 	%f6252, %f5172, %f5173, %f6252;
	fma.rn.f32 	%f6251, %f5172, %f5174, %f6251;
	fma.rn.f32 	%f6250, %f5172, %f5175, %f6250;
	fma.rn.f32 	%f6249, %f5172, %f5176, %f6249;
	fma.rn.f32 	%f6248, %f5172, %f5177, %f6248;
	fma.rn.f32 	%f6247, %f5172, %f5178, %f6247;
	fma.rn.f32 	%f6246, %f5172, %f5179, %f6246;
	fma.rn.f32 	%f6245, %f5172, %f5180, %f6245;
	add.s32 	%r762, %r1405, 26;
	setp.ge.s32 	%p105, %r762, %r1361;
	@%p105 bra 	$L__BB2_92;
	ld.param.u32 	%r1397, [_Z20gemm_kernel_2DTilingPfS_S_iiiiiff_param_7];
	ld.param.u32 	%r1362, [_Z20gemm_kernel_2DTilingPfS_S_iiiiiff_param_5];
	ld.shared.f32 	%f5181, [%r8+104];
	ld.shared.f32 	%f5182, [%r8+232];
	ld.shared.f32 	%f5183, [%r8+360];
	ld.shared.f32 	%f5184, [%r8+488];
	ld.shared.f32 	%f5185, [%r8+616];
	ld.shared.f32 	%f5186, [%r8+744];
	ld.shared.f32 	%f5187, [%r8+872];
	ld.shared.f32 	%f5188, [%r8+1000];
	ld.shared.f32 	%f5189, [%r8+1128];
	ld.shared.f32 	%f5190, [%r8+1256];
	ld.shared.f32 	%f5191, [%r8+1384];
	ld.shared.f32 	%f5192, [%r8+1512];
	ld.shared.f32 	%f5193, [%r8+1640];
	ld.shared.f32 	%f5194, [%r8+1768];
	ld.shared.f32 	%f5195, [%r8+1896];
	ld.shared.f32 	%f5196, [%r8+2024];
	shl.b32 	%r763, %r1397, 2;
	add.s32 	%r764, %r111, %r763;
	add.s32 	%r765, %r764, %r763;
	add.s32 	%r766, %r765, %r763;
	add.s32 	%r767, %r766, %r763;
	add.s32 	%r768, %r767, %r763;
	add.s32 	%r769, %r768, %r763;
	add.s32 	%r770, %r769, %r763;
	add.s32 	%r771, %r770, %r763;
	add.s32 	%r772, %r771, %r763;
	add.s32 	%r773, %r772, %r763;
	add.s32 	%r774, %r773, %r763;
	add.s32 	%r775, %r774, %r763;
	add.s32 	%r776, %r775, %r763;
	add.s32 	%r777, %r776, %r763;
	add.s32 	%r778, %r777, %r763;
	add.s32 	%r779, %r778, %r763;
	add.s32 	%r780, %r779, %r763;
	add.s32 	%r781, %r780, %r763;
	add.s32 	%r782, %r781, %r763;
	add.s32 	%r783, %r782, %r763;
	add.s32 	%r784, %r783, %r763;
	add.s32 	%r785, %r784, %r763;
	add.s32 	%r786, %r785, %r763;
	add.s32 	%r787, %r786, %r763;
	ld.shared.f32 	%f5197, [%r787];
	add.s32 	%r788, %r787, %r10;
	ld.shared.f32 	%f5198, [%r788];
	add.s32 	%r789, %r788, %r10;
	ld.shared.f32 	%f5199, [%r789];
	add.s32 	%r790, %r789, %r10;
	ld.shared.f32 	%f5200, [%r790];
	add.s32 	%r791, %r790, %r10;
	ld.shared.f32 	%f5201, [%r791];
	add.s32 	%r792, %r791, %r10;
	ld.shared.f32 	%f5202, [%r792];
	add.s32 	%r793, %r792, %r10;
	ld.shared.f32 	%f5203, [%r793];
	add.s32 	%r794, %r793, %r10;
	ld.shared.f32 	%f5204, [%r794];
	fma.rn.f32 	%f6372, %f5181, %f5197, %f6372;
	fma.rn.f32 	%f6371, %f5181, %f5198, %f6371;
	fma.rn.f32 	%f6370, %f5181, %f5199, %f6370;
	fma.rn.f32 	%f6369, %f5181, %f5200, %f6369;
	fma.rn.f32 	%f6368, %f5181, %f5201, %f6368;
	fma.rn.f32 	%f6367, %f5181, %f5202, %f6367;
	fma.rn.f32 	%f6366, %f5181, %f5203, %f6366;
	fma.rn.f32 	%f6365, %f5181, %f5204, %f6365;
	fma.rn.f32 	%f6364, %f5182, %f5197, %f6364;
	fma.rn.f32 	%f6363, %f5182, %f5198, %f6363;
	fma.rn.f32 	%f6362, %f5182, %f5199, %f6362;
	fma.rn.f32 	%f6361, %f5182, %f5200, %f6361;
	fma.rn.f32 	%f6360, %f5182, %f5201, %f6360;
	fma.rn.f32 	%f6359, %f5182, %f5202, %f6359;
	fma.rn.f32 	%f6358, %f5182, %f5203, %f6358;
	fma.rn.f32 	%f6357, %f5182, %f5204, %f6357;
	fma.rn.f32 	%f6356, %f5183, %f5197, %f6356;
	fma.rn.f32 	%f6355, %f5183, %f5198, %f6355;
	fma.rn.f32 	%f6354, %f5183, %f5199, %f6354;
	fma.rn.f32 	%f6353, %f5183, %f5200, %f6353;
	fma.rn.f32 	%f6352, %f5183, %f5201, %f6352;
	fma.rn.f32 	%f6351, %f5183, %f5202, %f6351;
	fma.rn.f32 	%f6350, %f5183, %f5203, %f6350;
	fma.rn.f32 	%f6349, %f5183, %f5204, %f6349;
	fma.rn.f32 	%f6348, %f5184, %f5197, %f6348;
	fma.rn.f32 	%f6347, %f5184, %f5198, %f6347;
	fma.rn.f32 	%f6346, %f5184, %f5199, %f6346;
	fma.rn.f32 	%f6345, %f5184, %f5200, %f6345;
	fma.rn.f32 	%f6344, %f5184, %f5201, %f6344;
	fma.rn.f32 	%f6343, %f5184, %f5202, %f6343;
	fma.rn.f32 	%f6342, %f5184, %f5203, %f6342;
	fma.rn.f32 	%f6341, %f5184, %f5204, %f6341;
	fma.rn.f32 	%f6340, %f5185, %f5197, %f6340;
	fma.rn.f32 	%f6339, %f5185, %f5198, %f6339;
	fma.rn.f32 	%f6338, %f5185, %f5199, %f6338;
	fma.rn.f32 	%f6337, %f5185, %f5200, %f6337;
	fma.rn.f32 	%f6336, %f5185, %f5201, %f6336;
	fma.rn.f32 	%f6335, %f5185, %f5202, %f6335;
	fma.rn.f32 	%f6334, %f5185, %f5203, %f6334;
	fma.rn.f32 	%f6333, %f5185, %f5204, %f6333;
	fma.rn.f32 	%f6332, %f5186, %f5197, %f6332;
	fma.rn.f32 	%f6331, %f5186, %f5198, %f6331;
	fma.rn.f32 	%f6330, %f5186, %f5199, %f6330;
	fma.rn.f32 	%f6329, %f5186, %f5200, %f6329;
	fma.rn.f32 	%f6328, %f5186, %f5201, %f6328;
	fma.rn.f32 	%f6327, %f5186, %f5202, %f6327;
	fma.rn.f32 	%f6326, %f5186, %f5203, %f6326;
	fma.rn.f32 	%f6325, %f5186, %f5204, %f6325;
	fma.rn.f32 	%f6324, %f5187, %f5197, %f6324;
	fma.rn.f32 	%f6323, %f5187, %f5198, %f6323;
	fma.rn.f32 	%f6322, %f5187, %f5199, %f6322;
	fma.rn.f32 	%f6321, %f5187, %f5200, %f6321;
	fma.rn.f32 	%f6320, %f5187, %f5201, %f6320;
	fma.rn.f32 	%f6319, %f5187, %f5202, %f6319;
	fma.rn.f32 	%f6318, %f5187, %f5203, %f6318;
	fma.rn.f32 	%f6317, %f5187, %f5204, %f6317;
	fma.rn.f32 	%f6316, %f5188, %f5197, %f6316;
	fma.rn.f32 	%f6315, %f5188, %f5198, %f6315;
	fma.rn.f32 	%f6314, %f5188, %f5199, %f6314;
	fma.rn.f32 	%f6313, %f5188, %f5200, %f6313;
	fma.rn.f32 	%f6312, %f5188, %f5201, %f6312;
	fma.rn.f32 	%f6311, %f5188, %f5202, %f6311;
	fma.rn.f32 	%f6310, %f5188, %f5203, %f6310;
	fma.rn.f32 	%f6309, %f5188, %f5204, %f6309;
	fma.rn.f32 	%f6308, %f5189, %f5197, %f6308;
	fma.rn.f32 	%f6307, %f5189, %f5198, %f6307;
	fma.rn.f32 	%f6306, %f5189, %f5199, %f6306;
	fma.rn.f32 	%f6305, %f5189, %f5200, %f6305;
	fma.rn.f32 	%f6304, %f5189, %f5201, %f6304;
	fma.rn.f32 	%f6303, %f5189, %f5202, %f6303;
	fma.rn.f32 	%f6302, %f5189, %f5203, %f6302;
	fma.rn.f32 	%f6301, %f5189, %f5204, %f6301;
	fma.rn.f32 	%f6300, %f5190, %f5197, %f6300;
	fma.rn.f32 	%f6299, %f5190, %f5198, %f6299;
	fma.rn.f32 	%f6298, %f5190, %f5199, %f6298;
	fma.rn.f32 	%f6297, %f5190, %f5200, %f6297;
	fma.rn.f32 	%f6296, %f5190, %f5201, %f6296;
	fma.rn.f32 	%f6295, %f5190, %f5202, %f6295;
	fma.rn.f32 	%f6294, %f5190, %f5203, %f6294;
	fma.rn.f32 	%f6293, %f5190, %f5204, %f6293;
	fma.rn.f32 	%f6292, %f5191, %f5197, %f6292;
	fma.rn.f32 	%f6291, %f5191, %f5198, %f6291;
	fma.rn.f32 	%f6290, %f5191, %f5199, %f6290;
	fma.rn.f32 	%f6289, %f5191, %f5200, %f6289;
	fma.rn.f32 	%f6288, %f5191, %f5201, %f6288;
	fma.rn.f32 	%f6287, %f5191, %f5202, %f6287;
	fma.rn.f32 	%f6286, %f5191, %f5203, %f6286;
	fma.rn.f32 	%f6285, %f5191, %f5204, %f6285;
	fma.rn.f32 	%f6284, %f5192, %f5197, %f6284;
	fma.rn.f32 	%f6283, %f5192, %f5198, %f6283;
	fma.rn.f32 	%f6282, %f5192, %f5199, %f6282;
	fma.rn.f32 	%f6281, %f5192, %f5200, %f6281;
	fma.rn.f32 	%f6280, %f5192, %f5201, %f6280;
	fma.rn.f32 	%f6279, %f5192, %f5202, %f6279;
	fma.rn.f32 	%f6278, %f5192, %f5203, %f6278;
	fma.rn.f32 	%f6277, %f5192, %f5204, %f6277;
	fma.rn.f32 	%f6276, %f5193, %f5197, %f6276;
	fma.rn.f32 	%f6275, %f5193, %f5198, %f6275;
	fma.rn.f32 	%f6274, %f5193, %f5199, %f6274;
	fma.rn.f32 	%f6273, %f5193, %f5200, %f6273;
	fma.rn.f32 	%f6272, %f5193, %f5201, %f6272;
	fma.rn.f32 	%f6271, %f5193, %f5202, %f6271;
	fma.rn.f32 	%f6270, %f5193, %f5203, %f6270;
	fma.rn.f32 	%f6269, %f5193, %f5204, %f6269;
	fma.rn.f32 	%f6268, %f5194, %f5197, %f6268;
	fma.rn.f32 	%f6267, %f5194, %f5198, %f6267;
	fma.rn.f32 	%f6266, %f5194, %f5199, %f6266;
	fma.rn.f32 	%f6265, %f5194, %f5200, %f6265;
	fma.rn.f32 	%f6264, %f5194, %f5201, %f6264;
	fma.rn.f32 	%f6263, %f5194, %f5202, %f6263;
	fma.rn.f32 	%f6262, %f5194, %f5203, %f6262;
	fma.rn.f32 	%f6261, %f5194, %f5204, %f6261;
	fma.rn.f32 	%f6260, %f5195, %f5197, %f6260;
	fma.rn.f32 	%f6259, %f5195, %f5198, %f6259;
	fma.rn.f32 	%f6258, %f5195, %f5199, %f6258;
	fma.rn.f32 	%f6257, %f5195, %f5200, %f6257;
	fma.rn.f32 	%f6256, %f5195, %f5201, %f6256;
	fma.rn.f32 	%f6255, %f5195, %f5202, %f6255;
	fma.rn.f32 	%f6254, %f5195, %f5203, %f6254;
	fma.rn.f32 	%f6253, %f5195, %f5204, %f6253;
	fma.rn.f32 	%f6252, %f5196, %f5197, %f6252;
	fma.rn.f32 	%f6251, %f5196, %f5198, %f6251;
	fma.rn.f32 	%f6250, %f5196, %f5199, %f6250;
	fma.rn.f32 	%f6249, %f5196, %f5200, %f6249;
	fma.rn.f32 	%f6248, %f5196, %f5201, %f6248;
	fma.rn.f32 	%f6247, %f5196, %f5202, %f6247;
	fma.rn.f32 	%f6246, %f5196, %f5203, %f6246;
	fma.rn.f32 	%f6245, %f5196, %f5204, %f6245;
	add.s32 	%r795, %r1405, 27;
	setp.ge.s32 	%p106, %r795, %r1362;
	@%p106 bra 	$L__BB2_92;
	ld.param.u32 	%r1398, [_Z20gemm_kernel_2DTilingPfS_S_iiiiiff_param_7];
	ld.param.u32 	%r1363, [_Z20gemm_kernel_2DTilingPfS_S_iiiiiff_param_5];
	ld.shared.f32 	%f5205, [%r8+108];
	ld.shared.f32 	%f5206, [%r8+236];
	ld.shared.f32 	%f5207, [%r8+364];
	ld.shared.f32 	%f5208, [%r8+492];
	ld.shared.f32 	%f5209, [%r8+620];
	ld.shared.f32 	%f5210, [%r8+748];
	ld.shared.f32 	%f5211, [%r8+876];
	ld.shared.f32 	%f5212, [%r8+1004];
	ld.shared.f32 	%f5213, [%r8+1132];
	ld.shared.f32 	%f5214, [%r8+1260];
	ld.shared.f32 	%f5215, [%r8+1388];
	ld.shared.f32 	%f5216, [%r8+1516];
	ld.shared.f32 	%f5217, [%r8+1644];
	ld.shared.f32 	%f5218, [%r8+1772];
	ld.shared.f32 	%f5219, [%r8+1900];
	ld.shared.f32 	%f5220, [%r8+2028];
	shl.b32 	%r796, %r1398, 2;
	add.s32 	%r797, %r111, %r796;
	add.s32 	%r798, %r797, %r796;
	add.s32 	%r799, %r798, %r796;
	add.s32 	%r800, %r799, %r796;
	add.s32 	%r801, %r800, %r796;
	add.s32 	%r802, %r801, %r796;
	add.s32 	%r803, %r802, %r796;
	add.s32 	%r804, %r803, %r796;
	add.s32 	%r805, %r804, %r796;
	add.s32 	%r806, %r805, %r796;
	add.s32 	%r807, %r806, %r796;
	add.s32 	%r808, %r807, %r796;
	add.s32 	%r809, %r808, %r796;
	add.s32 	%r810, %r809, %r796;
	add.s32 	%r811, %r810, %r796;
	add.s32 	%r812, %r811, %r796;
	add.s32 	%r813, %r812, %r796;
	add.s32 	%r814, %r813, %r796;
	add.s32 	%r815, %r814, %r796;
	add.s32 	%r816, %r815, %r796;
	add.s32 	%r817, %r816, %r796;
	add.s32 	%r818, %r817, %r796;
	add.s32 	%r819, %r818, %r796;
	add.s32 	%r820, %r819, %r796;
	add.s32 	%r821, %r820, %r796;
	ld.shared.f32 	%f5221, [%r821];
	add.s32 	%r822, %r821, %r10;
	ld.shared.f32 	%f5222, [%r822];
	add.s32 	%r823, %r822, %r10;
	ld.shared.f32 	%f5223, [%r823];
	add.s32 	%r824, %r823, %r10;
	ld.shared.f32 	%f5224, [%r824];
	add.s32 	%r825, %r824, %r10;
	ld.shared.f32 	%f5225, [%r825];
	add.s32 	%r826, %r825, %r10;
	ld.shared.f32 	%f5226, [%r826];
	add.s32 	%r827, %r826, %r10;
	ld.shared.f32 	%f5227, [%r827];
	add.s32 	%r828, %r827, %r10;
	ld.shared.f32 	%f5228, [%r828];
	fma.rn.f32 	%f6372, %f5205, %f5221, %f6372;
	fma.rn.f32 	%f6371, %f5205, %f5222, %f6371;
	fma.rn.f32 	%f6370, %f5205, %f5223, %f6370;
	fma.rn.f32 	%f6369, %f5205, %f5224, %f6369;
	fma.rn.f32 	%f6368, %f5205, %f5225, %f6368;
	fma.rn.f32 	%f6367, %f5205, %f5226, %f6367;
	fma.rn.f32 	%f6366, %f5205, %f5227, %f6366;
	fma.rn.f32 	%f6365, %f5205, %f5228, %f6365;
	fma.rn.f32 	%f6364, %f5206, %f5221, %f6364;
	fma.rn.f32 	%f6363, %f5206, %f5222, %f6363;
	fma.rn.f32 	%f6362, %f5206, %f5223, %f6362;
	fma.rn.f32 	%f6361, %f5206, %f5224, %f6361;
	fma.rn.f32 	%f6360, %f5206, %f5225, %f6360;
	fma.rn.f32 	%f6359, %f5206, %f5226, %f6359;
	fma.rn.f32 	%f6358, %f5206, %f5227, %f6358;
	fma.rn.f32 	%f6357, %f5206, %f5228, %f6357;
	fma.rn.f32 	%f6356, %f5207, %f5221, %f6356;
	fma.rn.f32 	%f6355, %f5207, %f5222, %f6355;
	fma.rn.f32 	%f6354, %f5207, %f5223, %f6354;
	fma.rn.f32 	%f6353, %f5207, %f5224, %f6353;
	fma.rn.f32 	%f6352, %f5207, %f5225, %f6352;
	fma.rn.f32 	%f6351, %f5207, %f5226, %f6351;
	fma.rn.f32 	%f6350, %f5207, %f5227, %f6350;
	fma.rn.f32 	%f6349, %f5207, %f5228, %f6349;
	fma.rn.f32 	%f6348, %f5208, %f5221, %f6348;
	fma.rn.f32 	%f6347, %f5208, %f5222, %f6347;
	fma.rn.f32 	%f6346, %f5208, %f5223, %f6346;
	fma.rn.f32 	%f6345, %f5208, %f5224, %f6345;
	fma.rn.f32 	%f6344, %f5208, %f5225, %f6344;
	fma.rn.f32 	%f6343, %f5208, %f5226, %f6343;
	fma.rn.f32 	%f6342, %f5208, %f5227, %f6342;
	fma.rn.f32 	%f6341, %f5208, %f5228, %f6341;
	fma.rn.f32 	%f6340, %f5209, %f5221, %f6340;
	fma.rn.f32 	%f6339, %f5209, %f5222, %f6339;
	fma.rn.f32 	%f6338, %f5209, %f5223, %f6338;
	fma.rn.f32 	%f6337, %f5209, %f5224, %f6337;
	fma.rn.f32 	%f6336, %f5209, %f5225, %f6336;
	fma.rn.f32 	%f6335, %f5209, %f5226, %f6335;
	fma.rn.f32 	%f6334, %f5209, %f5227, %f6334;
	fma.rn.f32 	%f6333, %f5209, %f5228, %f6333;
	fma.rn.f32 	%f6332, %f5210, %f5221, %f6332;
	fma.rn.f32 	%f6331, %f5210, %f5222, %f6331;
	fma.rn.f32 	%f6330, %f5210, %f5223, %f6330;
	fma.rn.f32 	%f6329, %f5210, %f5224, %f6329;
	fma.rn.f32 	%f6328, %f5210, %f5225, %f6328;
	fma.rn.f32 	%f6327, %f5210, %f5226, %f6327;
	fma.rn.f32 	%f6326, %f5210, %f5227, %f6326;
	fma.rn.f32 	%f6325, %f5210, %f5228, %f6325;
	fma.rn.f32 	%f6324, %f5211, %f5221, %f6324;
	fma.rn.f32 	%f6323, %f5211, %f5222, %f6323;
	fma.rn.f32 	%f6322, %f5211, %f5223, %f6322;
	fma.rn.f32 	%f6321, %f5211, %f5224, %f6321;
	fma.rn.f32 	%f6320, %f5211, %f5225, %f6320;
	fma.rn.f32 	%f6319, %f5211, %f5226, %f6319;
	fma.rn.f32 	%f6318, %f5211, %f5227, %f6318;
	fma.rn.f32 	%f6317, %f5211, %f5228, %f6317;
	fma.rn.f32 	%f6316, %f5212, %f5221, %f6316;
	fma.rn.f32 	%f6315, %f5212, %f5222, %f6315;
	fma.rn.f32 	%f6314, %f5212, %f5223, %f6314;
	fma.rn.f32 	%f6313, %f5212, %f5224, %f6313;
	fma.rn.f32 	%f6312, %f5212, %f5225, %f6312;
	fma.rn.f32 	%f6311, %f5212, %f5226, %f6311;
	fma.rn.f32 	%f6310, %f5212, %f5227, %f6310;
	fma.rn.f32 	%f6309, %f5212, %f5228, %f6309;
	fma.rn.f32 	%f6308, %f5213, %f5221, %f6308;
	fma.rn.f32 	%f6307, %f5213, %f5222, %f6307;
	fma.rn.f32 	%f6306, %f5213, %f5223, %f6306;
	fma.rn.f32 	%f6305, %f5213, %f5224, %f6305;
	fma.rn.f32 	%f6304, %f5213, %f5225, %f6304;
	fma.rn.f32 	%f6303, %f5213, %f5226, %f6303;
	fma.rn.f32 	%f6302, %f5213, %f5227, %f6302;
	fma.rn.f32 	%f6301, %f5213, %f5228, %f6301;
	fma.rn.f32 	%f6300, %f5214, %f5221, %f6300;
	fma.rn.f32 	%f6299, %f5214, %f5222, %f6299;
	fma.rn.f32 	%f6298, %f5214, %f5223, %f6298;
	fma.rn.f32 	%f6297, %f5214, %f5224, %f6297;
	fma.rn.f32 	%f6296, %f5214, %f5225, %f6296;
	fma.rn.f32 	%f6295, %f5214, %f5226, %f6295;
	fma.rn.f32 	%f6294, %f5214, %f5227, %f6294;
	fma.rn.f32 	%f6293, %f5214, %f5228, %f6293;
	fma.rn.f32 	%f6292, %f5215, %f5221, %f6292;
	fma.rn.f32 	%f6291, %f5215, %f5222, %f6291;
	fma.rn.f32 	%f6290, %f5215, %f5223, %f6290;
	fma.rn.f32 	%f6289, %f5215, %f5224, %f6289;
	fma.rn.f32 	%f6288, %f5215, %f5225, %f6288;
	fma.rn.f32 	%f6287, %f5215, %f5226, %f6287;
	fma.rn.f32 	%f6286, %f5215, %f5227, %f6286;
	fma.rn.f32 	%f6285, %f5215, %f5228, %f6285;
	fma.rn.f32 	%f6284, %f5216, %f5221, %f6284;
	fma.rn.f32 	%f6283, %f5216, %f5222, %f6283;
	fma.rn.f32 	%f6282, %f5216, %f5223, %f6282;
	fma.rn.f32 	%f6281, %f5216, %f5224, %f6281;
	fma.rn.f32 	%f6280, %f5216, %f5225, %f6280;
	fma.rn.f32 	%f6279, %f5216, %f5226, %f6279;
	fma.rn.f32 	%f6278, %f5216, %f5227, %f6278;
	fma.rn.f32 	%f6277, %f5216, %f5228, %f6277;
	fma.rn.f32 	%f6276, %f5217, %f5221, %f6276;
	fma.rn.f32 	%f6275, %f5217, %f5222, %f6275;
	fma.rn.f32 	%f6274, %f5217, %f5223, %f6274;
	fma.rn.f32 	%f6273, %f5217, %f5224, %f6273;
	fma.rn.f32 	%f6272, %f5217, %f5225, %f6272;
	fma.rn.f32 	%f6271, %f5217, %f5226, %f6271;
	fma.rn.f32 	%f6270, %f5217, %f5227, %f6270;
	fma.rn.f32 	%f6269, %f5217, %f5228, %f6269;
	fma.rn.f32 	%f6268, %f5218, %f5221, %f6268;
	fma.rn.f32 	%f6267, %f5218, %f5222, %f6267;
	fma.rn.f32 	%f6266, %f5218, %f5223, %f6266;
	fma.rn.f32 	%f6265, %f5218, %f5224, %f6265;
	fma.rn.f32 	%f6264, %f5218, %f5225, %f6264;
	fma.rn.f32 	%f6263, %f5218, %f5226, %f6263;
	fma.rn.f32 	%f6262, %f5218, %f5227, %f6262;
	fma.rn.f32 	%f6261, %f5218, %f5228, %f6261;
	fma.rn.f32 	%f6260, %f5219, %f5221, %f6260;
	fma.rn.f32 	%f6259, %f5219, %f5222, %f6259;
	fma.rn.f32 	%f6258, %f5219, %f5223, %f6258;
	fma.rn.f32 	%f6257, %f5219, %f5224, %f6257;
	fma.rn.f32 	%f6256, %f5219, %f5225, %f6256;
	fma.rn.f32 	%f6255, %f5219, %f5226, %f6255;
	fma.rn.f32 	%f6254, %f5219, %f5227, %f6254;
	fma.rn.f32 	%f6253, %f5219, %f5228, %f6253;
	fma.rn.f32 	%f6252, %f5220, %f5221, %f6252;
	fma.rn.f32 	%f6251, %f5220, %f5222, %f6251;
	fma.rn.f32 	%f6250, %f5220, %f5223, %f6250;
	fma.rn.f32 	%f6249, %f5220, %f5224, %f6249;
	fma.rn.f32 	%f6248, %f5220, %f5225, %f6248;
	fma.rn.f32 	%f6247, %f5220, %f5226, %f6247;
	fma.rn.f32 	%f6246, %f5220, %f5227, %f6246;
	fma.rn.f32 	%f6245, %f5220, %f5228, %f6245;
	add.s32 	%r829, %r1405, 28;
	setp.ge.s32 	%p107, %r829, %r1363;
	@%p107 bra 	$L__BB2_92;
	ld.param.u32 	%r1399, [_Z20gemm_kernel_2DTilingPfS_S_iiiiiff_param_7];
	ld.param.u32 	%r1364, [_Z20gemm_kernel_2DTilingPfS_S_iiiiiff_param_5];
	ld.shared.f32 	%f5229, [%r8+112];
	ld.shared.f32 	%f5230, [%r8+240];
	ld.shared.f32 	%f5231, [%r8+368];
	ld.shared.f32 	%f5232, [%r8+496];
	ld.shared.f32 	%f5233, [%r8+624];
	ld.shared.f32 	%f5234, [%r8+752];
	ld.shared.f32 	%f5235, [%r8+880];
	ld.shared.f32 	%f5236, [%r8+1008];
	ld.shared.f32 	%f5237, [%r8+1136];
	ld.shared.f32 	%f5238, [%r8+1264];
	ld.shared.f32 	%f5239, [%r8+1392];
	ld.shared.f32 	%f5240, [%r8+1520];
	ld.shared.f32 	%f5241, [%r8+1648];
	ld.shared.f32 	%f5242, [%r8+1776];
	ld.shared.f32 	%f5243, [%r8+1904];
	ld.shared.f32 	%f5244, [%r8+2032];
	shl.b32 	%r830, %r1399, 2;
	add.s32 	%r831, %r111, %r830;
	add.s32 	%r832, %r831, %r830;
	add.s32 	%r833, %r832, %r830;
	add.s32 	%r834, %r833, %r830;
	add.s32 	%r835, %r834, %r830;
	add.s32 	%r836, %r835, %r830;
	add.s32 	%r837, %r836, %r830;
	add.s32 	%r838, %r837, %r830;
	add.s32 	%r839, %r838, %r830;
	add.s32 	%r840, %r839, %r830;
	add.s32 	%r841, %r840, %r830;
	add.s32 	%r842, %r841, %r830;
	add.s32 	%r843, %r842, %r830;
	add.s32 	%r844, %r843, %r830;
	add.s32 	%r845, %r844, %r830;
	add.s32 	%r846, %r845, %r830;
	add.s32 	%r847, %r846, %r830;
	add.s32 	%r848, %r847, %r830;
	add.s32 	%r849, %r848, %r830;
	add.s32 	%r850, %r849, %r830;
	add.s32 	%r851, %r850, %r830;
	add.s32 	%r852, %r851, %r830;
	add.s32 	%r853, %r852, %r830;
	add.s32 	%r854, %r853, %r830;
	add.s32 	%r855, %r854, %r830;
	add.s32 	%r856, %r855, %r830;
	ld.shared.f32 	%f5245, [%r856];
	add.s32 	%r857, %r856, %r10;
	ld.shared.f32 	%f5246, [%r857];
	add.s32 	%r858, %r857, %r10;
	ld.shared.f32 	%f5247, [%r858];
	add.s32 	%r859, %r858, %r10;
	ld.shared.f32 	%f5248, [%r859];
	add.s32 	%r860, %r859, %r10;
	ld.shared.f32 	%f5249, [%r860];
	add.s32 	%r861, %r860, %r10;
	ld.shared.f32 	%f5250, [%r861];
	add.s32 	%r862, %r861, %r10;
	ld.shared.f32 	%f5251, [%r862];
	add.s32 	%r863, %r862, %r10;
	ld.shared.f32 	%f5252, [%r863];
	fma.rn.f32 	%f6372, %f5229, %f5245, %f6372;
	fma.rn.f32 	%f6371, %f5229, %f5246, %f6371;
	fma.rn.f32 	%f6370, %f5229, %f5247, %f6370;
	fma.rn.f32 	%f6369, %f5229, %f5248, %f6369;
	fma.rn.f32 	%f6368, %f5229, %f5249, %f6368;
	fma.rn.f32 	%f6367, %f5229, %f5250, %f6367;
	fma.rn.f32 	%f6366, %f5229, %f5251, %f6366;
	fma.rn.f32 	%f6365, %f5229, %f5252, %f6365;
	fma.rn.f32 	%f6364, %f5230, %f5245, %f6364;
	fma.rn.f32 	%f6363, %f5230, %f5246, %f6363;
	fma.rn.f32 	%f6362, %f5230, %f5247, %f6362;
	fma.rn.f32 	%f6361, %f5230, %f5248, %f6361;
	fma.rn.f32 	%f6360, %f5230, %f5249, %f6360;
	fma.rn.f32 	%f6359, %f5230, %f5250, %f6359;
	fma.rn.f32 	%f6358, %f5230, %f5251, %f6358;
	fma.rn.f32 	%f6357, %f5230, %f5252, %f6357;
	fma.rn.f32 	%f6356, %f5231, %f5245, %f6356;
	fma.rn.f32 	%f6355, %f5231, %f5246, %f6355;
	fma.rn.f32 	%f6354, %f5231, %f5247, %f6354;
	fma.rn.f32 	%f6353, %f5231, %f5248, %f6353;
	fma.rn.f32 	%f6352, %f5231, %f5249, %f6352;
	fma.rn.f32 	%f6351, %f5231, %f5250, %f6351;
	fma.rn.f32 	%f6350, %f5231, %f5251, %f6350;
	fma.rn.f32 	%f6349, %f5231, %f5252, %f6349;
	fma.rn.f32 	%f6348, %f5232, %f5245, %f6348;
	fma.rn.f32 	%f6347, %f5232, %f5246, %f6347;
	fma.rn.f32 	%f6346, %f5232, %f5247, %f6346;
	fma.rn.f32 	%f6345, %f5232, %f5248, %f6345;
	fma.rn.f32 	%f6344, %f5232, %f5249, %f6344;
	fma.rn.f32 	%f6343, %f5232, %f5250, %f6343;
	fma.rn.f32 	%f6342, %f5232, %f5251, %f6342;
	fma.rn.f32 	%f6341, %f5232, %f5252, %f6341;
	fma.rn.f32 	%f6340, %f5233, %f5245, %f6340;
	fma.rn.f32 	%f6339, %f5233, %f5246, %f6339;
	fma.rn.f32 	%f6338, %f5233, %f5247, %f6338;
	fma.rn.f32 	%f6337, %f5233, %f5248, %f6337;
	fma.rn.f32 	%f6336, %f5233, %f5249, %f6336;
	fma.rn.f32 	%f6335, %f5233, %f5250, %f6335;
	fma.rn.f32 	%f6334, %f5233, %f5251, %f6334;
	fma.rn.f32 	%f6333, %f5233, %f5252, %f6333;
	fma.rn.f32 	%f6332, %f5234, %f5245, %f6332;
	fma.rn.f32 	%f6331, %f5234, %f5246, %f6331;
	fma.rn.f32 	%f6330, %f5234, %f5247, %f6330;
	fma.rn.f32 	%f6329, %f5234, %f5248, %f6329;
	fma.rn.f32 	%f6328, %f5234, %f5249, %f6328;
	fma.rn.f32 	%f6327, %f5234, %f5250, %f6327;
	fma.rn.f32 	%f6326, %f5234, %f5251, %f6326;
	fma.rn.f32 	%f6325, %f5234, %f5252, %f6325;
	fma.rn.f32 	%f6324, %f5235, %f5245, %f6324;
	fma.rn.f32 	%f6323, %f5235, %f5246, %f6323;
	fma.rn.f32 	%f6322, %f5235, %f5247, %f6322;
	fma.rn.f32 	%f6321, %f5235, %f5248, %f6321;
	fma.rn.f32 	%f6320, %f5235, %f5249, %f6320;
	fma.rn.f32 	%f6319, %f5235, %f5250, %f6319;
	fma.rn.f32 	%f6318, %f5235, %f5251, %f6318;
	fma.rn.f32 	%f6317, %f5235, %f5252, %f6317;
	fma.rn.f32 	%f6316, %f5236, %f5245, %f6316;
	fma.rn.f32 	%f6315, %f5236, %f5246, %f6315;
	fma.rn.f32 	%f6314, %f5236, %f5247, %f6314;
	fma.rn.f32 	%f6313, %f5236, %f5248, %f6313;
	fma.rn.f32 	%f6312, %f5236, %f5249, %f6312;
	fma.rn.f32 	%f6311, %f5236, %f5250, %f6311;
	fma.rn.f32 	%f6310, %f5236, %f5251, %f6310;
	fma.rn.f32 	%f6309, %f5236, %f5252, %f6309;
	fma.rn.f32 	%f6308, %f5237, %f5245, %f6308;
	fma.rn.f32 	%f6307, %f5237, %f5246, %f6307;
	fma.rn.f32 	%f6306, %f5237, %f5247, %f6306;
	fma.rn.f32 	%f6305, %f5237, %f5248, %f6305;
	fma.rn.f32 	%f6304, %f5237, %f5249, %f6304;
	fma.rn.f32 	%f6303, %f5237, %f5250, %f6303;
	fma.rn.f32 	%f6302, %f5237, %f5251, %f6302;
	fma.rn.f32 	%f6301, %f5237, %f5252, %f6301;
	fma.rn.f32 	%f6300, %f5238, %f5245, %f6300;
	fma.rn.f32 	%f6299, %f5238, %f5246, %f6299;
	fma.rn.f32 	%f6298, %f5238, %f5247, %f6298;
	fma.rn.f32 	%f6297, %f5238, %f5248, %f6297;
	fma.rn.f32 	%f6296, %f5238, %f5249, %f6296;
	fma.rn.f32 	%f6295, %f5238, %f5250, %f6295;
	fma.rn.f32 	%f6294, %f5238, %f5251, %f6294;
	fma.rn.f32 	%f6293, %f5238, %f5252, %f6293;
	fma.rn.f32 	%f6292, %f5239, %f5245, %f6292;
	fma.rn.f32 	%f6291, %f5239, %f5246, %f6291;
	fma.rn.f32 	%f6290, %f5239, %f5247, %f6290;
	fma.rn.f32 	%f6289, %f5239, %f5248, %f6289;
	fma.rn.f32 	%f6288, %f5239, %f5249, %f6288;
	fma.rn.f32 	%f6287, %f5239, %f5250, %f6287;
	fma.rn.f32 	%f6286, %f5239, %f5251, %f6286;
	fma.rn.f32 	%f6285, %f5239, %f5252, %f6285;
	fma.rn.f32 	%f6284, %f5240, %f5245, %f6284;
	fma.rn.f32 	%f6283, %f5240, %f5246, %f6283;
	fma.rn.f32 	%f6282, %f5240, %f5247, %f6282;
	fma.rn.f32 	%f6281, %f5240, %f5248, %f6281;
	fma.rn.f32 	%f6280, %f5240, %f5249, %f6280;
	fma.rn.f32 	%f6279, %f5240, %f5250, %f6279;
	fma.rn.f32 	%f6278, %f5240, %f5251, %f6278;
	fma.rn.f32 	%f6277, %f5240, %f5252, %f6277;
	fma.rn.f32 	%f6276, %f5241, %f5245, %f6276;
	fma.rn.f32 	%f6275, %f5241, %f5246, %f6275;
	fma.rn.f32 	%f6274, %f5241, %f5247, %f6274;
	fma.rn.f32 	%f6273, %f5241, %f5248, %f6273;
	fma.rn.f32 	%f6272, %f5241, %f5249, %f6272;
	fma.rn.f32 	%f6271, %f5241, %f5250, %f6271;
	fma.rn.f32 	%f6270, %f5241, %f5251, %f6270;
	fma.rn.f32 	%f6269, %f5241, %f5252, %f6269;
	fma.rn.f32 	%f6268, %f5242, %f5245, %f6268;
	fma.rn.f32 	%f6267, %f5242, %f5246, %f6267;
	fma.rn.f32 	%f6266, %f5242, %f5247, %f6266;
	fma.rn.f32 	%f6265, %f5242, %f5248, %f6265;
	fma.rn.f32 	%f6264, %f5242, %f5249, %f6264;
	fma.rn.f32 	%f6263, %f5242, %f5250, %f6263;
	fma.rn.f32 	%f6262, %f5242, %f5251, %f6262;
	fma.rn.f32 	%f6261, %f5242, %f5252, %f6261;
	fma.rn.f32 	%f6260, %f5243, %f5245, %f6260;
	fma.rn.f32 	%f6259, %f5243, %f5246, %f6259;
	fma.rn.f32 	%f6258, %f5243, %f5247, %f6258;
	fma.rn.f32 	%f6257, %f5243, %f5248, %f6257;
	fma.rn.f32 	%f6256, %f5243, %f5249, %f6256;
	fma.rn.f32 	%f6255, %f5243, %f5250, %f6255;
	fma.rn.f32 	%f6254, %f5243, %f5251, %f6254;
	fma.rn.f32 	%f6253, %f5243, %f5252, %f6253;
	fma.rn.f32 	%f6252, %f5244, %f5245, %f6252;
	fma.rn.f32 	%f6251, %f5244, %f5246, %f6251;
	fma.rn.f32 	%f6250, %f5244, %f5247, %f6250;
	fma.rn.f32 	%f6249, %f5244, %f5248, %f6249;
	fma.rn.f32 	%f6248, %f5244, %f5249, %f6248;
	fma.rn.f32 	%f6247, %f5244, %f5250, %f6247;
	fma.rn.f32 	%f6246, %f5244, %f5251, %f6246;
	fma.rn.f32 	%f6245, %f5244, %f5252, %f6245;
	add.s32 	%r864, %r1405, 29;
	setp.ge.s32 	%p108, %r864, %r1364;
	@%p108 bra 	$L__BB2_92;
	ld.param.u32 	%r1365, [_Z20gemm_kernel_2DTilingPfS_S_iiiiiff_param_5];
	ld.shared.f32 	%f5253, [%r8+116];
	ld.shared.f32 	%f5254, [%r8+244];
	ld.shared.f32 	%f5255, [%r8+372];
	ld.shared.f32 	%f5256, [%r8+500];
	ld.shared.f32 	%f5257, [%r8+628];
	ld.shared.f32 	%f5258, [%r8+756];
	ld.shared.f32 	%f5259, [%r8+884];
	ld.shared.f32 	%f5260, [%r8+1012];
	ld.shared.f32 	%f5261, [%r8+1140];
	ld.shared.f32 	%f5262, [%r8+1268];
	ld.shared.f32 	%f5263, [%r8+1396];
	ld.shared.f32 	%f5264, [%r8+1524];
	ld.shared.f32 	%f5265, [%r8+1652];
	ld.shared.f32 	%f5266, [%r8+1780];
	ld.shared.f32 	%f5267, [%r8+1908];
	ld.shared.f32 	%f5268, [%r8+2036];
	ld.shared.f32 	%f5269, [%r12];
	add.s32 	%r865, %r12, %r10;
	ld.shared.f32 	%f5270, [%r865];
	add.s32 	%r866, %r865, %r10;
	ld.shared.f32 	%f5271, [%r866];
	add.s32 	%r867, %r866, %r10;
	ld.shared.f32 	%f5272, [%r867];
	add.s32 	%r868, %r867, %r10;
	ld.shared.f32 	%f5273, [%r868];
	add.s32 	%r869, %r868, %r10;
	ld.shared.f32 	%f5274, [%r869];
	add.s32 	%r870, %r869, %r10;
	ld.shared.f32 	%f5275, [%r870];
	add.s32 	%r871, %r870, %r10;
	ld.shared.f32 	%f5276, [%r871];
	fma.rn.f32 	%f6372, %f5253, %f5269, %f6372;
	fma.rn.f32 	%f6371, %f5253, %f5270, %f6371;
	fma.rn.f32 	%f6370, %f5253, %f5271, %f6370;
	fma.rn.f32 	%f6369, %f5253, %f5272, %f6369;
	fma.rn.f32 	%f6368, %f5253, %f5273, %f6368;
	fma.rn.f32 	%f6367, %f5253, %f5274, %f6367;
	fma.rn.f32 	%f6366, %f5253, %f5275, %f6366;
	fma.rn.f32 	%f6365, %f5253, %f5276, %f6365;
	fma.rn.f32 	%f6364, %f5254, %f5269, %f6364;
	fma.rn.f32 	%f6363, %f5254, %f5270, %f6363;
	fma.rn.f32 	%f6362, %f5254, %f5271, %f6362;
	fma.rn.f32 	%f6361, %f5254, %f5272, %f6361;
	fma.rn.f32 	%f6360, %f5254, %f5273, %f6360;
	fma.rn.f32 	%f6359, %f5254, %f5274, %f6359;
	fma.rn.f32 	%f6358, %f5254, %f5275, %f6358;
	fma.rn.f32 	%f6357, %f5254, %f5276, %f6357;
	fma.rn.f32 	%f6356, %f5255, %f5269, %f6356;
	fma.rn.f32 	%f6355, %f5255, %f5270, %f6355;
	fma.rn.f32 	%f6354, %f5255, %f5271, %f6354;
	fma.rn.f32 	%f6353, %f5255, %f5272, %f6353;
	fma.rn.f32 	%f6352, %f5255, %f5273, %f6352;
	fma.rn.f32 	%f6351, %f5255, %f5274, %f6351;
	fma.rn.f32 	%f6350, %f5255, %f5275, %f6350;
	fma.rn.f32 	%f6349, %f5255, %f5276, %f6349;
	fma.rn.f32 	%f6348, %f5256, %f5269, %f6348;
	fma.rn.f32 	%f6347, %f5256, %f5270, %f6347;
	fma.rn.f32 	%f6346, %f5256, %f5271, %f6346;
	fma.rn.f32 	%f6345, %f5256, %f5272, %f6345;
	fma.rn.f32 	%f6344, %f5256, %f5273, %f6344;
	fma.rn.f32 	%f6343, %f5256, %f5274, %f6343;
	fma.rn.f32 	%f6342, %f5256, %f5275, %f6342;
	fma.rn.f32 	%f6341, %f5256, %f5276, %f6341;
	fma.rn.f32 	%f6340, %f5257, %f5269, %f6340;
	fma.rn.f32 	%f6339, %f5257, %f5270, %f6339;
	fma.rn.f32 	%f6338, %f5257, %f5271, %f6338;
	fma.rn.f32 	%f6337, %f5257, %f5272, %f6337;
	fma.rn.f32 	%f6336, %f5257, %f5273, %f6336;
	fma.rn.f32 	%f6335, %f5257, %f5274, %f6335;
	fma.rn.f32 	%f6334, %f5257, %f5275, %f6334;
	fma.rn.f32 	%f6333, %f5257, %f5276, %f6333;
	fma.rn.f32 	%f6332, %f5258, %f5269, %f6332;
	fma.rn.f32 	%f6331, %f5258, %f5270, %f6331;
	fma.rn.f32 	%f6330, %f5258, %f5271, %f6330;
	fma.rn.f32 	%f6329, %f5258, %f5272, %f6329;
	fma.rn.f32 	%f6328, %f5258, %f5273, %f6328;
	fma.rn.f32 	%f6327, %f5258, %f5274, %f6327;
	fma.rn.f32 	%f6326, %f5258, %f5275, %f6326;
	fma.rn.f32 	%f6325, %f5258, %f5276, %f6325;
	fma.rn.f32 	%f6324, %f5259, %f5269, %f6324;
	fma.rn.f32 	%f6323, %f5259, %f5270, %f6323;
	fma.rn.f32 	%f6322, %f5259, %f5271, %f6322;
	fma.rn.f32 	%f6321, %f5259, %f5272, %f6321;
	fma.rn.f32 	%f6320, %f5259, %f5273, %f6320;
	fma.rn.f32 	%f6319, %f5259, %f5274, %f6319;
	fma.rn.f32 	%f6318, %f5259, %f5275, %f6318;
	fma.rn.f32 	%f6317, %f5259, %f5276, %f6317;
	fma.rn.f32 	%f6316, %f5260, %f5269, %f6316;
	fma.rn.f32 	%f6315, %f5260, %f5270, %f6315;
	fma.rn.f32 	%f6314, %f5260, %f5271, %f6314;
	fma.rn.f32 	%f6313, %f5260, %f5272, %f6313;
	fma.rn.f32 	%f6312, %f5260, %f5273, %f6312;
	fma.rn.f32 	%f6311, %f5260, %f5274, %f6311;
	fma.rn.f32 	%f6310, %f5260, %f5275, %f6310;
	fma.rn.f32 	%f6309, %f5260, %f5276, %f6309;
	fma.rn.f32 	%f6308, %f5261, %f5269, %f6308;
	fma.rn.f32 	%f6307, %f5261, %f5270, %f6307;
	fma.rn.f32 	%f6306, %f5261, %f5271, %f6306;
	fma.rn.f32 	%f6305, %f5261, %f5272, %f6305;
	fma.rn.f32 	%f6304, %f5261, %f5273, %f6304;
	fma.rn.f32 	%f6303, %f5261, %f5274, %f6303;
	fma.rn.f32 	%f6302, %f5261, %f5275, %f6302;
	fma.rn.f32 	%f6301, %f5261, %f5276, %f6301;
	fma.rn.f32 	%f6300, %f5262, %f5269, %f6300;
	fma.rn.f32 	%f6299, %f5262, %f5270, %f6299;
	fma.rn.f32 	%f6298, %f5262, %f5271, %f6298;
	fma.rn.f32 	%f6297, %f5262, %f5272, %f6297;
	fma.rn.f32 	%f6296, %f5262, %f5273, %f6296;
	fma.rn.f32 	%f6295, %f5262, %f5274, %f6295;
	fma.rn.f32 	%f6294, %f5262, %f5275, %f6294;
	fma.rn.f32 	%f6293, %f5262, %f5276, %f6293;
	fma.rn.f32 	%f6292, %f5263, %f5269, %f6292;
	fma.rn.f32 	%f6291, %f5263, %f5270, %f6291;
	fma.rn.f32 	%f6290, %f5263, %f5271, %f6290;
	fma.rn.f32 	%f6289, %f5263, %f5272, %f6289;
	fma.rn.f32 	%f6288, %f5263, %f5273, %f6288;
	fma.rn.f32 	%f6287, %f5263, %f5274, %f6287;
	fma.rn.f32 	%f6286, %f5263, %f5275, %f6286;
	fma.rn.f32 	%f6285, %f5263, %f5276, %f6285;
	fma.rn.f32 	%f6284, %f5264, %f5269, %f6284;
	fma.rn.f32 	%f6283, %f5264, %f5270, %f6283;
	fma.rn.f32 	%f6282, %f5264, %f5271, %f6282;
	fma.rn.f32 	%f6281, %f5264, %f5272, %f6281;
	fma.rn.f32 	%f6280, %f5264, %f5273, %f6280;
	fma.rn.f32 	%f6279, %f5264, %f5274, %f6279;
	fma.rn.f32 	%f6278, %f5264, %f5275, %f6278;
	fma.rn.f32 	%f6277, %f5264, %f5276, %f6277;
	fma.rn.f32 	%f6276, %f5265, %f5269, %f6276;
	fma.rn.f32 	%f6275, %f5265, %f5270, %f6275;
	fma.rn.f32 	%f6274, %f5265, %f5271, %f6274;
	fma.rn.f32 	%f6273, %f5265, %f5272, %f6273;
	fma.rn.f32 	%f6272, %f5265, %f5273, %f6272;
	fma.rn.f32 	%f6271, %f5265, %f5274, %f6271;
	fma.rn.f32 	%f6270, %f5265, %f5275, %f6270;
	fma.rn.f32 	%f6269, %f5265, %f5276, %f6269;
	fma.rn.f32 	%f6268, %f5266, %f5269, %f6268;
	fma.rn.f32 	%f6267, %f5266, %f5270, %f6267;
	fma.rn.f32 	%f6266, %f5266, %f5271, %f6266;
	fma.rn.f32 	%f6265, %f5266, %f5272, %f6265;
	fma.rn.f32 	%f6264, %f5266, %f5273, %f6264;
	fma.rn.f32 	%f6263, %f5266, %f5274, %f6263;
	fma.rn.f32 	%f6262, %f5266, %f5275, %f6262;
	fma.rn.f32 	%f6261, %f5266, %f5276, %f6261;
	fma.rn.f32 	%f6260, %f5267, %f5269, %f6260;
	fma.rn.f32 	%f6259, %f5267, %f5270, %f6259;
	fma.rn.f32 	%f6258, %f5267, %f5271, %f6258;
	fma.rn.f32 	%f6257, %f5267, %f5272, %f6257;
	fma.rn.f32 	%f6256, %f5267, %f5273, %f6256;
	fma.rn.f32 	%f6255, %f5267, %f5274, %f6255;
	fma.rn.f32 	%f6254, %f5267, %f5275, %f6254;
	fma.rn.f32 	%f6253, %f5267, %f5276, %f6253;
	fma.rn.f32 	%f6252, %f5268, %f5269, %f6252;
	fma.rn.f32 	%f6251, %f5268, %f5270, %f6251;
	fma.rn.f32 	%f6250, %f5268, %f5271, %f6250;
	fma.rn.f32 	%f6249, %f5268, %f5272, %f6249;
	fma.rn.f32 	%f6248, %f5268, %f5273, %f6248;
	fma.rn.f32 	%f6247, %f5268, %f5274, %f6247;
	fma.rn.f32 	%f6246, %f5268, %f5275, %f6246;
	fma.rn.f32 	%f6245, %f5268, %f5276, %f6245;
	add.s32 	%r872, %r1405, 30;
	setp.ge.s32 	%p109, %r872, %r1365;
	@%p109 bra 	$L__BB2_92;
	ld.param.u32 	%r1400, [_Z20gemm_kernel_2DTilingPfS_S_iiiiiff_param_7];
	ld.param.u32 	%r1366, [_Z20gemm_kernel_2DTilingPfS_S_iiiiiff_param_5];
	ld.shared.f32 	%f5277, [%r8+120];
	ld.shared.f32 	%f5278, [%r8+248];
	ld.shared.f32 	%f5279, [%r8+376];
	ld.shared.f32 	%f5280, [%r8+504];
	ld.shared.f32 	%f5281, [%r8+632];
	ld.shared.f32 	%f5282, [%r8+760];
	ld.shared.f32 	%f5283, [%r8+888];
	ld.shared.f32 	%f5284, [%r8+1016];
	ld.shared.f32 	%f5285, [%r8+1144];
	ld.shared.f32 	%f5286, [%r8+1272];
	ld.shared.f32 	%f5287, [%r8+1400];
	ld.shared.f32 	%f5288, [%r8+1528];
	ld.shared.f32 	%f5289, [%r8+1656];
	ld.shared.f32 	%f5290, [%r8+1784];
	ld.shared.f32 	%f5291, [%r8+1912];
	ld.shared.f32 	%f5292, [%r8+2040];
	shl.b32 	%r873, %r1400, 2;
	add.s32 	%r874, %r12, %r873;
	ld.shared.f32 	%f5293, [%r874];
	add.s32 	%r875, %r874, %r10;
	ld.shared.f32 	%f5294, [%r875];
	add.s32 	%r876, %r875, %r10;
	ld.shared.f32 	%f5295, [%r876];
	add.s32 	%r877, %r876, %r10;
	ld.shared.f32 	%f5296, [%r877];
	add.s32 	%r878, %r877, %r10;
	ld.shared.f32 	%f5297, [%r878];
	add.s32 	%r879, %r878, %r10;
	ld.shared.f32 	%f5298, [%r879];
	add.s32 	%r880, %r879, %r10;
	ld.shared.f32 	%f5299, [%r880];
	add.s32 	%r881, %r880, %r10;
	ld.shared.f32 	%f5300, [%r881];
	fma.rn.f32 	%f6372, %f5277, %f5293, %f6372;
	fma.rn.f32 	%f6371, %f5277, %f5294, %f6371;
	fma.rn.f32 	%f6370, %f5277, %f5295, %f6370;
	fma.rn.f32 	%f6369, %f5277, %f5296, %f6369;
	fma.rn.f32 	%f6368, %f5277, %f5297, %f6368;
	fma.rn.f32 	%f6367, %f5277, %f5298, %f6367;
	fma.rn.f32 	%f6366, %f5277, %f5299, %f6366;
	fma.rn.f32 	%f6365, %f5277, %f5300, %f6365;
	fma.rn.f32 	%f6364, %f5278, %f5293, %f6364;
	fma.rn.f32 	%f6363, %f5278, %f5294, %f6363;
	fma.rn.f32 	%f6362, %f5278, %f5295, %f6362;
	fma.rn.f32 	%f6361, %f5278, %f5296, %f6361;
	fma.rn.f32 	%f6360, %f5278, %f5297, %f6360;
	fma.rn.f32 	%f6359, %f5278, %f5298, %f6359;
	fma.rn.f32 	%f6358, %f5278, %f5299, %f6358;
	fma.rn.f32 	%f6357, %f5278, %f5300, %f6357;
	fma.rn.f32 	%f6356, %f5279, %f5293, %f6356;
	fma.rn.f32 	%f6355, %f5279, %f5294, %f6355;
	fma.rn.f32 	%f6354, %f5279, %f5295, %f6354;
	fma.rn.f32 	%f6353, %f5279, %f5296, %f6353;
	fma.rn.f32 	%f6352, %f5279, %f5297, %f6352;
	fma.rn.f32 	%f6351, %f5279, %f5298, %f6351;
	fma.rn.f32 	%f6350, %f5279, %f5299, %f6350;
	fma.rn.f32 	%f6349, %f5279, %f5300, %f6349;
	fma.rn.f32 	%f6348, %f5280, %f5293, %f6348;
	fma.rn.f32 	%f6347, %f5280, %f5294, %f6347;
	fma.rn.f32 	%f6346, %f5280, %f5295, %f6346;
	fma.rn.f32 	%f6345, %f5280, %f5296, %f6345;
	fma.rn.f32 	%f6344, %f5280, %f5297, %f6344;
	fma.rn.f32 	%f6343, %f5280, %f5298, %f6343;
	fma.rn.f32 	%f6342, %f5280, %f5299, %f6342;
	fma.rn.f32 	%f6341, %f5280, %f5300, %f6341;
	fma.rn.f32 	%f6340, %f5281, %f5293, %f6340;
	fma.rn.f32 	%f6339, %f5281, %f5294, %f6339;
	fma.rn.f32 	%f6338, %f5281, %f5295, %f6338;
	fma.rn.f32 	%f6337, %f5281, %f5296, %f6337;
	fma.rn.f32 	%f6336, %f5281, %f5297, %f6336;
	fma.rn.f32 	%f6335, %f5281, %f5298, %f6335;
	fma.rn.f32 	%f6334, %f5281, %f5299, %f6334;
	fma.rn.f32 	%f6333, %f5281, %f5300, %f6333;
	fma.rn.f32 	%f6332, %f5282, %f5293, %f6332;
	fma.rn.f32 	%f6331, %f5282, %f5294, %f6331;
	fma.rn.f32 	%f6330, %f5282, %f5295, %f6330;
	fma.rn.f32 	%f6329, %f5282, %f5296, %f6329;
	fma.rn.f32 	%f6328, %f5282, %f5297, %f6328;
	fma.rn.f32 	%f6327, %f5282, %f5298, %f6327;
	fma.rn.f32 	%f6326, %f5282, %f5299, %f6326;
	fma.rn.f32 	%f6325, %f5282, %f5300, %f6325;
	fma.rn.f32 	%f6324, %f5283, %f5293, %f6324;
	fma.rn.f32 	%f6323, %f5283, %f5294, %f6323;
	fma.rn.f32 	%f6322, %f5283, %f5295, %f6322;
	fma.rn.f32 	%f6321, %f5283, %f5296, %f6321;
	fma.rn.f32 	%f6320, %f5283, %f5297, %f6320;
	fma.rn.f32 	%f6319, %f5283, %f5298, %f6319;
	fma.rn.f32 	%f6318, %f5283, %f5299, %f6318;
	fma.rn.f32 	%f6317, %f5283, %f5300, %f6317;
	fma.rn.f32 	%f6316, %f5284, %f5293, %f6316;
	fma.rn.f32 	%f6315, %f5284, %f5294, %f6315;
	fma.rn.f32 	%f6314, %f5284, %f5295, %f6314;
	fma.rn.f32 	%f6313, %f5284, %f5296, %f6313;
	fma.rn.f32 	%f6312, %f5284, %f5297, %f6312;
	fma.rn.f32 	%f6311, %f5284, %f5298, %f6311;
	fma.rn.f32 	%f6310, %f5284, %f5299, %f6310;
	fma.rn.f32 	%f6309, %f5284, %f5300, %f6309;
	fma.rn.f32 	%f6308, %f5285, %f5293, %f6308;
	fma.rn.f32 	%f6307, %f5285, %f5294, %f6307;
	fma.rn.f32 	%f6306, %f5285, %f5295, %f6306;
	fma.rn.f32 	%f6305, %f5285, %f5296, %f6305;
	fma.rn.f32 	%f6304, %f5285, %f5297, %f6304;
	fma.rn.f32 	%f6303, %f5285, %f5298, %f6303;
	fma.rn.f32 	%f6302, %f5285, %f5299, %f6302;
	fma.rn.f32 	%f6301, %f5285, %f5300, %f6301;
	fma.rn.f32 	%f6300, %f5286, %f5293, %f6300;
	fma.rn.f32 	%f6299, %f5286, %f5294, %f6299;
	fma.rn.f32 	%f6298, %f5286, %f5295, %f6298;
	fma.rn.f32 	%f6297, %f5286, %f5296, %f6297;
	fma.rn.f32 	%f6296, %f5286, %f5297, %f6296;
	fma.rn.f32 	%f6295, %f5286, %f5298, %f6295;
	fma.rn.f32 	%f6294, %f5286, %f5299, %f6294;
	fma.rn.f32 	%f6293, %f5286, %f5300, %f6293;
	fma.rn.f32 	%f6292, %f5287, %f5293, %f6292;
	fma.rn.f32 	%f6291, %f5287, %f5294, %f6291;
	fma.rn.f32 	%f6290, %f5287, %f5295, %f6290;
	fma.rn.f32 	%f6289, %f5287, %f5296, %f6289;
	fma.rn.f32 	%f6288, %f5287, %f5297, %f6288;
	fma.rn.f32 	%f6287, %f5287, %f5298, %f6287;
	fma.rn.f32 	%f6286, %f5287, %f5299, %f6286;
	fma.rn.f32 	%f6285, %f5287, %f5300, %f6285;
	fma.rn.f32 	%f6284, %f5288, %f5293, %f6284;
	fma.rn.f32 	%f6283, %f5288, %f5294, %f6283;
	fma.rn.f32 	%f6282, %f5288, %f5295, %f6282;
	fma.rn.f32 	%f6281, %f5288, %f5296, %f6281;
	fma.rn.f32 	%f6280, %f5288, %f5297, %f6280;
	fma.rn.f32 	%f6279, %f5288, %f5298, %f6279;
	fma.rn.f32 	%f6278, %f5288, %f5299, %f6278;
	fma.rn.f32 	%f6277, %f5288, %f5300, %f6277;
	fma.rn.f32 	%f6276, %f5289, %f5293, %f6276;
	fma.rn.f32 	%f6275, %f5289, %f5294, %f6275;
	fma.rn.f32 	%f6274, %f5289, %f5295, %f6274;
	fma.rn.f32 	%f6273, %f5289, %f5296, %f6273;
	fma.rn.f32 	%f6272, %f5289, %f5297, %f6272;
	fma.rn.f32 	%f6271, %f5289, %f5298, %f6271;
	fma.rn.f32 	%f6270, %f5289, %f5299, %f6270;
	fma.rn.f32 	%f6269, %f5289, %f5300, %f6269;
	fma.rn.f32 	%f6268, %f5290, %f5293, %f6268;
	fma.rn.f32 	%f6267, %f5290, %f5294, %f6267;
	fma.rn.f32 	%f6266, %f5290, %f5295, %f6266;
	fma.rn.f32 	%f6265, %f5290, %f5296, %f6265;
	fma.rn.f32 	%f6264, %f5290, %f5297, %f6264;
	fma.rn.f32 	%f6263, %f5290, %f5298, %f6263;
	fma.rn.f32 	%f6262, %f5290, %f5299, %f6262;
	fma.rn.f32 	%f6261, %f5290, %f5300, %f6261;
	fma.rn.f32 	%f6260, %f5291, %f5293, %f6260;
	fma.rn.f32 	%f6259, %f5291, %f5294, %f6259;
	fma.rn.f32 	%f6258, %f5291, %f5295, %f6258;
	fma.rn.f32 	%f6257, %f5291, %f5296, %f6257;
	fma.rn.f32 	%f6256, %f5291, %f5297, %f6256;
	fma.rn.f32 	%f6255, %f5291, %f5298, %f6255;
	fma.rn.f32 	%f6254, %f5291, %f5299, %f6254;
	fma.rn.f32 	%f6253, %f5291, %f5300, %f6253;
	fma.rn.f32 	%f6252, %f5292, %f5293, %f6252;
	fma.rn.f32 	%f6251, %f5292, %f5294, %f6251;
	fma.rn.f32 	%f6250, %f5292, %f5295, %f6250;
	fma.rn.f32 	%f6249, %f5292, %f5296, %f6249;
	fma.rn.f32 	%f6248, %f5292, %f5297, %f6248;
	fma.rn.f32 	%f6247, %f5292, %f5298, %f6247;
	fma.rn.f32 	%f6246, %f5292, %f5299, %f6246;
	fma.rn.f32 	%f6245, %f5292, %f5300, %f6245;
	add.s32 	%r882, %r1405, 31;
	setp.ge.s32 	%p110, %r882, %r1366;
	@%p110 bra 	$L__BB2_92;
	ld.param.u32 	%r1401, [_Z20gemm_kernel_2DTilingPfS_S_iiiiiff_param_7];
	ld.shared.f32 	%f5301, [%r8+124];
	ld.shared.f32 	%f5302, [%r8+252];
	ld.shared.f32 	%f5303, [%r8+380];
	ld.shared.f32 	%f5304, [%r8+508];
	ld.shared.f32 	%f5305, [%r8+636];
	ld.shared.f32 	%f5306, [%r8+764];
	ld.shared.f32 	%f5307, [%r8+892];
	ld.shared.f32 	%f5308, [%r8+1020];
	ld.shared.f32 	%f5309, [%r8+1148];
	ld.shared.f32 	%f5310, [%r8+1276];
	ld.shared.f32 	%f5311, [%r8+1404];
	ld.shared.f32 	%f5312, [%r8+1532];
	ld.shared.f32 	%f5313, [%r8+1660];
	ld.shared.f32 	%f5314, [%r8+1788];
	ld.shared.f32 	%f5315, [%r8+1916];
	ld.shared.f32 	%f5316, [%r8+2044];
	shl.b32 	%r883, %r1401, 2;
	add.s32 	%r884, %r12, %r883;
	add.s32 	%r885, %r884, %r883;
	ld.shared.f32 	%f5317, [%r885];
	add.s32 	%r886, %r885, %r10;
	ld.shared.f32 	%f5318, [%r886];
	add.s32 	%r887, %r886, %r10;
	ld.shared.f32 	%f5319, [%r887];
	add.s32 	%r888, %r887, %r10;
	ld.shared.f32 	%f5320, [%r888];
	add.s32 	%r889, %r888, %r10;
	ld.shared.f32 	%f5321, [%r889];
	add.s32 	%r890, %r889, %r10;
	ld.shared.f32 	%f5322, [%r890];
	add.s32 	%r891, %r890, %r10;
	ld.shared.f32 	%f5323, [%r891];
	add.s32 	%r892, %r891, %r10;
	ld.shared.f32 	%f5324, [%r892];
	fma.rn.f32 	%f6372, %f5301, %f5317, %f6372;
	fma.rn.f32 	%f6371, %f5301, %f5318, %f6371;
	fma.rn.f32 	%f6370, %f5301, %f5319, %f6370;
	fma.rn.f32 	%f6369, %f5301, %f5320, %f6369;
	fma.rn.f32 	%f6368, %f5301, %f5321, %f6368;
	fma.rn.f32 	%f6367, %f5301, %f5322, %f6367;
	fma.rn.f32 	%f6366, %f5301, %f5323, %f6366;
	fma.rn.f32 	%f6365, %f5301, %f5324, %f6365;
	fma.rn.f32 	%f6364, %f5302, %f5317, %f6364;
	fma.rn.f32 	%f6363, %f5302, %f5318, %f6363;
	fma.rn.f32 	%f6362, %f5302, %f5319, %f6362;
	fma.rn.f32 	%f6361, %f5302, %f5320, %f6361;
	fma.rn.f32 	%f6360, %f5302, %f5321, %f6360;
	fma.rn.f32 	%f6359, %f5302, %f5322, %f6359;
	fma.rn.f32 	%f6358, %f5302, %f5323, %f6358;
	fma.rn.f32 	%f6357, %f5302, %f5324, %f6357;
	fma.rn.f32 	%f6356, %f5303, %f5317, %f6356;
	fma.rn.f32 	%f6355, %f5303, %f5318, %f6355;
	fma.rn.f32 	%f6354, %f5303, %f5319, %f6354;
	fma.rn.f32 	%f6353, %f5303, %f5320, %f6353;
	fma.rn.f32 	%f6352, %f5303, %f5321, %f6352;
	fma.rn.f32 	%f6351, %f5303, %f5322, %f6351;
	fma.rn.f32 	%f6350, %f5303, %f5323, %f6350;
	fma.rn.f32 	%f6349, %f5303, %f5324, %f6349;
	fma.rn.f32 	%f6348, %f5304, %f5317, %f6348;
	fma.rn.f32 	%f6347, %f5304, %f5318, %f6347;
	fma.rn.f32 	%f6346, %f5304, %f5319, %f6346;
	fma.rn.f32 	%f6345, %f5304, %f5320, %f6345;
	fma.rn.f32 	%f6344, %f5304, %f5321, %f6344;
	fma.rn.f32 	%f6343, %f5304, %f5322, %f6343;
	fma.rn.f32 	%f6342, %f5304, %f5323, %f6342;
	fma.rn.f32 	%f6341, %f5304, %f5324, %f6341;
	fma.rn.f32 	%f6340, %f5305, %f5317, %f6340;
	fma.rn.f32 	%f6339, %f5305, %f5318, %f6339;
	fma.rn.f32 	%f6338, %f5305, %f5319, %f6338;
	fma.rn.f32 	%f6337, %f5305, %f5320, %f6337;
	fma.rn.f32 	%f6336, %f5305, %f5321, %f6336;
	fma.rn.f32 	%f6335, %f5305, %f5322, %f6335;
	fma.rn.f32 	%f6334, %f5305, %f5323, %f6334;
	fma.rn.f32 	%f6333, %f5305, %f5324, %f6333;
	fma.rn.f32 	%f6332, %f5306, %f5317, %f6332;
	fma.rn.f32 	%f6331, %f5306, %f5318, %f6331;
	fma.rn.f32 	%f6330, %f5306, %f5319, %f6330;
	fma.rn.f32 	%f6329, %f5306, %f5320, %f6329;
	fma.rn.f32 	%f6328, %f5306, %f5321, %f6328;
	fma.rn.f32 	%f6327, %f5306, %f5322, %f6327;
	fma.rn.f32 	%f6326, %f5306, %f5323, %f6326;
	fma.rn.f32 	%f6325, %f5306, %f5324, %f6325;
	fma.rn.f32 	%f6324, %f5307, %f5317, %f6324;
	fma.rn.f32 	%f6323, %f5307, %f5318, %f6323;
	fma.rn.f32 	%f6322, %f5307, %f5319, %f6322;
	fma.rn.f32 	%f6321, %f5307, %f5320, %f6321;
	fma.rn.f32 	%f6320, %f5307, %f5321, %f6320;
	fma.rn.f32 	%f6319, %f5307, %f5322, %f6319;
	fma.rn.f32 	%f6318, %f5307, %f5323, %f6318;
	fma.rn.f32 	%f6317, %f5307, %f5324, %f6317;
	fma.rn.f32 	%f6316, %f5308, %f5317, %f6316;
	fma.rn.f32 	%f6315, %f5308, %f5318, %f6315;
	fma.rn.f32 	%f6314, %f5308, %f5319, %f6314;
	fma.rn.f32 	%f6313, %f5308, %f5320, %f6313;
	fma.rn.f32 	%f6312, %f5308, %f5321, %f6312;
	fma.rn.f32 	%f6311, %f5308, %f5322, %f6311;
	fma.rn.f32 	%f6310, %f5308, %f5323, %f6310;
	fma.rn.f32 	%f6309, %f5308, %f5324, %f6309;
	fma.rn.f32 	%f6308, %f5309, %f5317, %f6308;
	fma.rn.f32 	%f6307, %f5309, %f5318, %f6307;
	fma.rn.f32 	%f6306, %f5309, %f5319, %f6306;
	fma.rn.f32 	%f6305, %f5309, %f5320, %f6305;
	fma.rn.f32 	%f6304, %f5309, %f5321, %f6304;
	fma.rn.f32 	%f6303, %f5309, %f5322, %f6303;
	fma.rn.f32 	%f6302, %f5309, %f5323, %f6302;
	fma.rn.f32 	%f6301, %f5309, %f5324, %f6301;
	fma.rn.f32 	%f6300, %f5310, %f5317, %f6300;
	fma.rn.f32 	%f6299, %f5310, %f5318, %f6299;
	fma.rn.f32 	%f6298, %f5310, %f5319, %f6298;
	fma.rn.f32 	%f6297, %f5310, %f5320, %f6297;
	fma.rn.f32 	%f6296, %f5310, %f5321, %f6296;
	fma.rn.f32 	%f6295, %f5310, %f5322, %f6295;
	fma.rn.f32 	%f6294, %f5310, %f5323, %f6294;
	fma.rn.f32 	%f6293, %f5310, %f5324, %f6293;
	fma.rn.f32 	%f6292, %f5311, %f5317, %f6292;
	fma.rn.f32 	%f6291, %f5311, %f5318, %f6291;
	fma.rn.f32 	%f6290, %f5311, %f5319, %f6290;
	fma.rn.f32 	%f6289, %f5311, %f5320, %f6289;
	fma.rn.f32 	%f6288, %f5311, %f5321, %f6288;
	fma.rn.f32 	%f6287, %f5311, %f5322, %f6287;
	fma.rn.f32 	%f6286, %f5311, %f5323, %f6286;
	fma.rn.f32 	%f6285, %f5311, %f5324, %f6285;
	fma.rn.f32 	%f6284, %f5312, %f5317, %f6284;
	fma.rn.f32 	%f6283, %f5312, %f5318, %f6283;
	fma.rn.f32 	%f6282, %f5312, %f5319, %f6282;
	fma.rn.f32 	%f6281, %f5312, %f5320, %f6281;
	fma.rn.f32 	%f6280, %f5312, %f5321, %f6280;
	fma.rn.f32 	%f6279, %f5312, %f5322, %f6279;
	fma.rn.f32 	%f6278, %f5312, %f5323, %f6278;
	fma.rn.f32 	%f6277, %f5312, %f5324, %f6277;
	fma.rn.f32 	%f6276, %f5313, %f5317, %f6276;
	fma.rn.f32 	%f6275, %f5313, %f5318, %f6275;
	fma.rn.f32 	%f6274, %f5313, %f5319, %f6274;
	fma.rn.f32 	%f6273, %f5313, %f5320, %f6273;
	fma.rn.f32 	%f6272, %f5313, %f5321, %f6272;
	fma.rn.f32 	%f6271, %f5313, %f5322, %f6271;
	fma.rn.f32 	%f6270, %f5313, %f5323, %f6270;
	fma.rn.f32 	%f6269, %f5313, %f5324, %f6269;
	fma.rn.f32 	%f6268, %f5314, %f5317, %f6268;
	fma.rn.f32 	%f6267, %f5314, %f5318, %f6267;
	fma.rn.f32 	%f6266, %f5314, %f5319, %f6266;
	fma.rn.f32 	%f6265, %f5314, %f5320, %f6265;
	fma.rn.f32 	%f6264, %f5314, %f5321, %f6264;
	fma.rn.f32 	%f6263, %f5314, %f5322, %f6263;
	fma.rn.f32 	%f6262, %f5314, %f5323, %f6262;
	fma.rn.f32 	%f6261, %f5314, %f5324, %f6261;
	fma.rn.f32 	%f6260, %f5315, %f5317, %f6260;
	fma.rn.f32 	%f6259, %f5315, %f5318, %f6259;
	fma.rn.f32 	%f6258, %f5315, %f5319, %f6258;
	fma.rn.f32 	%f6257, %f5315, %f5320, %f6257;
	fma.rn.f32 	%f6256, %f5315, %f5321, %f6256;
	fma.rn.f32 	%f6255, %f5315, %f5322, %f6255;
	fma.rn.f32 	%f6254, %f5315, %f5323, %f6254;
	fma.rn.f32 	%f6253, %f5315, %f5324, %f6253;
	fma.rn.f32 	%f6252, %f5316, %f5317, %f6252;
	fma.rn.f32 	%f6251, %f5316, %f5318, %f6251;
	fma.rn.f32 	%f6250, %f5316, %f5319, %f6250;
	fma.rn.f32 	%f6249, %f5316, %f5320, %f6249;
	fma.rn.f32 	%f6248, %f5316, %f5321, %f6248;
	fma.rn.f32 	%f6247, %f5316, %f5322, %f6247;
	fma.rn.f32 	%f6246, %f5316, %f5323, %f6246;
	fma.rn.f32 	%f6245, %f5316, %f5324, %f6245;
$L__BB2_92:
	ld.param.u32 	%r1367, [_Z20gemm_kernel_2DTilingPfS_S_iiiiiff_param_5];
	add.s32 	%r1405, %r1405, 32;
	setp.lt.s32 	%p111, %r1405, %r1367;
	@%p111 bra 	$L__BB2_6;
$L__BB2_93:
	ld.param.u32 	%r1181, [_Z20gemm_kernel_2DTilingPfS_S_iiiiiff_param_4];
	ld.param.u32 	%r1044, [_Z20gemm_kernel_2DTilingPfS_S_iiiiiff_param_3];
	ld.param.u64 	%rd313, [_Z20gemm_kernel_2DTilingPfS_S_iiiiiff_param_2];
	cvta.to.global.u64 	%rd2, %rd313;
	shl.b32 	%r893, %r6, 4;
	add.s32 	%r39, %r1403, %r893;
	mul.lo.s32 	%r40, %r39, %r1181;
	setp.lt.s32 	%p112, %r39, %r1044;
	add.s32 	%r41, %r1404, %r4;
	setp.lt.s32 	%p113, %r41, %r1181;
	and.pred  	%p114, %p112, %p113;
	@%p114 bra 	$L__BB2_94;
	bra.uni 	$L__BB2_95;
$L__BB2_94:
	ld.param.f32 	%f5837, [_Z20gemm_kernel_2DTilingPfS_S_iiiiiff_param_9];
	ld.param.f32 	%f5709, [_Z20gemm_kernel_2DTilingPfS_S_iiiiiff_param_8];
	add.s32 	%r894, %r41, %r40;
	mul.wide.s32 	%rd55, %r894, 4;
	add.s64 	%rd56, %rd2, %rd55;
	ld.global.f32 	%f5325, [%rd56];
	mul.f32 	%f5326, %f5837, %f5325;
	fma.rn.f32 	%f5327, %f5709, %f6372, %f5326;
	st.global.f32 	[%rd56], %f5327;
$L__BB2_95:
	ld.param.u32 	%r1182, [_Z20gemm_kernel_2DTilingPfS_S_iiiiiff_param_4];
	ld.param.u32 	%r1045, [_Z20gemm_kernel_2DTilingPfS_S_iiiiiff_param_3];
	setp.ge.s32 	%p115, %r39, %r1045;
	add.s32 	%r895, %r4, %r5;
	add.s32 	%r113, %r895, %r1404;
	setp.ge.s32 	%p116, %r113, %r1182;
	or.pred  	%p117, %p115, %p116;
	@%p117 bra 	$L__BB2_97;
	ld.param.f32 	%f5838, [_Z20gemm_kernel_2DTilingPfS_S_iiiiiff_param_9];
	ld.param.f32 	%f5710, [_Z20gemm_kernel_2DTilingPfS_S_iiiiiff_param_8];
	add.s32 	%r896, %r113, %r40;
	mul.wide.s32 	%rd57, %r896, 4;
	add.s64 	%rd58, %rd2, %rd57;
	ld.global.f32 	%f5328, [%rd58];
	mul.f32 	%f5329, %f5838, %f5328;
	fma.rn.f32 	%f5330, %f5710, %f6371, %f5329;
	st.global.f32 	[%rd58], %f5330;
$L__BB2_97:
	ld.param.u32 	%r1183, [_Z20gemm_kernel_2DTilingPfS_S_iiiiiff_param_4];
	ld.param.u32 	%r1046, [_Z20gemm_kernel_2DTilingPfS_S_iiiiiff_param_3];
	setp.ge.s32 	%p118, %r39, %r1046;
	add.s32 	%r114, %r113, %r5;
	setp.ge.s32 	%p119, %r114, %r1183;
	or.pred  	%p120, %p118, %p119;
	@%p120 bra 	$L__BB2_99;
	ld.param.f32 	%f5839, [_Z20gemm_kernel_2DTilingPfS_S_iiiiiff_param_9];
	ld.param.f32 	%f5711, [_Z20gemm_kernel_2DTilingPfS_S_iiiiiff_param_8];
	add.s32 	%r897, %r114, %r40;
	mul.wide.s32 	%rd59, %r897, 4;
	add.s64 	%rd60, %rd2, %rd59;
	ld.global.f32 	%f5331, [%rd60];
	mul.f32 	%f5332, %f5839, %f5331;
	fma.rn.f32 	%f5333, %f5711, %f6370, %f5332;
	st.global.f32 	[%rd60], %f5333;
$L__BB2_99:
	ld.param.u32 	%r1184, [_Z20gemm_kernel_2DTilingPfS_S_iiiiiff_param_4];
	ld.param.u32 	%r1047, [_Z20gemm_kernel_2DTilingPfS_S_iiiiiff_param_3];
	setp.ge.s32 	%p121, %r39, %r1047;
	add.s32 	%r115, %r114, %r5;
	setp.ge.s32 	%p122, %r115, %r1184;
	or.pred  	%p123, %p121, %p122;
	@%p123 bra 	$L__BB2_101;
	ld.param.f32 	%f5840, [_Z20gemm_kernel_2DTilingPfS_S_iiiiiff_param_9];
	ld.param.f32 	%f5712, [_Z20gemm_kernel_2DTilingPfS_S_iiiiiff_param_8];
	add.s32 	%r898, %r115, %r40;
	mul.wide.s32 	%rd61, %r898, 4;
	add.s64 	%rd62, %rd2, %rd61;
	ld.global.f32 	%f5334, [%rd62];
	mul.f32 	%f5335, %f5840, %f5334;
	fma.rn.f32 	%f5336, %f5712, %f6369, %f5335;
	st.global.f32 	[%rd62], %f5336;
$L__BB2_101:
	ld.param.u32 	%r1185, [_Z20gemm_kernel_2DTilingPfS_S_iiiiiff_param_4];
	ld.param.u32 	%r1048, [_Z20gemm_kernel_2DTilingPfS_S_iiiiiff_param_3];
	setp.ge.s32 	%p124, %r39, %r1048;
	add.s32 	%r116, %r115, %r5;
	setp.ge.s32 	%p125, %r116, %r1185;
	or.pred  	%p126, %p124, %p125;
	@%p126 bra 	$L__BB2_103;
	ld.param.f32 	%f5841, [_Z20gemm_kernel_2DTilingPfS_S_iiiiiff_param_9];
	ld.param.f32 	%f5713, [_Z20gemm_kernel_2DTilingPfS_S_iiiiiff_param_8];
	add.s32 	%r899, %r116, %r40;
	mul.wide.s32 	%rd63, %r899, 4;
	add.s64 	%rd64, %rd2, %rd63;
	ld.global.f32 	%f5337, [%rd64];
	mul.f32 	%f5338, %f5841, %f5337;
	fma.rn.f32 	%f5339, %f5713, %f6368, %f5338;
	st.global.f32 	[%rd64], %f5339;
$L__BB2_103:
	ld.param.u32 	%r1186, [_Z20gemm_kernel_2DTilingPfS_S_iiiiiff_param_4];
	ld.param.u32 	%r1049, [_Z20gemm_kernel_2DTilingPfS_S_iiiiiff_param_3];
	setp.ge.s32 	%p127, %r39, %r1049;
	add.s32 	%r117, %r116, %r5;
	setp.ge.s32 	%p128, %r117, %r1186;
	or.pred  	%p129, %p127, %p128;
	@%p129 bra 	$L__BB2_105;
	ld.param.f32 	%f5842, [_Z20gemm_kernel_2DTilingPfS_S_iiiiiff_param_9];
	ld.param.f32 	%f5714, [_Z20gemm_kernel_2DTilingPfS_S_iiiiiff_param_8];
	add.s32 	%r900, %r117, %r40;
	mul.wide.s32 	%rd65, %r900, 4;
	add.s64 	%rd66, %rd2, %rd65;
	ld.global.f32 	%f5340, [%rd66];
	mul.f32 	%f5341, %f5842, %f5340;
	fma.rn.f32 	%f5342, %f5714, %f6367, %f5341;
	st.global.f32 	[%rd66], %f5342;
$L__BB2_105:
	ld.param.u32 	%r1187, [_Z20gemm_kernel_2DTilingPfS_S_iiiiiff_param_4];
	ld.param.u32 	%r1050, [_Z20gemm_kernel_2DTilingPfS_S_iiiiiff_param_3];
	setp.ge.s32 	%p130, %r39, %r1050;
	add.s32 	%r118, %r117, %r5;
	setp.ge.s32 	%p131, %r118, %r1187;
	or.pred  	%p132, %p130, %p131;
	@%p132 bra 	$L__BB2_107;
	ld.param.f32 	%f5843, [_Z20gemm_kernel_2DTilingPfS_S_iiiiiff_param_9];
	ld.param.f32 	%f5715, [_Z20gemm_kernel_2DTilingPfS_S_iiiiiff_param_8];
	add.s32 	%r901, %r118, %r40;
	mul.wide.s32 	%rd67, %r901, 4;
	add.s64 	%rd68, %rd2, %rd67;
	ld.global.f32 	%f5343, [%rd68];
	mul.f32 	%f5344, %f5843, %f5343;
	fma.rn.f32 	%f5345, %f5715, %f6366, %f5344;
	st.global.f32 	[%rd68], %f5345;
$L__BB2_107:
	ld.param.u32 	%r1188, [_Z20gemm_kernel_2DTilingPfS_S_iiiiiff_param_4];
	ld.param.u32 	%r1051, [_Z20gemm_kernel_2DTilingPfS_S_iiiiiff_param_3];
	setp.ge.s32 	%p133, %r39, %r1051;
	add.s32 	%r119, %r118, %r5;
	setp.ge.s32 	%p134, %r119, %r1188;
	or.pred  	%p135, %p133, %p134;
	@%p135 bra 	$L__BB2_109;
	ld.param.f32 	%f5844, [_Z20gemm_kernel_2DTilingPfS_S_iiiiiff_param_9];
	ld.param.f32 	%f5716, [_Z20gemm_kernel_2DTilingPfS_S_iiiiiff_param_8];
	add.s32 	%r902, %r119, %r40;
	mul.wide.s32 	%rd69, %r902, 4;
	add.s64 	%rd70, %rd2, %rd69;
	ld.global.f32 	%f5346, [%rd70];
	mul.f32 	%f5347, %f5844, %f5346;
	fma.rn.f32 	%f5348, %f5716, %f6365, %f5347;
	st.global.f32 	[%rd70], %f5348;
$L__BB2_109:
	ld.param.u32 	%r1189, [_Z20gemm_kernel_2DTilingPfS_S_iiiiiff_param_4];
	ld.param.u32 	%r1052, [_Z20gemm_kernel_2DTilingPfS_S_iiiiiff_param_3];
	add.s32 	%r120, %r40, %r1189;
	setp.ge.s32 	%p136, %r41, %r1189;
	add.s32 	%r121, %r39, 1;
	setp.ge.s32 	%p137, %r121, %r1052;
	or.pred  	%p138, %p137, %p136;
	@%p138 bra 	$L__BB2_111;
	ld.param.f32 	%f5845, [_Z20gemm_kernel_2DTilingPfS_S_iiiiiff_param_9];
	ld.param.f32 	%f5717, [_Z20gemm_kernel_2DTilingPfS_S_iiiiiff_param_8];
	add.s32 	%r903, %r41, %r120;
	mul.wide.s32 	%rd71, %r903, 4;
	add.s64 	%rd72, %rd2, %rd71;
	ld.global.f32 	%f5349, [%rd72];
	mul.f32 	%f5350, %f5845, %f5349;
	fma.rn.f32 	%f5351, %f5717, %f6364, %f5350;
	st.global.f32 	[%rd72], %f5351;
$L__BB2_111:
	ld.param.u32 	%r1190, [_Z20gemm_kernel_2DTilingPfS_S_iiiiiff_param_4];
	ld.param.u32 	%r1053, [_Z20gemm_kernel_2DTilingPfS_S_iiiiiff_param_3];
	setp.ge.s32 	%p139, %r113, %r1190;
	setp.ge.s32 	%p140, %r121, %r1053;
	or.pred  	%p141, %p140, %p139;
	@%p141 bra 	$L__BB2_113;
	ld.param.f32 	%f5846, [_Z20gemm_kernel_2DTilingPfS_S_iiiiiff_param_9];
	ld.param.f32 	%f5718, [_Z20gemm_kernel_2DTilingPfS_S_iiiiiff_param_8];
	add.s32 	%r904, %r113, %r120;
	mul.wide.s32 	%rd73, %r904, 4;
	add.s64 	%rd74, %rd2, %rd73;
	ld.global.f32 	%f5352, [%rd74];
	mul.f32 	%f5353, %f5846, %f5352;
	fma.rn.f32 	%f5354, %f5718, %f6363, %f5353;
	st.global.f32 	[%rd74], %f5354;
$L__BB2_113:
	ld.param.u32 	%r1191, [_Z20gemm_kernel_2DTilingPfS_S_iiiiiff_param_4];
	ld.param.u32 	%r1054, [_Z20gemm_kernel_2DTilingPfS_S_iiiiiff_param_3];
	setp.ge.s32 	%p142, %r114, %r1191;
	setp.ge.s32 	%p143, %r121, %r1054;
	or.pred  	%p144, %p143, %p142;
	@%p144 bra 	$L__BB2_115;
	ld.param.f32 	%f5847, [_Z20gemm_kernel_2DTilingPfS_S_iiiiiff_param_9];
	ld.param.f32 	%f5719, [_Z20gemm_kernel_2DTilingPfS_S_iiiiiff_param_8];
	add.s32 	%r905, %r114, %r120;
	mul.wide.s32 	%rd75, %r905, 4;
	add.s64 	%rd76, %rd2, %rd75;
	ld.global.f32 	%f5355, [%rd76];
	mul.f32 	%f5356, %f5847, %f5355;
	fma.rn.f32 	%f5357, %f5719, %f6362, %f5356;
	st.global.f32 	[%rd76], %f5357;
$L__BB2_115:
	ld.param.u32 	%r1192, [_Z20gemm_kernel_2DTilingPfS_S_iiiiiff_param_4];
	ld.param.u32 	%r1055, [_Z20gemm_kernel_2DTilingPfS_S_iiiiiff_param_3];
	setp.ge.s32 	%p145, %r115, %r1192;
	setp.ge.s32 	%p146, %r121, %r1055;
	or.pred  	%p147, %p146, %p145;
	@%p147 bra 	$L__BB2_117;
	ld.param.f32 	%f5848, [_Z20gemm_kernel_2DTilingPfS_S_iiiiiff_param_9];
	ld.param.f32 	%f5720, [_Z20gemm_kernel_2DTilingPfS_S_iiiiiff_param_8];
	add.s32 	%r906, %r115, %r120;
	mul.wide.s32 	%rd77, %r906, 4;
	add.s64 	%rd78, %rd2, %rd77;
	ld.global.f32 	%f5358, [%rd78];
	mul.f32 	%f5359, %f5848, %f5358;
	fma.rn.f32 	%f5360, %f5720, %f6361, %f5359;
	st.global.f32 	[%rd78], %f5360;
$L__BB2_117:
	ld.param.u32 	%r1193, [_Z20gemm_kernel_2DTilingPfS_S_iiiiiff_param_4];
	ld.param.u32 	%r1056, [_Z20gemm_kernel_2DTilingPfS_S_iiiiiff_param_3];
	setp.ge.s32 	%p148, %r116, %r1193;
	setp.ge.s32 	%p149, %r121, %r1056;
	or.pred  	%p150, %p149, %p148;
	@%p150 bra 	$L__BB2_119;
	ld.param.f32 	%f5849, [_Z20gemm_kernel_2DTilingPfS_S_iiiiiff_param_9];
	ld.param.f32 	%f5721, [_Z20gemm_kernel_2DTilingPfS_S_iiiiiff_param_8];
	add.s32 	%r907, %r116, %r120;
	mul.wide.s32 	%rd79, %r907, 4;
	add.s64 	%rd80, %rd2, %rd79;
	ld.global.f32 	%f5361, [%rd80];
	mul.f32 	%f5362, %f5849, %f5361;
	fma.rn.f32 	%f5363, %f5721, %f6360, %f5362;
	st.global.f32 	[%rd80], %f5363;
$L__BB2_119:
	ld.param.u32 	%r1194, [_Z20gemm_kernel_2DTilingPfS_S_iiiiiff_param_4];
	ld.param.u32 	%r1057, [_Z20gemm_kernel_2DTilingPfS_S_iiiiiff_param_3];
	setp.ge.s32 	%p151, %r117, %r1194;
	setp.ge.s32 	%p152, %r121, %r1057;
	or.pred  	%p153, %p152, %p151;
	@%p153 bra 	$L__BB2_121;
	ld.param.f32 	%f5850, [_Z20gemm_kernel_2DTilingPfS_S_iiiiiff_param_9];
	ld.param.f32 	%f5722, [_Z20gemm_kernel_2DTilingPfS_S_iiiiiff_param_8];
	add.s32 	%r908, %r117, %r120;
	mul.wide.s32 	%rd81, %r908, 4;
	add.s64 	%rd82, %rd2, %rd81;
	ld.global.f32 	%f5364, [%rd82];
	mul.f32 	%f5365, %f5850, %f5364;
	fma.rn.f32 	%f5366, %f5722, %f6359, %f5365;
	st.global.f32 	[%rd82], %f5366;
$L__BB2_121:
	ld.param.u32 	%r1195, [_Z20gemm_kernel_2DTilingPfS_S_iiiiiff_param_4];
	ld.param.u32 	%r1058, [_Z20gemm_kernel_2DTilingPfS_S_iiiiiff_param_3];
	setp.ge.s32 	%p154, %r118, %r1195;
	setp.ge.s32 	%p155, %r121, %r1058;
	or.pred  	%p156, %p155, %p154;
	@%p156 bra 	$L__BB2_123;
	ld.param.f32 	%f5851, [_Z20gemm_kernel_2DTilingPfS_S_iiiiiff_param_9];
	ld.param.f32 	%f5723, [_Z20gemm_kernel_2DTilingPfS_S_iiiiiff_param_8];
	add.s32 	%r909, %r118, %r120;
	mul.wide.s32 	%rd83, %r909, 4;
	add.s64 	%rd84, %rd2, %rd83;
	ld.global.f32 	%f5367, [%rd84];
	mul.f32 	%f5368, %f5851, %f5367;
	fma.rn.f32 	%f5369, %f5723, %f6358, %f5368;
	st.global.f32 	[%rd84], %f5369;
$L__BB2_123:
	ld.param.u32 	%r1196, [_Z20gemm_kernel_2DTilingPfS_S_iiiiiff_param_4];
	ld.param.u32 	%r1059, [_Z20gemm_kernel_2DTilingPfS_S_iiiiiff_param_3];
	setp.ge.s32 	%p157, %r119, %r1196;
	setp.ge.s32 	%p158, %r121, %r1059;
	or.pred  	%p159, %p158, %p157;
	@%p159 bra 	$L__BB2_125;
	ld.param.f32 	%f5852, [_Z20gemm_kernel_2DTilingPfS_S_iiiiiff_param_9];
	ld.param.f32 	%f5724, [_Z20gemm_kernel_2DTilingPfS_S_iiiiiff_param_8];
	add.s32 	%r910, %r119, %r120;
	mul.wide.s32 	%rd85, %r910, 4;
	add.s64 	%rd86, %rd2, %rd85;
	ld.global.f32 	%f5370, [%rd86];
	mul.f32 	%f5371, %f5852, %f5370;
	fma.rn.f32 	%f5372, %f5724, %f6357, %f5371;
	st.global.f32 	[%rd86], %f5372;
$L__BB2_125:
	ld.param.u32 	%r1197, [_Z20gemm_kernel_2DTilingPfS_S_iiiiiff_param_4];
	ld.param.u32 	%r1060, [_Z20gemm_kernel_2DTilingPfS_S_iiiiiff_param_3];
	add.s32 	%r122, %r120, %r1197;
	setp.ge.s32 	%p160, %r41, %r1197;
	add.s32 	%r123, %r39, 2;
	setp.ge.s32 	%p161, %r123, %r1060;
	or.pred  	%p162, %p161, %p160;
	@%p162 bra 	$L__BB2_127;
	ld.param.f32 	%f5853, [_Z20gemm_kernel_2DTilingPfS_S_iiiiiff_param_9];
	ld.param.f32 	%f5725, [_Z20gemm_kernel_2DTilingPfS_S_iiiiiff_param_8];
	add.s32 	%r911, %r41, %r122;
	mul.wide.s32 	%rd87, %r911, 4;
	add.s64 	%rd88, %rd2, %rd87;
	ld.global.f32 	%f5373, [%rd88];
	mul.f32 	%f5374, %f5853, %f5373;
	fma.rn.f32 	%f5375, %f5725, %f6356, %f5374;
	st.global.f32 	[%rd88], %f5375;
$L__BB2_127:
	ld.param.u32 	%r1198, [_Z20gemm_kernel_2DTilingPfS_S_iiiiiff_param_4];
	ld.param.u32 	%r1061, [_Z20gemm_kernel_2DTilingPfS_S_iiiiiff_param_3];
	setp.ge.s32 	%p163, %r113, %r1198;
	setp.ge.s32 	%p164, %r123, %r1061;
	or.pred  	%p165, %p164, %p163;
	@%p165 bra 	$L__BB2_129;
	ld.param.f32 	%f5854, [_Z20gemm_kernel_2DTilingPfS_S_iiiiiff_param_9];
	ld.param.f32 	%f5726, [_Z20gemm_kernel_2DTilingPfS_S_iiiiiff_param_8];
	add.s32 	%r912, %r113, %r122;
	mul.wide.s32 	%rd89, %r912, 4;
	add.s64 	%rd90, %rd2, %rd89;
	ld.global.f32 	%f5376, [%rd90];
	mul.f32 	%f5377, %f5854, %f5376;
	fma.rn.f32 	%f5378, %f5726, %f6355, %f5377;
	st.global.f32 	[%rd90], %f5378;
$L__BB2_129:
	ld.param.u32 	%r1199, [_Z20gemm_kernel_2DTilingPfS_S_iiiiiff_param_4];
	ld.param.u32 	%r1062, [_Z20gemm_kernel_2DTilingPfS_S_iiiiiff_param_3];
	setp.ge.s32 	%p166, %r114, %r1199;
	setp.ge.s32 	%p167, %r123, %r1062;
	or.pred  	%p168, %p167, %p166;
	@%p168 bra 	$L__BB2_131;
	ld.param.f32 	%f5855, [_Z20gemm_kernel_2DTilingPfS_S_iiiiiff_param_9];
	ld.param.f32 	%f5727, [_Z20gemm_kernel_2DTilingPfS_S_iiiiiff_param_8];
	add.s32 	%r913, %r114, %r122;
	mul.wide.s32 	%rd91, %r913, 4;
	add.s64 	%rd92, %rd2, %rd91;
	ld.global.f32 	%f5379, [%rd92];
	mul.f32 	%f5380, %f5855, %f5379;
	fma.rn.f32 	%f5381, %f5727, %f6354, %f5380;
	st.global.f32 	[%rd92], %f5381;
$L__BB2_131:
	ld.param.u32 	%r1200, [_Z20gemm_kernel_2DTilingPfS_S_iiiiiff_param_4];
	ld.param.u32 	%r1063, [_Z20gemm_kernel_2DTilingPfS_S_iiiiiff_param_3];
	setp.ge.s32 	%p169, %r115, %r1200;
	setp.ge.s32 	%p170, %r123, %r1063;
	or.pred  	%p171, %p170, %p169;
	@%p171 bra 	$L__BB2_133;
	ld.param.f32 	%f5856, [_Z20gemm_kernel_2DTilingPfS_S_iiiiiff_param_9];
	ld.param.f32 	%f5728, [_Z20gemm_kernel_2DTilingPfS_S_iiiiiff_param_8];
	add.s32 	%r914, %r115, %r122;
	mul.wide.s32 	%rd93, %r914, 4;
	add.s64 	%rd94, %rd2, %rd93;
	ld.global.f32 	%f5382, [%rd94];
	mul.f32 	%f5383, %f5856, %f5382;
	fma.rn.f32 	%f5384, %f5728, %f6353, %f5383;
	st.global.f32 	[%rd94], %f5384;
$L__BB2_133:
	ld.param.u32 	%r1201, [_Z20gemm_kernel_2DTilingPfS_S_iiiiiff_param_4];
	ld.param.u32 	%r1064, [_Z20gemm_kernel_2DTilingPfS_S_iiiiiff_param_3];
	setp.ge.s32 	%p172, %r116, %r1201;
	setp.ge.s32 	%p173, %r123, %r1064;
	or.pred  	%p174, %p173, %p172;
	@%p174 bra 	$L__BB2_135;
	ld.param.f32 	%f5857, [_Z20gemm_kernel_2DTilingPfS_S_iiiiiff_param_9];
	ld.param.f32 	%f5729, [_Z20gemm_kernel_2DTilingPfS_S_iiiiiff_param_8];
	add.s32 	%r915, %r116, %r122;
	mul.wide.s32 	%rd95, %r915, 4;
	add.s64 	%rd96, %rd2, %rd95;
	ld.global.f32 	%f5385, [%rd96];
	mul.f32 	%f5386, %f5857, %f5385;
	fma.rn.f32 	%f5387, %f5729, %f6352, %f5386;
	st.global.f32 	[%rd96], %f5387;
$L__BB2_135:
	ld.param.u32 	%r1202, [_Z20gemm_kernel_2DTilingPfS_S_iiiiiff_param_4];
	ld.param.u32 	%r1065, [_Z20gemm_kernel_2DTilingPfS_S_iiiiiff_param_3];
	setp.ge.s32 	%p175, %r117, %r1202;
	setp.ge.s32 	%p176, %r123, %r1065;
	or.pred  	%p177, %p176, %p175;
	@%p177 bra 	$L__BB2_137;
	ld.param.f32 	%f5858, [_Z20gemm_kernel_2DTilingPfS_S_iiiiiff_param_9];
	ld.param.f32 	%f5730, [_Z20gemm_kernel_2DTilingPfS_S_iiiiiff_param_8];
	add.s32 	%r916, %r117, %r122;
	mul.wide.s32 	%rd97, %r916, 4;
	add.s64 	%rd98, %rd2, %rd97;
	ld.global.f32 	%f5388, [%rd98];
	mul.f32 	%f5389, %f5858, %f5388;
	fma.rn.f32 	%f5390, %f5730, %f6351, %f5389;
	st.global.f32 	[%rd98], %f5390;
$L__BB2_137:
	ld.param.u32 	%r1203, [_Z20gemm_kernel_2DTilingPfS_S_iiiiiff_param_4];
	ld.param.u32 	%r1066, [_Z20gemm_kernel_2DTilingPfS_S_iiiiiff_param_3];
	setp.ge.s32 	%p178, %r118, %r1203;
	setp.ge.s32 	%p179, %r123, %r1066;
	or.pred  	%p180, %p179, %p178;
	@%p180 bra 	$L__BB2_139;
	ld.param.f32 	%f5859, [_Z20gemm_kernel_2DTilingPfS_S_iiiiiff_param_9];
	ld.param.f32 	%f5731, [_Z20gemm_kernel_2DTilingPfS_S_iiiiiff_param_8];
	add.s32 	%r917, %r118, %r122;
	mul.wide.s32 	%rd99, %r917, 4;
	add.s64 	%rd100, %rd2, %rd99;
	ld.global.f32 	%f5391, [%rd100];
	mul.f32 	%f5392, %f5859, %f5391;
	fma.rn.f32 	%f5393, %f5731, %f6350, %f5392;
	st.global.f32 	[%rd100], %f5393;
$L__BB2_139:
	ld.param.u32 	%r1204, [_Z20gemm_kernel_2DTilingPfS_S_iiiiiff_param_4];
	ld.param.u32 	%r1067, [_Z20gemm_kernel_2DTilingPfS_S_iiiiiff_param_3];
	setp.ge.s32 	%p181, %r119, %r1204;
	setp.ge.s32 	%p182, %r123, %r1067;
	or.pred  	%p183, %p182, %p181;
	@%p183 bra 	$L__BB2_141;
	ld.param.f32 	%f5860, [_Z20gemm_kernel_2DTilingPfS_S_iiiiiff_param_9];
	ld.param.f32 	%f5732, [_Z20gemm_kernel_2DTilingPfS_S_iiiiiff_param_8];
	add.s32 	%r918, %r119, %r122;
	mul.wide.s32 	%rd101, %r918, 4;
	add.s64 	%rd102, %rd2, %rd101;
	ld.global.f32 	%f5394, [%rd102];
	mul.f32 	%f5395, %f5860, %f5394;
	fma.rn.f32 	%f5396, %f5732, %f6349, %f5395;
	st.global.f32 	[%rd102], %f5396;
$L__BB2_141:
	ld.param.u32 	%r1205, [_Z20gemm_kernel_2DTilingPfS_S_iiiiiff_param_4];
	ld.param.u32 	%r1068, [_Z20gemm_kernel_2DTilingPfS_S_iiiiiff_param_3];
	add.s32 	%r124, %r122, %r1205;
	setp.ge.s32 	%p184, %r41, %r1205;
	add.s32 	%r125, %r39, 3;
	setp.ge.s32 	%p185, %r125, %r1068;
	or.pred  	%p186, %p185, %p184;
	@%p186 bra 	$L__BB2_143;
	ld.param.f32 	%f5861, [_Z20gemm_kernel_2DTilingPfS_S_iiiiiff_param_9];
	ld.param.f32 	%f5733, [_Z20gemm_kernel_2DTilingPfS_S_iiiiiff_param_8];
	add.s32 	%r919, %r41, %r124;
	mul.wide.s32 	%rd103, %r919, 4;
	add.s64 	%rd104, %rd2, %rd103;
	ld.global.f32 	%f5397, [%rd104];
	mul.f32 	%f5398, %f5861, %f5397;
	fma.rn.f32 	%f5399, %f5733, %f6348, %f5398;
	st.global.f32 	[%rd104], %f5399;
$L__BB2_143:
	ld.param.u32 	%r1206, [_Z20gemm_kernel_2DTilingPfS_S_iiiiiff_param_4];
	ld.param.u32 	%r1069, [_Z20gemm_kernel_2DTilingPfS_S_iiiiiff_param_3];
	setp.ge.s32 	%p187, %r113, %r1206;
	setp.ge.s32 	%p188, %r125, %r1069;
	or.pred  	%p189, %p188, %p187;
	@%p189 bra 	$L__BB2_145;
	ld.param.f32 	%f5862, [_Z20gemm_kernel_2DTilingPfS_S_iiiiiff_param_9];
	ld.param.f32 	%f5734, [_Z20gemm_kernel_2DTilingPfS_S_iiiiiff_param_8];
	add.s32 	%r920, %r113, %r124;
	mul.wide.s32 	%rd105, %r920, 4;
	add.s64 	%rd106, %rd2, %rd105;
	ld.global.f32 	%f5400, [%rd106];
	mul.f32 	%f5401, %f5862, %f5400;
	fma.rn.f32 	%f5402, %f5734, %f6347, %f5401;
	st.global.f32 	[%rd106], %f5402;
$L__BB2_145:
	ld.param.u32 	%r1207, [_Z20gemm_kernel_2DTilingPfS_S_iiiiiff_param_4];
	ld.param.u32 	%r1070, [_Z20gemm_kernel_2DTilingPfS_S_iiiiiff_param_3];
	setp.ge.s32 	%p190, %r114, %r1207;
	setp.ge.s32 	%p191, %r125, %r1070;
	or.pred  	%p192, %p191, %p190;
	@%p192 bra 	$L__BB2_147;
	ld.param.f32 	%f5863, [_Z20gemm_kernel_2DTilingPfS_S_iiiiiff_param_9];
	ld.param.f32 	%f5735, [_Z20gemm_kernel_2DTilingPfS_S_iiiiiff_param_8];
	add.s32 	%r921, %r114, %r124;
	mul.wide.s32 	%rd107, %r921, 4;
	add.s64 	%rd108, %rd2, %rd107;
	ld.global.f32 	%f5403, [%rd108];
	mul.f32 	%f5404, %f5863, %f5403;
	fma.rn.f32 	%f5405, %f5735, %f6346, %f5404;
	st.global.f32 	[%rd108], %f5405;
$L__BB2_147:
	ld.param.u32 	%r1208, [_Z20gemm_kernel_2DTilingPfS_S_iiiiiff_param_4];
	ld.param.u32 	%r1071, [_Z20gemm_kernel_2DTilingPfS_S_iiiiiff_param_3];
	setp.ge.s32 	%p193, %r115, %r1208;
	setp.ge.s32 	%p194, %r125, %r1071;
	or.pred  	%p195, %p194, %p193;
	@%p195 bra 	$L__BB2_149;
	ld.param.f32 	%f5864, [_Z20gemm_kernel_2DTilingPfS_S_iiiiiff_param_9];
	ld.param.f32 	%f5736, [_Z20gemm_kernel_2DTilingPfS_S_iiiiiff_param_8];
	add.s32 	%r922, %r115, %r124;
	mul.wide.s32 	%rd109, %r922, 4;
	add.s64 	%rd110, %rd2, %rd109;
	ld.global.f32 	%f5406, [%rd110];
	mul.f32 	%f5407, %f5864, %f5406;
	fma.rn.f32 	%f5408, %f5736, %f6345, %f5407;
	st.global.f32 	[%rd110], %f5408;
$L__BB2_149:
	ld.param.u32 	%r1209, [_Z20gemm_kernel_2DTilingPfS_S_iiiiiff_param_4];
	ld.param.u32 	%r1072, [_Z20gemm_kernel_2DTilingPfS_S_iiiiiff_param_3];
	setp.ge.s32 	%p196, %r116, %r1209;
	setp.ge.s32 	%p197, %r125, %r1072;
	or.pred  	%p198, %p197, %p196;
	@%p198 bra 	$L__BB2_151;
	ld.param.f32 	%f5865, [_Z20gemm_kernel_2DTilingPfS_S_iiiiiff_param_9];
	ld.param.f32 	%f5737, [_Z20gemm_kernel_2DTilingPfS_S_iiiiiff_param_8];
	add.s32 	%r923, %r116, %r124;
	mul.wide.s32 	%rd111, %r923, 4;
	add.s64 	%rd112, %rd2, %rd111;
	ld.global.f32 	%f5409, [%rd112];
	mul.f32 	%f5410, %f5865, %f5409;
	fma.rn.f32 	%f5411, %f5737, %f6344, %f5410;
	st.global.f32 	[%rd112], %f5411;
$L__BB2_151:
	ld.param.u32 	%r1210, [_Z20gemm_kernel_2DTilingPfS_S_iiiiiff_param_4];
	ld.param.u32 	%r1073, [_Z20gemm_kernel_2DTilingPfS_S_iiiiiff_param_3];
	setp.ge.s32 	%p199, %r117, %r1210;
	setp.ge.s32 	%p200, %r125, %r1073;
	or.pred  	%p201, %p200, %p199;
	@%p201 bra 	$L__BB2_153;
	ld.param.f32 	%f5866, [_Z20gemm_kernel_2DTilingPfS_S_iiiiiff_param_9];
	ld.param.f32 	%f5738, [_Z20gemm_kernel_2DTilingPfS_S_iiiiiff_param_8];
	add.s32 	%r924, %r117, %r124;
	mul.wide.s32 	%rd113, %r924, 4;
	add.s64 	%rd114, %rd2, %rd113;
	ld.global.f32 	%f5412, [%rd114];
	mul.f32 	%f5413, %f5866, %f5412;
	fma.rn.f32 	%f5414, %f5738, %f6343, %f5413;
	st.global.f32 	[%rd114], %f5414;
$L__BB2_153:
	ld.param.u32 	%r1211, [_Z20gemm_kernel_2DTilingPfS_S_iiiiiff_param_4];
	ld.param.u32 	%r1074, [_Z20gemm_kernel_2DTilingPfS_S_iiiiiff_param_3];
	setp.ge.s32 	%p202, %r118, %r1211;
	setp.ge.s32 	%p203, %r125, %r1074;
	or.pred  	%p204, %p203, %p202;
	@%p204 bra 	$L__BB2_155;
	ld.param.f32 	%f5867, [_Z20gemm_kernel_2DTilingPfS_S_iiiiiff_param_9];
	ld.param.f32 	%f5739, [_Z20gemm_kernel_2DTilingPfS_S_iiiiiff_param_8];
	add.s32 	%r925, %r118, %r124;
	mul.wide.s32 	%rd115, %r925, 4;
	add.s64 	%rd116, %rd2, %rd115;
	ld.global.f32 	%f5415, [%rd116];
	mul.f32 	%f5416, %f5867, %f5415;
	fma.rn.f32 	%f5417, %f5739, %f6342, %f5416;
	st.global.f32 	[%rd116], %f5417;
$L__BB2_155:
	ld.param.u32 	%r1212, [_Z20gemm_kernel_2DTilingPfS_S_iiiiiff_param_4];
	ld.param.u32 	%r1075, [_Z20gemm_kernel_2DTilingPfS_S_iiiiiff_param_3];
	setp.ge.s32 	%p205, %r119, %r1212;
	setp.ge.s32 	%p206, %r125, %r1075;
	or.pred  	%p207, %p206, %p205;
	@%p207 bra 	$L__BB2_157;
	ld.param.f32 	%f5868, [_Z20gemm_kernel_2DTilingPfS_S_iiiiiff_param_9];
	ld.param.f32 	%f5740, [_Z20gemm_kernel_2DTilingPfS_S_iiiiiff_param_8];
	add.s32 	%r926, %r119, %r124;
	mul.wide.s32 	%rd117, %r926, 4;
	add.s64 	%rd118, %rd2, %rd117;
	ld.global.f32 	%f5418, [%rd118];
	mul.f32 	%f5419, %f5868, %f5418;
	fma.rn.f32 	%f5420, %f5740, %f6341, %f5419;
	st.global.f32 	[%rd118], %f5420;
$L__BB2_157:
	ld.param.u32 	%r1213, [_Z20gemm_kernel_2DTilingPfS_S_iiiiiff_param_4];
	ld.param.u32 	%r1076, [_Z20gemm_kernel_2DTilingPfS_S_iiiiiff_param_3];
	add.s32 	%r126, %r124, %r1213;
	setp.ge.s32 	%p208, %r41, %r1213;
	add.s32 	%r127, %r39, 4;
	setp.ge.s32 	%p209, %r127, %r1076;
	or.pred  	%p210, %p209, %p208;
	@%p210 bra 	$L__BB2_159;
	ld.param.f32 	%f5869, [_Z20gemm_kernel_2DTilingPfS_S_iiiiiff_param_9];
	ld.param.f32 	%f5741, [_Z20gemm_kernel_2DTilingPfS_S_iiiiiff_param_8];
	add.s32 	%r927, %r41, %r126;
	mul.wide.s32 	%rd119, %r927, 4;
	add.s64 	%rd120, %rd2, %rd119;
	ld.global.f32 	%f5421, [%rd120];
	mul.f32 	%f5422, %f5869, %f5421;
	fma.rn.f32 	%f5423, %f5741, %f6340, %f5422;
	st.global.f32 	[%rd120], %f5423;
$L__BB2_159:
	ld.param.u32 	%r1214, [_Z20gemm_kernel_2DTilingPfS_S_iiiiiff_param_4];
	ld.param.u32 	%r1077, [_Z20gemm_kernel_2DTilingPfS_S_iiiiiff_param_3];
	setp.ge.s32 	%p211, %r113, %r1214;
	setp.ge.s32 	%p212, %r127, %r1077;
	or.pred  	%p213, %p212, %p211;
	@%p213 bra 	$L__BB2_161;
	ld.param.f32 	%f5870, [_Z20gemm_kernel_2DTilingPfS_S_iiiiiff_param_9];
	ld.param.f32 	%f5742, [_Z20gemm_kernel_2DTilingPfS_S_iiiiiff_param_8];
	add.s32 	%r928, %r113, %r126;
	mul.wide.s32 	%rd121, %r928, 4;
	add.s64 	%rd122, %rd2, %rd121;
	ld.global.f32 	%f5424, [%rd122];
	mul.f32 	%f5425, %f5870, %f5424;
	fma.rn.f32 	%f5426, %f5742, %f6339, %f5425;
	st.global.f32 	[%rd122], %f5426;
$L__BB2_161:
	ld.param.u32 	%r1215, [_Z20gemm_kernel_2DTilingPfS_S_iiiiiff_param_4];
	ld.param.u32 	%r1078, [_Z20gemm_kernel_2DTilingPfS_S_iiiiiff_param_3];
	setp.ge.s32 	%p214, %r114, %r1215;
	setp.ge.s32 	%p215, %r127, %r1078;
	or.pred  	%p216, %p215, %p214;
	@%p216 bra 	$L__BB2_163;
	ld.param.f32 	%f5871, [_Z20gemm_kernel_2DTilingPfS_S_iiiiiff_param_9];
	ld.param.f32 	%f5743, [_Z20gemm_kernel_2DTilingPfS_S_iiiiiff_param_8];
	add.s32 	%r929, %r114, %r126;
	mul.wide.s32 	%rd123, %r929, 4;
	add.s64 	%rd124, %rd2, %rd123;
	ld.global.f32 	%f5427, [%rd124];
	mul.f32 	%f5428, %f5871, %f5427;
	fma.rn.f32 	%f5429, %f5743, %f6338, %f5428;
	st.global.f32 	[%rd124], %f5429;
$L__BB2_163:
	ld.param.u32 	%r1216, [_Z20gemm_kernel_2DTilingPfS_S_iiiiiff_param_4];
	ld.param.u32 	%r1079, [_Z20gemm_kernel_2DTilingPfS_S_iiiiiff_param_3];
	setp.ge.s32 	%p217, %r115, %r1216;
	setp.ge.s32 	%p218, %r127, %r1079;
	or.pred  	%p219, %p218, %p217;
	@%p219 bra 	$L__BB2_165;
	ld.param.f32 	%f5872, [_Z20gemm_kernel_2DTilingPfS_S_iiiiiff_param_9];
	ld.param.f32 	%f5744, [_Z20gemm_kernel_2DTilingPfS_S_iiiiiff_param_8];
	add.s32 	%r930, %r115, %r126;
	mul.wide.s32 	%rd125, %r930, 4;
	add.s64 	%rd126, %rd2, %rd125;
	ld.global.f32 	%f5430, [%rd126];
	mul.f32 	%f5431, %f5872, %f5430;
	fma.rn.f32 	%f5432, %f5744, %f6337, %f5431;
	st.global.f32 	[%rd126], %f5432;
$L__BB2_165:
	ld.param.u32 	%r1217, [_Z20gemm_kernel_2DTilingPfS_S_iiiiiff_param_4];
	ld.param.u32 	%r1080, [_Z20gemm_kernel_2DTilingPfS_S_iiiiiff_param_3];
	setp.ge.s32 	%p220, %r116, %r1217;
	setp.ge.s32 	%p221, %r127, %r1080;
	or.pred  	%p222, %p221, %p220;
	@%p222 bra 	$L__BB2_167;
	ld.param.f32 	%f5873, [_Z20gemm_kernel_2DTilingPfS_S_iiiiiff_param_9];
	ld.param.f32 	%f5745, [_Z20gemm_kernel_2DTilingPfS_S_iiiiiff_param_8];
	add.s32 	%r931, %r116, %r126;
	mul.wide.s32 	%rd127, %r931, 4;
	add.s64 	%rd128, %rd2, %rd127;
	ld.global.f32 	%f5433, [%rd128];
	mul.f32 	%f5434, %f5873, %f5433;
	fma.rn.f32 	%f5435, %f5745, %f6336, %f5434;
	st.global.f32 	[%rd128], %f5435;
$L__BB2_167:
	ld.param.u32 	%r1218, [_Z20gemm_kernel_2DTilingPfS_S_iiiiiff_param_4];
	ld.param.u32 	%r1081, [_Z20gemm_kernel_2DTilingPfS_S_iiiiiff_param_3];
	setp.ge.s32 	%p223, %r117, %r1218;
	setp.ge.s32 	%p224, %r127, %r1081;
	or.pred  	%p225, %p224, %p223;
	@%p225 bra 	$L__BB2_169;
	ld.param.f32 	%f5874, [_Z20gemm_kernel_2DTilingPfS_S_iiiiiff_param_9];
	ld.param.f32 	%f5746, [_Z20gemm_kernel_2DTilingPfS_S_iiiiiff_param_8];
	add.s32 	%r932, %r117, %r126;
	mul.wide.s32 	%rd129, %r932, 4;
	add.s64 	%rd130, %rd2, %rd129;
	ld.global.f32 	%f5436, [%rd130];
	mul.f32 	%f5437, %f5874, %f5436;
	fma.rn.f32 	%f5438, %f5746, %f6335, %f5437;
	st.global.f32 	[%rd130], %f5438;
$L__BB2_169:
	ld.param.u32 	%r1219, [_Z20gemm_kernel_2DTilingPfS_S_iiiiiff_param_4];
	ld.param.u32 	%r1082, [_Z20gemm_kernel_2DTilingPfS_S_iiiiiff_param_3];
	setp.ge.s32 	%p226, %r118, %r1219;
	setp.ge.s32 	%p227, %r127, %r1082;
	or.pred  	%p228, %p227, %p226;
	@%p228 bra 	$L__BB2_171;
	ld.param.f32 	%f5875, [_Z20gemm_kernel_2DTilingPfS_S_iiiiiff_param_9];
	ld.param.f32 	%f5747, [_Z20gemm_kernel_2DTilingPfS_S_iiiiiff_param_8];
	add.s32 	%r933, %r118, %r126;
	mul.wide.s32 	%rd131, %r933, 4;
	add.s64 	%rd132, %rd2, %rd131;
	ld.global.f32 	%f5439, [%rd132];
	mul.f32 	%f5440, %f5875, %f5439;
	fma.rn.f32 	%f5441, %f5747, %f6334, %f5440;
	st.global.f32 	[%rd132], %f5441;
$L__BB2_171:
	ld.param.u32 	%r1220, [_Z20gemm_kernel_2DTilingPfS_S_iiiiiff_param_4];
	ld.param.u32 	%r1083, [_Z20gemm_kernel_2DTilingPfS_S_iiiiiff_param_3];
	setp.ge.s32 	%p229, %r119, %r1220;
	setp.ge.s32 	%p230, %r127, %r1083;
	or.pred  	%p231, %p230, %p229;
	@%p231 bra 	$L__BB2_173;
	ld.param.f32 	%f5876, [_Z20gemm_kernel_2DTilingPfS_S_iiiiiff_param_9];
	ld.param.f32 	%f5748, [_Z20gemm_kernel_2DTilingPfS_S_iiiiiff_param_8];
	add.s32 	%r934, %r119, %r126;
	mul.wide.s32 	%rd133, %r934, 4;
	add.s64 	%rd134, %rd2, %rd133;
	ld.global.f32 	%f5442, [%rd134];
	mul.f32 	%f5443, %f5876, %f5442;
	fma.rn.f32 	%f5444, %f5748, %f6333, %f5443;
	st.global.f32 	[%rd134], %f5444;
$L__BB2_173:
	ld.param.u32 	%r1221, [_Z20gemm_kernel_2DTilingPfS_S_iiiiiff_param_4];
	ld.param.u32 	%r1084, [_Z20gemm_kernel_2DTilingPfS_S_iiiiiff_param_3];
	add.s32 	%r128, %r126, %r1221;
	setp.ge.s32 	%p232, %r41, %r1221;
	add.s32 	%r129, %r39, 5;
	setp.ge.s32 	%p233, %r129, %r1084;
	or.pred  	%p234, %p233, %p232;
	@%p234 bra 	$L__BB2_175;
	ld.param.f32 	%f5877, [_Z20gemm_kernel_2DTilingPfS_S_iiiiiff_param_9];
	ld.param.f32 	%f5749, [_Z20gemm_kernel_2DTilingPfS_S_iiiiiff_param_8];
	add.s32 	%r935, %r41, %r128;
	mul.wide.s32 	%rd135, %r935, 4;
	add.s64 	%rd136, %rd2, %rd135;
	ld.global.f32 	%f5445, [%rd136];
	mul.f32 	%f5446, %f5877, %f5445;
	fma.rn.f32 	%f5447, %f5749, %f6332, %f5446;
	st.global.f32 	[%rd136], %f5447;
$L__BB2_175:
	ld.param.u32 	%r1222, [_Z20gemm_kernel_2DTilingPfS_S_iiiiiff_param_4];
	ld.param.u32 	%r1085, [_Z20gemm_kernel_2DTilingPfS_S_iiiiiff_param_3];
	setp.ge.s32 	%p235, %r113, %r1222;
	setp.ge.s32 	%p236, %r129, %r1085;
	or.pred  	%p237, %p236, %p235;
	@%p237 bra 	$L__BB2_177;
	ld.param.f32 	%f5878, [_Z20gemm_kernel_2DTilingPfS_S_iiiiiff_param_9];
	ld.param.f32 	%f5750, [_Z20gemm_kernel_2DTilingPfS_S_iiiiiff_param_8];
	add.s32 	%r936, %r113, %r128;
	mul.wide.s32 	%rd137, %r936, 4;
	add.s64 	%rd138, %rd2, %rd137;
	ld.global.f32 	%f5448, [%rd138];
	mul.f32 	%f5449, %f5878, %f5448;
	fma.rn.f32 	%f5450, %f5750, %f6331, %f5449;
	st.global.f32 	[%rd138], %f5450;
$L__BB2_177:
	ld.param.u32 	%r1223, [_Z20gemm_kernel_2DTilingPfS_S_iiiiiff_param_4];
	ld.param.u32 	%r1086, [_Z20gemm_kernel_2DTilingPfS_S_iiiiiff_param_3];
	setp.ge.s32 	%p238, %r114, %r1223;
	setp.ge.s32 	%p239, %r129, %r1086;
	or.pred  	%p240, %p239, %p238;
	@%p240 bra 	$L__BB2_179;
	ld.param.f32 	%f5879, [_Z20gemm_kernel_2DTilingPfS_S_iiiiiff_param_9];
	ld.param.f32 	%f5751, [_Z20gemm_kernel_2DTilingPfS_S_iiiiiff_param_8];
	add.s32 	%r937, %r114, %r128;
	mul.wide.s32 	%rd139, %r937, 4;
	add.s64 	%rd140, %rd2, %rd139;
	ld.global.f32 	%f5451, [%rd140];
	mul.f32 	%f5452, %f5879, %f5451;
	fma.rn.f32 	%f5453, %f5751, %f6330, %f5452;
	st.global.f32 	[%rd140], %f5453;
$L__BB2_179:
	ld.param.u32 	%r1224, [_Z20gemm_kernel_2DTilingPfS_S_iiiiiff_param_4];
	ld.param.u32 	%r1087, [_Z20gemm_kernel_2DTilingPfS_S_iiiiiff_param_3];
	setp.ge.s32 	%p241, %r115, %r1224;
	setp.ge.s32 	%p242, %r129, %r1087;
	or.pred  	%p243, %p242, %p241;
	@%p243 bra 	$L__BB2_181;
	ld.param.f32 	%f5880, [_Z20gemm_kernel_2DTilingPfS_S_iiiiiff_param_9];
	ld.param.f32 	%f5752, [_Z20gemm_kernel_2DTilingPfS_S_iiiiiff_param_8];
	add.s32 	%r938, %r115, %r128;
	mul.wide.s32 	%rd141, %r938, 4;
	add.s64 	%rd142, %rd2, %rd141;
	ld.global.f32 	%f5454, [%rd142];
	mul.f32 	%f5455, %f5880, %f5454;
	fma.rn.f32 	%f5456, %f5752, %f6329, %f5455;
	st.global.f32 	[%rd142], %f5456;
$L__BB2_181:
	ld.param.u32 	%r1225, [_Z20gemm_kernel_2DTilingPfS_S_iiiiiff_param_4];
	ld.param.u32 	%r1088, [_Z20gemm_kernel_2DTilingPfS_S_iiiiiff_param_3];
	setp.ge.s32 	%p244, %r116, %r1225;
	setp.ge.s32 	%p245, %r129, %r1088;
	or.pred  	%p246, %p245, %p244;
	@%p246 bra 	$L__BB2_183;
	ld.param.f32 	%f5881, [_Z20gemm_kernel_2DTilingPfS_S_iiiiiff_param_9];
	ld.param.f32 	%f5753, [_Z20gemm_kernel_2DTilingPfS_S_iiiiiff_param_8];
	add.s32 	%r939, %r116, %r128;
	mul.wide.s32 	%rd143, %r939, 4;
	add.s64 	%rd144, %rd2, %rd143;
	ld.global.f32 	%f5457, [%rd144];
	mul.f32 	%f5458, %f5881, %f5457;
	fma.rn.f32 	%f5459, %f5753, %f6328, %f5458;
	st.global.f32 	[%rd144], %f5459;
$L__BB2_183:
	ld.param.u32 	%r1226, [_Z20gemm_kernel_2DTilingPfS_S_iiiiiff_param_4];
	ld.param.u32 	%r1089, [_Z20gemm_kernel_2DTilingPfS_S_iiiiiff_param_3];
	setp.ge.s32 	%p247, %r117, %r1226;
	setp.ge.s32 	%p248, %r129, %r1089;
	or.pred  	%p249, %p248, %p247;
	@%p249 bra 	$L__BB2_185;
	ld.param.f32 	%f5882, [_Z20gemm_kernel_2DTilingPfS_S_iiiiiff_param_9];
	ld.param.f32 	%f5754, [_Z20gemm_kernel_2DTilingPfS_S_iiiiiff_param_8];
	add.s32 	%r940, %r117, %r128;
	mul.wide.s32 	%rd145, %r940, 4;
	add.s64 	%rd146, %rd2, %rd145;
	ld.global.f32 	%f5460, [%rd146];
	mul.f32 	%f5461, %f5882, %f5460;
	fma.rn.f32 	%f5462, %f5754, %f6327, %f5461;
	st.global.f32 	[%rd146], %f5462;
$L__BB2_185:
	ld.param.u32 	%r1227, [_Z20gemm_kernel_2DTilingPfS_S_iiiiiff_param_4];
	ld.param.u32 	%r1090, [_Z20gemm_kernel_2DTilingPfS_S_iiiiiff_param_3];
	setp.ge.s32 	%p250, %r118, %r1227;
	setp.ge.s32 	%p251, %r129, %r1090;
	or.pred  	%p252, %p251, %p250;
	@%p252 bra 	$L__BB2_187;
	ld.param.f32 	%f5883, [_Z20gemm_kernel_2DTilingPfS_S_iiiiiff_param_9];
	ld.param.f32 	%f5755, [_Z20gemm_kernel_2DTilingPfS_S_iiiiiff_param_8];
	add.s32 	%r941, %r118, %r128;
	mul.wide.s32 	%rd147, %r941, 4;
	add.s64 	%rd148, %rd2, %rd147;
	ld.global.f32 	%f5463, [%rd148];
	mul.f32 	%f5464, %f5883, %f5463;
	fma.rn.f32 	%f5465, %f5755, %f6326, %f5464;
	st.global.f32 	[%rd148], %f5465;
$L__BB2_187:
	ld.param.u32 	%r1228, [_Z20gemm_kernel_2DTilingPfS_S_iiiiiff_param_4];
	ld.param.u32 	%r1091, [_Z20gemm_kernel_2DTilingPfS_S_iiiiiff_param_3];
	setp.ge.s32 	%p253, %r119, %r1228;
	setp.ge.s32 	%p254, %r129, %r1091;
	or.pred  	%p255, %p254, %p253;
	@%p255 bra 	$L__BB2_189;
	ld.param.f32 	%f5884, [_Z20gemm_kernel_2DTilingPfS_S_iiiiiff_param_9];
	ld.param.f32 	%f5756, [_Z20gemm_kernel_2DTilingPfS_S_iiiiiff_param_8];
	add.s32 	%r942, %r119, %r128;
	mul.wide.s32 	%rd149, %r942, 4;
	add.s64 	%rd150, %rd2, %rd149;
	ld.global.f32 	%f5466, [%rd150];
	mul.f32 	%f5467, %f5884, %f5466;
	fma.rn.f32 	%f5468, %f5756, %f6325, %f5467;
	st.global.f32 	[%rd150], %f5468;
$L__BB2_189:
	ld.param.u32 	%r1229, [_Z20gemm_kernel_2DTilingPfS_S_iiiiiff_param_4];
	ld.param.u32 	%r1092, [_Z20gemm_kernel_2DTilingPfS_S_iiiiiff_param_3];
	add.s32 	%r943, %r126, %r1229;
	add.s32 	%r130, %r943, %r1229;
	setp.ge.s32 	%p256, %r41, %r1229;
	add.s32 	%r131, %r39, 6;
	setp.ge.s32 	%p257, %r131, %r1092;
	or.pred  	%p258, %p257, %p256;
	@%p258 bra 	$L__BB2_191;
	ld.param.f32 	%f5885, [_Z20gemm_kernel_2DTilingPfS_S_iiiiiff_param_9];
	ld.param.f32 	%f5757, [_Z20gemm_kernel_2DTilingPfS_S_iiiiiff_param_8];
	add.s32 	%r944, %r41, %r130;
	mul.wide.s32 	%rd151, %r944, 4;
	add.s64 	%rd152, %rd2, %rd151;
	ld.global.f32 	%f5469, [%rd152];
	mul.f32 	%f5470, %f5885, %f5469;
	fma.rn.f32 	%f5471, %f5757, %f6324, %f5470;
	st.global.f32 	[%rd152], %f5471;
$L__BB2_191:
	ld.param.u32 	%r1230, [_Z20gemm_kernel_2DTilingPfS_S_iiiiiff_param_4];
	ld.param.u32 	%r1093, [_Z20gemm_kernel_2DTilingPfS_S_iiiiiff_param_3];
	setp.ge.s32 	%p259, %r113, %r1230;
	setp.ge.s32 	%p260, %r131, %r1093;
	or.pred  	%p261, %p260, %p259;
	@%p261 bra 	$L__BB2_193;
	ld.param.f32 	%f5886, [_Z20gemm_kernel_2DTilingPfS_S_iiiiiff_param_9];
	ld.param.f32 	%f5758, [_Z20gemm_kernel_2DTilingPfS_S_iiiiiff_param_8];
	add.s32 	%r945, %r113, %r130;
	mul.wide.s32 	%rd153, %r945, 4;
	add.s64 	%rd154, %rd2, %rd153;
	ld.global.f32 	%f5472, [%rd154];
	mul.f32 	%f5473, %f5886, %f5472;
	fma.rn.f32 	%f5474, %f5758, %f6323, %f5473;
	st.global.f32 	[%rd154], %f5474;
$L__BB2_193:
	ld.param.u32 	%r1231, [_Z20gemm_kernel_2DTilingPfS_S_iiiiiff_param_4];
	ld.param.u32 	%r1094, [_Z20gemm_kernel_2DTilingPfS_S_iiiiiff_param_3];
	setp.ge.s32 	%p262, %r114, %r1231;
	setp.ge.s32 	%p263, %r131, %r1094;
	or.pred  	%p264, %p263, %p262;
	@%p264 bra 	$L__BB2_195;
	ld.param.f32 	%f5887, [_Z20gemm_kernel_2DTilingPfS_S_iiiiiff_param_9];
	ld.param.f32 	%f5759, [_Z20gemm_kernel_2DTilingPfS_S_iiiiiff_param_8];
	add.s32 	%r946, %r114, %r130;
	mul.wide.s32 	%rd155, %r946, 4;
	add.s64 	%rd156, %rd2, %rd155;
	ld.global.f32 	%f5475, [%rd156];
	mul.f32 	%f5476, %f5887, %f5475;
	fma.rn.f32 	%f5477, %f5759, %f6322, %f5476;
	st.global.f32 	[%rd156], %f5477;
$L__BB2_195:
	ld.param.u32 	%r1232, [_Z20gemm_kernel_2DTilingPfS_S_iiiiiff_param_4];
	ld.param.u32 	%r1095, [_Z20gemm_kernel_2DTilingPfS_S_iiiiiff_param_3];
	setp.ge.s32 	%p265, %r115, %r1232;
	setp.ge.s32 	%p266, %r131, %r1095;
	or.pred  	%p267, %p266, %p265;
	@%p267 bra 	$L__BB2_197;
	ld.param.f32 	%f5888, [_Z20gemm_kernel_2DTilingPfS_S_iiiiiff_param_9];
	ld.param.f32 	%f5760, [_Z20gemm_kernel_2DTilingPfS_S_iiiiiff_param_8];
	add.s32 	%r947, %r115, %r130;
	mul.wide.s32 	%rd157, %r947, 4;
	add.s64 	%rd158, %rd2, %rd157;
	ld.global.f32 	%f5478, [%rd158];
	mul.f32 	%f5479, %f5888, %f5478;
	fma.rn.f32 	%f5480, %f5760, %f6321, %f5479;
	st.global.f32 	[%rd158], %f5480;
$L__BB2_197:
	ld.param.u32 	%r1233, [_Z20gemm_kernel_2DTilingPfS_S_iiiiiff_param_4];
	ld.param.u32 	%r1096, [_Z20gemm_kernel_2DTilingPfS_S_iiiiiff_param_3];
	setp.ge.s32 	%p268, %r116, %r1233;
	setp.ge.s32 	%p269, %r131, %r1096;
	or.pred  	%p270, %p269, %p268;
	@%p270 bra 	$L__BB2_199;
	ld.param.f32 	%f5889, [_Z20gemm_kernel_2DTilingPfS_S_iiiiiff_param_9];
	ld.param.f32 	%f5761, [_Z20gemm_kernel_2DTilingPfS_S_iiiiiff_param_8];
	add.s32 	%r948, %r116, %r130;
	mul.wide.s32 	%rd159, %r948, 4;
	add.s64 	%rd160, %rd2, %rd159;
	ld.global.f32 	%f5481, [%rd160];
	mul.f32 	%f5482, %f5889, %f5481;
	fma.rn.f32 	%f5483, %f5761, %f6320, %f5482;
	st.global.f32 	[%rd160], %f5483;
$L__BB2_199:
	ld.param.u32 	%r1234, [_Z20gemm_kernel_2DTilingPfS_S_iiiiiff_param_4];
	ld.param.u32 	%r1097, [_Z20gemm_kernel_2DTilingPfS_S_iiiiiff_param_3];
	setp.ge.s32 	%p271, %r117, %r1234;
	setp.ge.s32 	%p272, %r131, %r1097;
	or.pred  	%p273, %p272, %p271;
	@%p273 bra 	$L__BB2_201;
	ld.param.f32 	%f5890, [_Z20gemm_kernel_2DTilingPfS_S_iiiiiff_param_9];
	ld.param.f32 	%f5762, [_Z20gemm_kernel_2DTilingPfS_S_iiiiiff_param_8];
	add.s32 	%r949, %r117, %r130;
	mul.wide.s32 	%rd161, %r949, 4;
	add.s64 	%rd162, %rd2, %rd161;
	ld.global.f32 	%f5484, [%rd162];
	mul.f32 	%f5485, %f5890, %f5484;
	fma.rn.f32 	%f5486, %f5762, %f6319, %f5485;
	st.global.f32 	[%rd162], %f5486;
$L__BB2_201:
	ld.param.u32 	%r1235, [_Z20gemm_kernel_2DTilingPfS_S_iiiiiff_param_4];
	ld.param.u32 	%r1098, [_Z20gemm_kernel_2DTilingPfS_S_iiiiiff_param_3];
	setp.ge.s32 	%p274, %r118, %r1235;
	setp.ge.s32 	%p275, %r131, %r1098;
	or.pred  	%p276, %p275, %p274;
	@%p276 bra 	$L__BB2_203;
	ld.param.f32 	%f5891, [_Z20gemm_kernel_2DTilingPfS_S_iiiiiff_param_9];
	ld.param.f32 	%f5763, [_Z20gemm_kernel_2DTilingPfS_S_iiiiiff_param_8];
	add.s32 	%r950, %r118, %r130;
	mul.wide.s32 	%rd163, %r950, 4;
	add.s64 	%rd164, %rd2, %rd163;
	ld.global.f32 	%f5487, [%rd164];
	mul.f32 	%f5488, %f5891, %f5487;
	fma.rn.f32 	%f5489, %f5763, %f6318, %f5488;
	st.global.f32 	[%rd164], %f5489;
$L__BB2_203:
	ld.param.u32 	%r1236, [_Z20gemm_kernel_2DTilingPfS_S_iiiiiff_param_4];
	ld.param.u32 	%r1099, [_Z20gemm_kernel_2DTilingPfS_S_iiiiiff_param_3];
	setp.ge.s32 	%p277, %r119, %r1236;
	setp.ge.s32 	%p278, %r131, %r1099;
	or.pred  	%p279, %p278, %p277;
	@%p279 bra 	$L__BB2_205;
	ld.param.f32 	%f5892, [_Z20gemm_kernel_2DTilingPfS_S_iiiiiff_param_9];
	ld.param.f32 	%f5764, [_Z20gemm_kernel_2DTilingPfS_S_iiiiiff_param_8];
	add.s32 	%r951, %r119, %r130;
	mul.wide.s32 	%rd165, %r951, 4;
	add.s64 	%rd166, %rd2, %rd165;
	ld.global.f32 	%f5490, [%rd166];
	mul.f32 	%f5491, %f5892, %f5490;
	fma.rn.f32 	%f5492, %f5764, %f6317, %f5491;
	st.global.f32 	[%rd166], %f5492;
$L__BB2_205:
	ld.param.u32 	%r1237, [_Z20gemm_kernel_2DTilingPfS_S_iiiiiff_param_4];
	ld.param.u32 	%r1100, [_Z20gemm_kernel_2DTilingPfS_S_iiiiiff_param_3];
	add.s32 	%r132, %r130, %r1237;
	setp.ge.s32 	%p280, %r41, %r1237;
	add.s32 	%r133, %r39, 7;
	setp.ge.s32 	%p281, %r133, %r1100;
	or.pred  	%p282, %p281, %p280;
	@%p282 bra 	$L__BB2_207;
	ld.param.f32 	%f5893, [_Z20gemm_kernel_2DTilingPfS_S_iiiiiff_param_9];
	ld.param.f32 	%f5765, [_Z20gemm_kernel_2DTilingPfS_S_iiiiiff_param_8];
	add.s32 	%r952, %r41, %r132;
	mul.wide.s32 	%rd167, %r952, 4;
	add.s64 	%rd168, %rd2, %rd167;
	ld.global.f32 	%f5493, [%rd168];
	mul.f32 	%f5494, %f5893, %f5493;
	fma.rn.f32 	%f5495, %f5765, %f6316, %f5494;
	st.global.f32 	[%rd168], %f5495;
$L__BB2_207:
	ld.param.u32 	%r1238, [_Z20gemm_kernel_2DTilingPfS_S_iiiiiff_param_4];
	ld.param.u32 	%r1101, [_Z20gemm_kernel_2DTilingPfS_S_iiiiiff_param_3];
	setp.ge.s32 	%p283, %r113, %r1238;
	setp.ge.s32 	%p284, %r133, %r1101;
	or.pred  	%p285, %p284, %p283;
	@%p285 bra 	$L__BB2_209;
	ld.param.f32 	%f5894, [_Z20gemm_kernel_2DTilingPfS_S_iiiiiff_param_9];
	ld.param.f32 	%f5766, [_Z20gemm_kernel_2DTilingPfS_S_iiiiiff_param_8];
	add.s32 	%r953, %r113, %r132;
	mul.wide.s32 	%rd169, %r953, 4;
	add.s64 	%rd170, %rd2, %rd169;
	ld.global.f32 	%f5496, [%rd170];
	mul.f32 	%f5497, %f5894, %f5496;
	fma.rn.f32 	%f5498, %f5766, %f6315, %f5497;
	st.global.f32 	[%rd170], %f5498;
$L__BB2_209:
	ld.param.u32 	%r1239, [_Z20gemm_kernel_2DTilingPfS_S_iiiiiff_param_4];
	ld.param.u32 	%r1102, [_Z20gemm_kernel_2DTilingPfS_S_iiiiiff_param_3];
	setp.ge.s32 	%p286, %r114, %r1239;
	setp.ge.s32 	%p287, %r133, %r1102;
	or.pred  	%p288, %p287, %p286;
	@%p288 bra 	$L__BB2_211;
	ld.param.f32 	%f5895, [_Z20gemm_kernel_2DTilingPfS_S_iiiiiff_param_9];
	ld.param.f32 	%f5767, [_Z20gemm_kernel_2DTilingPfS_S_iiiiiff_param_8];
	add.s32 	%r954, %r114, %r132;
	mul.wide.s32 	%rd171, %r954, 4;
	add.s64 	%rd172, %rd2, %rd171;
	ld.global.f32 	%f5499, [%rd172];
	mul.f32 	%f5500, %f5895, %f5499;
	fma.rn.f32 	%f5501, %f5767, %f6314, %f5500;
	st.global.f32 	[%rd172], %f5501;
$L__BB2_211:
	ld.param.u32 	%r1240, [_Z20gemm_kernel_2DTilingPfS_S_iiiiiff_param_4];
	ld.param.u32 	%r1103, [_Z20gemm_kernel_2DTilingPfS_S_iiiiiff_param_3];
	setp.ge.s32 	%p289, %r115, %r1240;
	setp.ge.s32 	%p290, %r133, %r1103;
	or.pred  	%p291, %p290, %p289;
	@%p291 bra 	$L__BB2_213;
	ld.param.f32 	%f5896, [_Z20gemm_kernel_2DTilingPfS_S_iiiiiff_param_9];
	ld.param.f32 	%f5768, [_Z20gemm_kernel_2DTilingPfS_S_iiiiiff_param_8];
	add.s32 	%r955, %r115, %r132;
	mul.wide.s32 	%rd173, %r955, 4;
	add.s64 	%rd174, %rd2, %rd173;
	ld.global.f32 	%f5502, [%rd174];
	mul.f32 	%f5503, %f5896, %f5502;
	fma.rn.f32 	%f5504, %f5768, %f6313, %f5503;
	st.global.f32 	[%rd174], %f5504;
$L__BB2_213:
	ld.param.u32 	%r1241, [_Z20gemm_kernel_2DTilingPfS_S_iiiiiff_param_4];
	ld.param.u32 	%r1104, [_Z20gemm_kernel_2DTilingPfS_S_iiiiiff_param_3];
	setp.ge.s32 	%p292, %r116, %r1241;
	setp.ge.s32 	%p293, %r133, %r1104;
	or.pred  	%p294, %p293, %p292;
	@%p294 bra 	$L__BB2_215;
	ld.param.f32 	%f5897, [_Z20gemm_kernel_2DTilingPfS_S_iiiiiff_param_9];
	ld.param.f32 	%f5769, [_Z20gemm_kernel_2DTilingPfS_S_iiiiiff_param_8];
	add.s32 	%r956, %r116, %r132;
	mul.wide.s32 	%rd175, %r956, 4;
	add.s64 	%rd176, %rd2, %rd175;
	ld.global.f32 	%f5505, [%rd176];
	mul.f32 	%f5506, %f5897, %f5505;
	fma.rn.f32 	%f5507, %f5769, %f6312, %f5506;
	st.global.f32 	[%rd176], %f5507;
$L__BB2_215:
	ld.param.u32 	%r1242, [_Z20gemm_kernel_2DTilingPfS_S_iiiiiff_param_4];
	ld.param.u32 	%r1105, [_Z20gemm_kernel_2DTilingPfS_S_iiiiiff_param_3];
	setp.ge.s32 	%p295, %r117, %r1242;
	setp.ge.s32 	%p296, %r133, %r1105;
	or.pred  	%p297, %p296, %p295;
	@%p297 bra 	$L__BB2_217;
	ld.param.f32 	%f5898, [_Z20gemm_kernel_2DTilingPfS_S_iiiiiff_param_9];
	ld.param.f32 	%f5770, [_Z20gemm_kernel_2DTilingPfS_S_iiiiiff_param_8];
	add.s32 	%r957, %r117, %r132;
	mul.wide.s32 	%rd177, %r957, 4;
	add.s64 	%rd178, %rd2, %rd177;
	ld.global.f32 	%f5508, [%rd178];
	mul.f32 	%f5509, %f5898, %f5508;
	fma.rn.f32 	%f5510, %f5770, %f6311, %f5509;
	st.global.f32 	[%rd178], %f5510;
$L__BB2_217:
	ld.param.u32 	%r1243, [_Z20gemm_kernel_2DTilingPfS_S_iiiiiff_param_4];
	ld.param.u32 	%r1106, [_Z20gemm_kernel_2DTilingPfS_S_iiiiiff_param_3];
	setp.ge.s32 	%p298, %r118, %r1243;
	setp.ge.s32 	%p299, %r133, %r1106;
	or.pred  	%p300, %p299, %p298;
	@%p300 bra 	$L__BB2_219;
	ld.param.f32 	%f5899, [_Z20gemm_kernel_2DTilingPfS_S_iiiiiff_param_9];
	ld.param.f32 	%f5771, [_Z20gemm_kernel_2DTilingPfS_S_iiiiiff_param_8];
	add.s32 	%r958, %r118, %r132;
	mul.wide.s32 	%rd179, %r958, 4;
	add.s64 	%rd180, %rd2, %rd179;
	ld.global.f32 	%f5511, [%rd180];
	mul.f32 	%f5512, %f5899, %f5511;
	fma.rn.f32 	%f5513, %f5771, %f6310, %f5512;
	st.global.f32 	[%rd180], %f5513;
$L__BB2_219:
	ld.param.u32 	%r1244, [_Z20gemm_kernel_2DTilingPfS_S_iiiiiff_param_4];
	ld.param.u32 	%r1107, [_Z20gemm_kernel_2DTilingPfS_S_iiiiiff_param_3];
	setp.ge.s32 	%p301, %r119, %r1244;
	setp.ge.s32 	%p302, %r133, %r1107;
	or.pred  	%p303, %p302, %p301;
	@%p303 bra 	$L__BB2_221;
	ld.param.f32 	%f5900, [_Z20gemm_kernel_2DTilingPfS_S_iiiiiff_param_9];
	ld.param.f32 	%f5772, [_Z20gemm_kernel_2DTilingPfS_S_iiiiiff_param_8];
	add.s32 	%r959, %r119, %r132;
	mul.wide.s32 	%rd181, %r959, 4;
	add.s64 	%rd182, %rd2, %rd181;
	ld.global.f32 	%f5514, [%rd182];
	mul.f32 	%f5515, %f5900, %f5514;
	fma.rn.f32 	%f5516, %f5772, %f6309, %f5515;
	st.global.f32 	[%rd182], %f5516;
$L__BB2_221:
	ld.param.u32 	%r1245, [_Z20gemm_kernel_2DTilingPfS_S_iiiiiff_param_4];
	ld.param.u32 	%r1108, [_Z20gemm_kernel_2DTilingPfS_S_iiiiiff_param_3];
	add.s32 	%r134, %r132, %r1245;
	setp.ge.s32 	%p304, %r41, %r1245;
	add.s32 	%r135, %r39, 8;
	setp.ge.s32 	%p305, %r135, %r1108;
	or.pred  	%p306, %p305, %p304;
	@%p306 bra 	$L__BB2_223;
	ld.param.f32 	%f5901, [_Z20gemm_kernel_2DTilingPfS_S_iiiiiff_param_9];
	ld.param.f32 	%f5773, [_Z20gemm_kernel_2DTilingPfS_S_iiiiiff_param_8];
	add.s32 	%r960, %r41, %r134;
	mul.wide.s32 	%rd183, %r960, 4;
	add.s64 	%rd184, %rd2, %rd183;
	ld.global.f32 	%f5517, [%rd184];
	mul.f32 	%f5518, %f5901, %f5517;
	fma.rn.f32 	%f5519, %f5773, %f6308, %f5518;
	st.global.f32 	[%rd184], %f5519;
$L__BB2_223:
	ld.param.u32 	%r1246, [_Z20gemm_kernel_2DTilingPfS_S_iiiiiff_param_4];
	ld.param.u32 	%r1109, [_Z20gemm_kernel_2DTilingPfS_S_iiiiiff_param_3];
	setp.ge.s32 	%p307, %r113, %r1246;
	setp.ge.s32 	%p308, %r135, %r1109;
	or.pred  	%p309, %p308, %p307;
	@%p309 bra 	$L__BB2_225;
	ld.param.f32 	%f5902, [_Z20gemm_kernel_2DTilingPfS_S_iiiiiff_param_9];
	ld.param.f32 	%f5774, [_Z20gemm_kernel_2DTilingPfS_S_iiiiiff_param_8];
	add.s32 	%r961, %r113, %r134;
	mul.wide.s32 	%rd185, %r961, 4;
	add.s64 	%rd186, %rd2, %rd185;
	ld.global.f32 	%f5520, [%rd186];
	mul.f32 	%f5521, %f5902, %f5520;
	fma.rn.f32 	%f5522, %f5774, %f6307, %f5521;
	st.global.f32 	[%rd186], %f5522;
$L__BB2_225:
	ld.param.u32 	%r1247, [_Z20gemm_kernel_2DTilingPfS_S_iiiiiff_param_4];
	ld.param.u32 	%r1110, [_Z20gemm_kernel_2DTilingPfS_S_iiiiiff_param_3];
	setp.ge.s32 	%p310, %r114, %r1247;
	setp.ge.s32 	%p311, %r135, %r1110;
	or.pred  	%p312, %p311, %p310;
	@%p312 bra 	$L__BB2_227;
	ld.param.f32 	%f5903, [_Z20gemm_kernel_2DTilingPfS_S_iiiiiff_param_9];
	ld.param.f32 	%f5775, [_Z20gemm_kernel_2DTilingPfS_S_iiiiiff_param_8];
	add.s32 	%r962, %r114, %r134;
	mul.wide.s32 	%rd187, %r962, 4;
	add.s64 	%rd188, %rd2, %rd187;
	ld.global.f32 	%f5523, [%rd188];
	mul.f32 	%f5524, %f5903, %f5523;
	fma.rn.f32 	%f5525, %f5775, %f6306, %f5524;
	st.global.f32 	[%rd188], %f5525;
$L__BB2_227:
	ld.param.u32 	%r1248, [_Z20gemm_kernel_2DTilingPfS_S_iiiiiff_param_4];
	ld.param.u32 	%r1111, [_Z20gemm_kernel_2DTilingPfS_S_iiiiiff_param_3];
	setp.ge.s32 	%p313, %r115, %r1248;
	setp.ge.s32 	%p314, %r135, %r1111;
	or.pred  	%p315, %p314, %p313;
	@%p315 bra 	$L__BB2_229;
	ld.param.f32 	%f5904, [_Z20gemm_kernel_2DTilingPfS_S_iiiiiff_param_9];
	ld.param.f32 	%f5776, [_Z20gemm_kernel_2DTilingPfS_S_iiiiiff_param_8];
	add.s32 	%r963, %r115, %r134;
	mul.wide.s32 	%rd189, %r963, 4;
	add.s64 	%rd190, %rd2, %rd189;
	ld.global.f32 	%f5526, [%rd190];
	mul.f32 	%f5527, %f5904, %f5526;
	fma.rn.f32 	%f5528, %f5776, %f6305, %f5527;
	st.global.f32 	[%rd190], %f5528;
$L__BB2_229:
	ld.param.u32 	%r1249, [_Z20gemm_kernel_2DTilingPfS_S_iiiiiff_param_4];
	ld.param.u32 	%r1112, [_Z20gemm_kernel_2DTilingPfS_S_iiiiiff_param_3];
	setp.ge.s32 	%p316, %r116, %r1249;
	setp.ge.s32 	%p317, %r135, %r1112;
	or.pred  	%p318, %p317, %p316;
	@%p318 bra 	$L__BB2_231;
	ld.param.f32 	%f5905, [_Z20gemm_kernel_2DTilingPfS_S_iiiiiff_param_9];
	ld.param.f32 	%f5777, [_Z20gemm_kernel_2DTilingPfS_S_iiiiiff_param_8];
	add.s32 	%r964, %r116, %r134;
	mul.wide.s32 	%rd191, %r964, 4;
	add.s64 	%rd192, %rd2, %rd191;
	ld.global.f32 	%f5529, [%rd192];
	mul.f32 	%f5530, %f5905, %f5529;
	fma.rn.f32 	%f5531, %f5777, %f6304, %f5530;
	st.global.f32 	[%rd192], %f5531;
$L__BB2_231:
	ld.param.u32 	%r1250, [_Z20gemm_kernel_2DTilingPfS_S_iiiiiff_param_4];
	ld.param.u32 	%r1113, [_Z20gemm_kernel_2DTilingPfS_S_iiiiiff_param_3];
	setp.ge.s32 	%p319, %r117, %r1250;
	setp.ge.s32 	%p320, %r135, %r1113;
	or.pred  	%p321, %p320, %p319;
	@%p321 bra 	$L__BB2_233;
	ld.param.f32 	%f5906, [_Z20gemm_kernel_2DTilingPfS_S_iiiiiff_param_9];
	ld.param.f32 	%f5778, [_Z20gemm_kernel_2DTilingPfS_S_iiiiiff_param_8];
	add.s32 	%r965, %r117, %r134;
	mul.wide.s32 	%rd193, %r965, 4;
	add.s64 	%rd194, %rd2, %rd193;
	ld.global.f32 	%f5532, [%rd194];
	mul.f32 	%f5533, %f5906, %f5532;
	fma.rn.f32 	%f5534, %f5778, %f6303, %f5533;
	st.global.f32 	[%rd194], %f5534;
$L__BB2_233:
	ld.param.u32 	%r1251, [_Z20gemm_kernel_2DTilingPfS_S_iiiiiff_param_4];
	ld.param.u32 	%r1114, [_Z20gemm_kernel_2DTilingPfS_S_iiiiiff_param_3];
	setp.ge.s32 	%p322, %r118, %r1251;
	setp.ge.s32 	%p323, %r135, %r1114;
	or.pred  	%p324, %p323, %p322;
	@%p324 bra 	$L__BB2_235;
	ld.param.f32 	%f5907, [_Z20gemm_kernel_2DTilingPfS_S_iiiiiff_param_9];
	ld.param.f32 	%f5779, [_Z20gemm_kernel_2DTilingPfS_S_iiiiiff_param_8];
	add.s32 	%r966, %r118, %r134;
	mul.wide.s32 	%rd195, %r966, 4;
	add.s64 	%rd196, %rd2, %rd195;
	ld.global.f32 	%f5535, [%rd196];
	mul.f32 	%f5536, %f5907, %f5535;
	fma.rn.f32 	%f5537, %f5779, %f6302, %f5536;
	st.global.f32 	[%rd196], %f5537;
$L__BB2_235:
	ld.param.u32 	%r1252, [_Z20gemm_kernel_2DTilingPfS_S_iiiiiff_param_4];
	ld.param.u32 	%r1115, [_Z20gemm_kernel_2DTilingPfS_S_iiiiiff_param_3];
	setp.ge.s32 	%p325, %r119, %r1252;
	setp.ge.s32 	%p326, %r135, %r1115;
	or.pred  	%p327, %p326, %p325;
	@%p327 bra 	$L__BB2_237;
	ld.param.f32 	%f5908, [_Z20gemm_kernel_2DTilingPfS_S_iiiiiff_param_9];
	ld.param.f32 	%f5780, [_Z20gemm_kernel_2DTilingPfS_S_iiiiiff_param_8];
	add.s32 	%r967, %r119, %r134;
	mul.wide.s32 	%rd197, %r967, 4;
	add.s64 	%rd198, %rd2, %rd197;
	ld.global.f32 	%f5538, [%rd198];
	mul.f32 	%f5539, %f5908, %f5538;
	fma.rn.f32 	%f5540, %f5780, %f6301, %f5539;
	st.global.f32 	[%rd198], %f5540;
$L__BB2_237:
	ld.param.u32 	%r1253, [_Z20gemm_kernel_2DTilingPfS_S_iiiiiff_param_4];
	ld.param.u32 	%r1116, [_Z20gemm_kernel_2DTilingPfS_S_iiiiiff_param_3];
	add.s32 	%r136, %r134, %r1253;
	setp.ge.s32 	%p328, %r41, %r1253;
	add.s32 	%r137, %r39, 9;
	setp.ge.s32 	%p329, %r137, %r1116;
	or.pred  	%p330, %p329, %p328;
	@%p330 bra 	$L__BB2_239;
	ld.param.f32 	%f5909, [_Z20gemm_kernel_2DTilingPfS_S_iiiiiff_param_9];
	ld.param.f32 	%f5781, [_Z20gemm_kernel_2DTilingPfS_S_iiiiiff_param_8];
	add.s32 	%r968, %r41, %r136;
	mul.wide.s32 	%rd199, %r968, 4;
	add.s64 	%rd200, %rd2, %rd199;
	ld.global.f32 	%f5541, [%rd200];
	mul.f32 	%f5542, %f5909, %f5541;
	fma.rn.f32 	%f5543, %f5781, %f6300, %f5542;
	st.global.f32 	[%rd200], %f5543;
$L__BB2_239:
	ld.param.u32 	%r1254, [_Z20gemm_kernel_2DTilingPfS_S_iiiiiff_param_4];
	ld.param.u32 	%r1117, [_Z20gemm_kernel_2DTilingPfS_S_iiiiiff_param_3];
	setp.ge.s32 	%p331, %r113, %r1254;
	setp.ge.s32 	%p332, %r137, %r1117;
	or.pred  	%p333, %p332, %p331;
	@%p333 bra 	$L__BB2_241;
	ld.param.f32 	%f5910, [_Z20gemm_kernel_2DTilingPfS_S_iiiiiff_param_9];
	ld.param.f32 	%f5782, [_Z20gemm_kernel_2DTilingPfS_S_iiiiiff_param_8];
	add.s32 	%r969, %r113, %r136;
	mul.wide.s32 	%rd201, %r969, 4;
	add.s64 	%rd202, %rd2, %rd201;
	ld.global.f32 	%f5544, [%rd202];
	mul.f32 	%f5545, %f5910, %f5544;
	fma.rn.f32 	%f5546, %f5782, %f6299, %f5545;
	st.global.f32 	[%rd202], %f5546;
$L__BB2_241:
	ld.param.u32 	%r1255, [_Z20gemm_kernel_2DTilingPfS_S_iiiiiff_param_4];
	ld.param.u32 	%r1118, [_Z20gemm_kernel_2DTilingPfS_S_iiiiiff_param_3];
	setp.ge.s32 	%p334, %r114, %r1255;
	setp.ge.s32 	%p335, %r137, %r1118;
	or.pred  	%p336, %p335, %p334;
	@%p336 bra 	$L__BB2_243;
	ld.param.f32 	%f5911, [_Z20gemm_kernel_2DTilingPfS_S_iiiiiff_param_9];
	ld.param.f32 	%f5783, [_Z20gemm_kernel_2DTilingPfS_S_iiiiiff_param_8];
	add.s32 	%r970, %r114, %r136;
	mul.wide.s32 	%rd203, %r970, 4;
	add.s64 	%rd204, %rd2, %rd203;
	ld.global.f32 	%f5547, [%rd204];
	mul.f32 	%f5548, %f5911, %f5547;
	fma.rn.f32 	%f5549, %f5783, %f6298, %f5548;
	st.global.f32 	[%rd204], %f5549;
$L__BB2_243:
	ld.param.u32 	%r1256, [_Z20gemm_kernel_2DTilingPfS_S_iiiiiff_param_4];
	ld.param.u32 	%r1119, [_Z20gemm_kernel_2DTilingPfS_S_iiiiiff_param_3];
	setp.ge.s32 	%p337, %r115, %r1256;
	setp.ge.s32 	%p338, %r137, %r1119;
	or.pred  	%p339, %p338, %p337;
	@%p339 bra 	$L__BB2_245;
	ld.param.f32 	%f5912, [_Z20gemm_kernel_2DTilingPfS_S_iiiiiff_param_9];
	ld.param.f32 	%f5784, [_Z20gemm_kernel_2DTilingPfS_S_iiiiiff_param_8];
	add.s32 	%r971, %r115, %r136;
	mul.wide.s32 	%rd205, %r971, 4;
	add.s64 	%rd206, %rd2, %rd205;
	ld.global.f32 	%f5550, [%rd206];
	mul.f32 	%f5551, %f5912, %f5550;
	fma.rn.f32 	%f5552, %f5784, %f6297, %f5551;
	st.global.f32 	[%rd206], %f5552;
$L__BB2_245:
	ld.param.u32 	%r1257, [_Z20gemm_kernel_2DTilingPfS_S_iiiiiff_param_4];
	ld.param.u32 	%r1120, [_Z20gemm_kernel_2DTilingPfS_S_iiiiiff_param_3];
	setp.ge.s32 	%p340, %r116, %r1257;
	setp.ge.s32 	%p341, %r137, %r1120;
	or.pred  	%p342, %p341, %p340;
	@%p342 bra 	$L__BB2_247;
	ld.param.f32 	%f5913, [_Z20gemm_kernel_2DTilingPfS_S_iiiiiff_param_9];
	ld.param.f32 	%f5785, [_Z20gemm_kernel_2DTilingPfS_S_iiiiiff_param_8];
	add.s32 	%r972, %r116, %r136;
	mul.wide.s32 	%rd207, %r972, 4;
	add.s64 	%rd208, %rd2, %rd207;
	ld.global.f32 	%f5553, [%rd208];
	mul.f32 	%f5554, %f5913, %f5553;
	fma.rn.f32 	%f5555, %f5785, %f6296, %f5554;
	st.global.f32 	[%rd208], %f5555;
$L__BB2_247:
	ld.param.u32 	%r1258, [_Z20gemm_kernel_2DTilingPfS_S_iiiiiff_param_4];
	ld.param.u32 	%r1121, [_Z20gemm_kernel_2DTilingPfS_S_iiiiiff_param_3];
	setp.ge.s32 	%p343, %r117, %r1258;
	setp.ge.s32 	%p344, %r137, %r1121;
	or.pred  	%p345, %p344, %p343;
	@%p345 bra 	$L__BB2_249;
	ld.param.f32 	%f5914, [_Z20gemm_kernel_2DTilingPfS_S_iiiiiff_param_9];
	ld.param.f32 	%f5786, [_Z20gemm_kernel_2DTilingPfS_S_iiiiiff_param_8];
	add.s32 	%r973, %r117, %r136;
	mul.wide.s32 	%rd209, %r973, 4;
	add.s64 	%rd210, %rd2, %rd209;
	ld.global.f32 	%f5556, [%rd210];
	mul.f32 	%f5557, %f5914, %f5556;
	fma.rn.f32 	%f5558, %f5786, %f6295, %f5557;
	st.global.f32 	[%rd210], %f5558;
$L__BB2_249:
	ld.param.u32 	%r1259, [_Z20gemm_kernel_2DTilingPfS_S_iiiiiff_param_4];
	ld.param.u32 	%r1122, [_Z20gemm_kernel_2DTilingPfS_S_iiiiiff_param_3];
	setp.ge.s32 	%p346, %r118, %r1259;
	setp.ge.s32 	%p347, %r137, %r1122;
	or.pred  	%p348, %p347, %p346;
	@%p348 bra 	$L__BB2_251;
	ld.param.f32 	%f5915, [_Z20gemm_kernel_2DTilingPfS_S_iiiiiff_param_9];
	ld.param.f32 	%f5787, [_Z20gemm_kernel_2DTilingPfS_S_iiiiiff_param_8];
	add.s32 	%r974, %r118, %r136;
	mul.wide.s32 	%rd211, %r974, 4;
	add.s64 	%rd212, %rd2, %rd211;
	ld.global.f32 	%f5559, [%rd212];
	mul.f32 	%f5560, %f5915, %f5559;
	fma.rn.f32 	%f5561, %f5787, %f6294, %f5560;
	st.global.f32 	[%rd212], %f5561;
$L__BB2_251:
	ld.param.u32 	%r1260, [_Z20gemm_kernel_2DTilingPfS_S_iiiiiff_param_4];
	ld.param.u32 	%r1123, [_Z20gemm_kernel_2DTilingPfS_S_iiiiiff_param_3];
	setp.ge.s32 	%p349, %r119, %r1260;
	setp.ge.s32 	%p350, %r137, %r1123;
	or.pred  	%p351, %p350, %p349;
	@%p351 bra 	$L__BB2_253;
	ld.param.f32 	%f5916, [_Z20gemm_kernel_2DTilingPfS_S_iiiiiff_param_9];
	ld.param.f32 	%f5788, [_Z20gemm_kernel_2DTilingPfS_S_iiiiiff_param_8];
	add.s32 	%r975, %r119, %r136;
	mul.wide.s32 	%rd213, %r975, 4;
	add.s64 	%rd214, %rd2, %rd213;
	ld.global.f32 	%f5562, [%rd214];
	mul.f32 	%f5563, %f5916, %f5562;
	fma.rn.f32 	%f5564, %f5788, %f6293, %f5563;
	st.global.f32 	[%rd214], %f5564;
$L__BB2_253:
	ld.param.u32 	%r1261, [_Z20gemm_kernel_2DTilingPfS_S_iiiiiff_param_4];
	ld.param.u32 	%r1124, [_Z20gemm_kernel_2DTilingPfS_S_iiiiiff_param_3];
	add.s32 	%r976, %r134, %r1261;
	add.s32 	%r138, %r976, %r1261;
	setp.ge.s32 	%p352, %r41, %r1261;
	add.s32 	%r139, %r39, 10;
	setp.ge.s32 	%p353, %r139, %r1124;
	or.pred  	%p354, %p353, %p352;
	@%p354 bra 	$L__BB2_255;
	ld.param.f32 	%f5917, [_Z20gemm_kernel_2DTilingPfS_S_iiiiiff_param_9];
	ld.param.f32 	%f5789, [_Z20gemm_kernel_2DTilingPfS_S_iiiiiff_param_8];
	add.s32 	%r977, %r41, %r138;
	mul.wide.s32 	%rd215, %r977, 4;
	add.s64 	%rd216, %rd2, %rd215;
	ld.global.f32 	%f5565, [%rd216];
	mul.f32 	%f5566, %f5917, %f5565;
	fma.rn.f32 	%f5567, %f5789, %f6292, %f5566;
	st.global.f32 	[%rd216], %f5567;
$L__BB2_255:
	ld.param.u32 	%r1262, [_Z20gemm_kernel_2DTilingPfS_S_iiiiiff_param_4];
	ld.param.u32 	%r1125, [_Z20gemm_kernel_2DTilingPfS_S_iiiiiff_param_3];
	setp.ge.s32 	%p355, %r113, %r1262;
	setp.ge.s32 	%p356, %r139, %r1125;
	or.pred  	%p357, %p356, %p355;
	@%p357 bra 	$L__BB2_257;
	ld.param.f32 	%f5918, [_Z20gemm_kernel_2DTilingPfS_S_iiiiiff_param_9];
	ld.param.f32 	%f5790, [_Z20gemm_kernel_2DTilingPfS_S_iiiiiff_param_8];
	add.s32 	%r978, %r113, %r138;
	mul.wide.s32 	%rd217, %r978, 4;
	add.s64 	%rd218, %rd2, %rd217;
	ld.global.f32 	%f5568, [%rd218];
	mul.f32 	%f5569, %f5918, %f5568;
	fma.rn.f32 	%f5570, %f5790, %f6291, %f5569;
	st.global.f32 	[%rd218], %f5570;
$L__BB2_257:
	ld.param.u32 	%r1263, [_Z20gemm_kernel_2DTilingPfS_S_iiiiiff_param_4];
	ld.param.u32 	%r1126, [_Z20gemm_kernel_2DTilingPfS_S_iiiiiff_param_3];
	setp.ge.s32 	%p358, %r114, %r1263;
	setp.ge.s32 	%p359, %r139, %r1126;
	or.pred  	%p360, %p359, %p358;
	@%p360 bra 	$L__BB2_259;
	ld.param.f32 	%f5919, [_Z20gemm_kernel_2DTilingPfS_S_iiiiiff_param_9];
	ld.param.f32 	%f5791, [_Z20gemm_kernel_2DTilingPfS_S_iiiiiff_param_8];
	add.s32 	%r979, %r114, %r138;
	mul.wide.s32 	%rd219, %r979, 4;
	add.s64 	%rd220, %rd2, %rd219;
	ld.global.f32 	%f5571, [%rd220];
	mul.f32 	%f5572, %f5919, %f5571;
	fma.rn.f32 	%f5573, %f5791, %f6290, %f5572;
	st.global.f32 	[%rd220], %f5573;
$L__BB2_259:
	ld.param.u32 	%r1264, [_Z20gemm_kernel_2DTilingPfS_S_iiiiiff_param_4];
	ld.param.u32 	%r1127, [_Z20gemm_kernel_2DTilingPfS_S_iiiiiff_param_3];
	setp.ge.s32 	%p361, %r115, %r1264;
	setp.ge.s32 	%p362, %r139, %r1127;
	or.pred  	%p363, %p362, %p361;
	@%p363 bra 	$L__BB2_261;
	ld.param.f32 	%f5920, [_Z20gemm_kernel_2DTilingPfS_S_iiiiiff_param_9];
	ld.param.f32 	%f5792, [_Z20gemm_kernel_2DTilingPfS_S_iiiiiff_param_8];
	add.s32 	%r980, %r115, %r138;
	mul.wide.s32 	%rd221, %r980, 4;
	add.s64 	%rd222, %rd2, %rd221;
	ld.global.f32 	%f5574, [%rd222];
	mul.f32 	%f5575, %f5920, %f5574;
	fma.rn.f32 	%f5576, %f5792, %f6289, %f5575;
	st.global.f32 	[%rd222], %f5576;
$L__BB2_261:
	ld.param.u32 	%r1265, [_Z20gemm_kernel_2DTilingPfS_S_iiiiiff_param_4];
	ld.param.u32 	%r1128, [_Z20gemm_kernel_2DTilingPfS_S_iiiiiff_param_3];
	setp.ge.s32 	%p364, %r116, %r1265;
	setp.ge.s32 	%p365, %r139, %r1128;
	or.pred  	%p366, %p365, %p364;
	@%p366 bra 	$L__BB2_263;
	ld.param.f32 	%f5921, [_Z20gemm_kernel_2DTilingPfS_S_iiiiiff_param_9];
	ld.param.f32 	%f5793, [_Z20gemm_kernel_2DTilingPfS_S_iiiiiff_param_8];
	add.s32 	%r981, %r116, %r138;
	mul.wide.s32 	%rd223, %r981, 4;
	add.s64 	%rd224, %rd2, %rd223;
	ld.global.f32 	%f5577, [%rd224];
	mul.f32 	%f5578, %f5921, %f5577;
	fma.rn.f32 	%f5579, %f5793, %f6288, %f5578;
	st.global.f32 	[%rd224], %f5579;
$L__BB2_263:
	ld.param.u32 	%r1266, [_Z20gemm_kernel_2DTilingPfS_S_iiiiiff_param_4];
	ld.param.u32 	%r1129, [_Z20gemm_kernel_2DTilingPfS_S_iiiiiff_param_3];
	setp.ge.s32 	%p367, %r117, %r1266;
	setp.ge.s32 	%p368, %r139, %r1129;
	or.pred  	%p369, %p368, %p367;
	@%p369 bra 	$L__BB2_265;
	ld.param.f32 	%f5922, [_Z20gemm_kernel_2DTilingPfS_S_iiiiiff_param_9];
	ld.param.f32 	%f5794, [_Z20gemm_kernel_2DTilingPfS_S_iiiiiff_param_8];
	add.s32 	%r982, %r117, %r138;
	mul.wide.s32 	%rd225, %r982, 4;
	add.s64 	%rd226, %rd2, %rd225;
	ld.global.f32 	%f5580, [%rd226];
	mul.f32 	%f5581, %f5922, %f5580;
	fma.rn.f32 	%f5582, %f5794, %f6287, %f5581;
	st.global.f32 	[%rd226], %f5582;
$L__BB2_265:
	ld.param.u32 	%r1267, [_Z20gemm_kernel_2DTilingPfS_S_iiiiiff_param_4];
	ld.param.u32 	%r1130, [_Z20gemm_kernel_2DTilingPfS_S_iiiiiff_param_3];
	setp.ge.s32 	%p370, %r118, %r1267;
	setp.ge.s32 	%p371, %r139, %r1130;
	or.pred  	%p372, %p371, %p370;
	@%p372 bra 	$L__BB2_267;
	ld.param.f32 	%f5923, [_Z20gemm_kernel_2DTilingPfS_S_iiiiiff_param_9];
	ld.param.f32 	%f5795, [_Z20gemm_kernel_2DTilingPfS_S_iiiiiff_param_8];
	add.s32 	%r983, %r118, %r138;
	mul.wide.s32 	%rd227, %r983, 4;
	add.s64 	%rd228, %rd2, %rd227;
	ld.global.f32 	%f5583, [%rd228];
	mul.f32 	%f5584, %f5923, %f5583;
	fma.rn.f32 	%f5585, %f5795, %f6286, %f5584;
	st.global.f32 	[%rd228], %f5585;
$L__BB2_267:
	ld.param.u32 	%r1268, [_Z20gemm_kernel_2DTilingPfS_S_iiiiiff_param_4];
	ld.param.u32 	%r1131, [_Z20gemm_kernel_2DTilingPfS_S_iiiiiff_param_3];
	setp.ge.s32 	%p373, %r119, %r1268;
	setp.ge.s32 	%p374, %r139, %r1131;
	or.pred  	%p375, %p374, %p373;
	@%p375 bra 	$L__BB2_269;
	ld.param.f32 	%f5924, [_Z20gemm_kernel_2DTilingPfS_S_iiiiiff_param_9];
	ld.param.f32 	%f5796, [_Z20gemm_kernel_2DTilingPfS_S_iiiiiff_param_8];
	add.s32 	%r984, %r119, %r138;
	mul.wide.s32 	%rd229, %r984, 4;
	add.s64 	%rd230, %rd2, %rd229;
	ld.global.f32 	%f5586, [%rd230];
	mul.f32 	%f5587, %f5924, %f5586;
	fma.rn.f32 	%f5588, %f5796, %f6285, %f5587;
	st.global.f32 	[%rd230], %f5588;
$L__BB2_269:
	ld.param.u32 	%r1269, [_Z20gemm_kernel_2DTilingPfS_S_iiiiiff_param_4];
	ld.param.u32 	%r1132, [_Z20gemm_kernel_2DTilingPfS_S_iiiiiff_param_3];
	add.s32 	%r140, %r138, %r1269;
	setp.ge.s32 	%p376, %r41, %r1269;
	add.s32 	%r141, %r39, 11;
	setp.ge.s32 	%p377, %r141, %r1132;
	or.pred  	%p378, %p377, %p376;
	@%p378 bra 	$L__BB2_271;
	ld.param.f32 	%f5925, [_Z20gemm_kernel_2DTilingPfS_S_iiiiiff_param_9];
	ld.param.f32 	%f5797, [_Z20gemm_kernel_2DTilingPfS_S_iiiiiff_param_8];
	add.s32 	%r985, %r41, %r140;
	mul.wide.s32 	%rd231, %r985, 4;
	add.s64 	%rd232, %rd2, %rd231;
	ld.global.f32 	%f5589, [%rd232];
	mul.f32 	%f5590, %f5925, %f5589;
	fma.rn.f32 	%f5591, %f5797, %f6284, %f5590;
	st.global.f32 	[%rd232], %f5591;
$L__BB2_271:
	ld.param.u32 	%r1270, [_Z20gemm_kernel_2DTilingPfS_S_iiiiiff_param_4];
	ld.param.u32 	%r1133, [_Z20gemm_kernel_2DTilingPfS_S_iiiiiff_param_3];
	setp.ge.s32 	%p379, %r113, %r1270;
	setp.ge.s32 	%p380, %r141, %r1133;
	or.pred  	%p381, %p380, %p379;
	@%p381 bra 	$L__BB2_273;
	ld.param.f32 	%f5926, [_Z20gemm_kernel_2DTilingPfS_S_iiiiiff_param_9];
	ld.param.f32 	%f5798, [_Z20gemm_kernel_2DTilingPfS_S_iiiiiff_param_8];
	add.s32 	%r986, %r113, %r140;
	mul.wide.s32 	%rd233, %r986, 4;
	add.s64 	%rd234, %rd2, %rd233;
	ld.global.f32 	%f5592, [%rd234];
	mul.f32 	%f5593, %f5926, %f5592;
	fma.rn.f32 	%f5594, %f5798, %f6283, %f5593;
	st.global.f32 	[%rd234], %f5594;
$L__BB2_273:
	ld.param.u32 	%r1271, [_Z20gemm_kernel_2DTilingPfS_S_iiiiiff_param_4];
	ld.param.u32 	%r1134, [_Z20gemm_kernel_2DTilingPfS_S_iiiiiff_param_3];
	setp.ge.s32 	%p382, %r114, %r1271;
	setp.ge.s32 	%p383, %r141, %r1134;
	or.pred  	%p384, %p383, %p382;
	@%p384 bra 	$L__BB2_275;
	ld.param.f32 	%f5927, [_Z20gemm_kernel_2DTilingPfS_S_iiiiiff_param_9];
	ld.param.f32 	%f5799, [_Z20gemm_kernel_2DTilingPfS_S_iiiiiff_param_8];
	add.s32 	%r987, %r114, %r140;
	mul.wide.s32 	%rd235, %r987, 4;
	add.s64 	%rd236, %rd2, %rd235;
	ld.global.f32 	%f5595, [%rd236];
	mul.f32 	%f5596, %f5927, %f5595;
	fma.rn.f32 	%f5597, %f5799, %f6282, %f5596;
	st.global.f32 	[%rd236], %f5597;
$L__BB2_275:
	ld.param.u32 	%r1272, [_Z20gemm_kernel_2DTilingPfS_S_iiiiiff_param_4];
	ld.param.u32 	%r1135, [_Z20gemm_kernel_2DTilingPfS_S_iiiiiff_param_3];
	setp.ge.s32 	%p385, %r115, %r1272;
	setp.ge.s32 	%p386, %r141, %r1135;
	or.pred  	%p387, %p386, %p385;
	@%p387 bra 	$L__BB2_277;
	ld.param.f32 	%f5928, [_Z20gemm_kernel_2DTilingPfS_S_iiiiiff_param_9];
	ld.param.f32 	%f5800, [_Z20gemm_kernel_2DTilingPfS_S_iiiiiff_param_8];
	add.s32 	%r988, %r115, %r140;
	mul.wide.s32 	%rd237, %r988, 4;
	add.s64 	%rd238, %rd2, %rd237;
	ld.global.f32 	%f5598, [%rd238];
	mul.f32 	%f5599, %f5928, %f5598;
	fma.rn.f32 	%f5600, %f5800, %f6281, %f5599;
	st.global.f32 	[%rd238], %f5600;
$L__BB2_277:
	ld.param.u32 	%r1273, [_Z20gemm_kernel_2DTilingPfS_S_iiiiiff_param_4];
	ld.param.u32 	%r1136, [_Z20gemm_kernel_2DTilingPfS_S_iiiiiff_param_3];
	setp.ge.s32 	%p388, %r116, %r1273;
	setp.ge.s32 	%p389, %r141, %r1136;
	or.pred  	%p390, %p389, %p388;
	@%p390 bra 	$L__BB2_279;
	ld.param.f32 	%f5929, [_Z20gemm_kernel_2DTilingPfS_S_iiiiiff_param_9];
	ld.param.f32 	%f5801, [_Z20gemm_kernel_2DTilingPfS_S_iiiiiff_param_8];
	add.s32 	%r989, %r116, %r140;
	mul.wide.s32 	%rd239, %r989, 4;
	add.s64 	%rd240, %rd2, %rd239;
	ld.global.f32 	%f5601, [%rd240];
	mul.f32 	%f5602, %f5929, %f5601;
	fma.rn.f32 	%f5603, %f5801, %f6280, %f5602;
	st.global.f32 	[%rd240], %f5603;
$L__BB2_279:
	ld.param.u32 	%r1274, [_Z20gemm_kernel_2DTilingPfS_S_iiiiiff_param_4];
	ld.param.u32 	%r1137, [_Z20gemm_kernel_2DTilingPfS_S_iiiiiff_param_3];
	setp.ge.s32 	%p391, %r117, %r1274;
	setp.ge.s32 	%p392, %r141, %r1137;
	or.pred  	%p393, %p392, %p391;
	@%p393 bra 	$L__BB2_281;
	ld.param.f32 	%f5930, [_Z20gemm_kernel_2DTilingPfS_S_iiiiiff_param_9];
	ld.param.f32 	%f5802, [_Z20gemm_kernel_2DTilingPfS_S_iiiiiff_param_8];
	add.s32 	%r990, %r117, %r140;
	mul.wide.s32 	%rd241, %r990, 4;
	add.s64 	%rd242, %rd2, %rd241;
	ld.global.f32 	%f5604, [%rd242];
	mul.f32 	%f5605, %f5930, %f5604;
	fma.rn.f32 	%f5606, %f5802, %f6279, %f5605;
	st.global.f32 	[%rd242], %f5606;
$L__BB2_281:
	ld.param.u32 	%r1275, [_Z20gemm_kernel_2DTilingPfS_S_iiiiiff_param_4];
	ld.param.u32 	%r1138, [_Z20gemm_kernel_2DTilingPfS_S_iiiiiff_param_3];
	setp.ge.s32 	%p394, %r118, %r1275;
	setp.ge.s32 	%p395, %r141, %r1138;
	or.pred  	%p396, %p395, %p394;
	@%p396 bra 	$L__BB2_283;
	ld.param.f32 	%f5931, [_Z20gemm_kernel_2DTilingPfS_S_iiiiiff_param_9];
	ld.param.f32 	%f5803, [_Z20gemm_kernel_2DTilingPfS_S_iiiiiff_param_8];
	add.s32 	%r991, %r118, %r140;
	mul.wide.s32 	%rd243, %r991, 4;
	add.s64 	%rd244, %rd2, %rd243;
	ld.global.f32 	%f5607, [%rd244];
	mul.f32 	%f5608, %f5931, %f5607;
	fma.rn.f32 	%f5609, %f5803, %f6278, %f5608;
	st.global.f32 	[%rd244], %f5609;
$L__BB2_283:
	ld.param.u32 	%r1276, [_Z20gemm_kernel_2DTilingPfS_S_iiiiiff_param_4];
	ld.param.u32 	%r1139, [_Z20gemm_kernel_2DTilingPfS_S_iiiiiff_param_3];
	setp.ge.s32 	%p397, %r119, %r1276;
	setp.ge.s32 	%p398, %r141, %r1139;
	or.pred  	%p399, %p398, %p397;
	@%p399 bra 	$L__BB2_285;
	ld.param.f32 	%f5932, [_Z20gemm_kernel_2DTilingPfS_S_iiiiiff_param_9];
	ld.param.f32 	%f5804, [_Z20gemm_kernel_2DTilingPfS_S_iiiiiff_param_8];
	add.s32 	%r992, %r119, %r140;
	mul.wide.s32 	%rd245, %r992, 4;
	add.s64 	%rd246, %rd2, %rd245;
	ld.global.f32 	%f5610, [%rd246];
	mul.f32 	%f5611, %f5932, %f5610;
	fma.rn.f32 	%f5612, %f5804, %f6277, %f5611;
	st.global.f32 	[%rd246], %f5612;
$L__BB2_285:
	ld.param.u32 	%r1277, [_Z20gemm_kernel_2DTilingPfS_S_iiiiiff_param_4];
	ld.param.u32 	%r1140, [_Z20gemm_kernel_2DTilingPfS_S_iiiiiff_param_3];
	add.s32 	%r142, %r140, %r1277;
	setp.ge.s32 	%p400, %r41, %r1277;
	add.s32 	%r143, %r39, 12;
	setp.ge.s32 	%p401, %r143, %r1140;
	or.pred  	%p402, %p401, %p400;
	@%p402 bra 	$L__BB2_287;
	ld.param.f32 	%f5933, [_Z20gemm_kernel_2DTilingPfS_S_iiiiiff_param_9];
	ld.param.f32 	%f5805, [_Z20gemm_kernel_2DTilingPfS_S_iiiiiff_param_8];
	add.s32 	%r993, %r41, %r142;
	mul.wide.s32 	%rd247, %r993, 4;
	add.s64 	%rd248, %rd2, %rd247;
	ld.global.f32 	%f5613, [%rd248];
	mul.f32 	%f5614, %f5933, %f5613;
	fma.rn.f32 	%f5615, %f5805, %f6276, %f5614;
	st.global.f32 	[%rd248], %f5615;
$L__BB2_287:
	ld.param.u32 	%r1278, [_Z20gemm_kernel_2DTilingPfS_S_iiiiiff_param_4];
	ld.param.u32 	%r1141, [_Z20gemm_kernel_2DTilingPfS_S_iiiiiff_param_3];
	setp.ge.s32 	%p403, %r113, %r1278;
	setp.ge.s32 	%p404, %r143, %r1141;
	or.pred  	%p405, %p404, %p403;
	@%p405 bra 	$L__BB2_289;
	ld.param.f32 	%f5934, [_Z20gemm_kernel_2DTilingPfS_S_iiiiiff_param_9];
	ld.param.f32 	%f5806, [_Z20gemm_kernel_2DTilingPfS_S_iiiiiff_param_8];
	add.s32 	%r994, %r113, %r142;
	mul.wide.s32 	%rd249, %r994, 4;
	add.s64 	%rd250, %rd2, %rd249;
	ld.global.f32 	%f5616, [%rd250];
	mul.f32 	%f5617, %f5934, %f5616;
	fma.rn.f32 	%f5618, %f5806, %f6275, %f5617;
	st.global.f32 	[%rd250], %f5618;
$L__BB2_289:
	ld.param.u32 	%r1279, [_Z20gemm_kernel_2DTilingPfS_S_iiiiiff_param_4];
	ld.param.u32 	%r1142, [_Z20gemm_kernel_2DTilingPfS_S_iiiiiff_param_3];
	setp.ge.s32 	%p406, %r114, %r1279;
	setp.ge.s32 	%p407, %r143, %r1142;
	or.pred  	%p408, %p407, %p406;
	@%p408 bra 	$L__BB2_291;
	ld.param.f32 	%f5935, [_Z20gemm_kernel_2DTilingPfS_S_iiiiiff_param_9];
	ld.param.f32 	%f5807, [_Z20gemm_kernel_2DTilingPfS_S_iiiiiff_param_8];
	add.s32 	%r995, %r114, %r142;
	mul.wide.s32 	%rd251, %r995, 4;
	add.s64 	%rd252, %rd2, %rd251;
	ld.global.f32 	%f5619, [%rd252];
	mul.f32 	%f5620, %f5935, %f5619;
	fma.rn.f32 	%f5621, %f5807, %f6274, %f5620;
	st.global.f32 	[%rd252], %f5621;
$L__BB2_291:
	ld.param.u32 	%r1280, [_Z20gemm_kernel_2DTilingPfS_S_iiiiiff_param_4];
	ld.param.u32 	%r1143, [_Z20gemm_kernel_2DTilingPfS_S_iiiiiff_param_3];
	setp.ge.s32 	%p409, %r115, %r1280;
	setp.ge.s32 	%p410, %r143, %r1143;
	or.pred  	%p411, %p410, %p409;
	@%p411 bra 	$L__BB2_293;
	ld.param.f32 	%f5936, [_Z20gemm_kernel_2DTilingPfS_S_iiiiiff_param_9];
	ld.param.f32 	%f5808, [_Z20gemm_kernel_2DTilingPfS_S_iiiiiff_param_8];
	add.s32 	%r996, %r115, %r142;
	mul.wide.s32 	%rd253, %r996, 4;
	add.s64 	%rd254, %rd2, %rd253;
	ld.global.f32 	%f5622, [%rd254];
	mul.f32 	%f5623, %f5936, %f5622;
	fma.rn.f32 	%f5624, %f5808, %f6273, %f5623;
	st.global.f32 	[%rd254], %f5624;
$L__BB2_293:
	ld.param.u32 	%r1281, [_Z20gemm_kernel_2DTilingPfS_S_iiiiiff_param_4];
	ld.param.u32 	%r1144, [_Z20gemm_kernel_2DTilingPfS_S_iiiiiff_param_3];
	setp.ge.s32 	%p412, %r116, %r1281;
	setp.ge.s32 	%p413, %r143, %r1144;
	or.pred  	%p414, %p413, %p412;
	@%p414 bra 	$L__BB2_295;
	ld.param.f32 	%f5937, [_Z20gemm_kernel_2DTilingPfS_S_iiiiiff_param_9];
	ld.param.f32 	%f5809, [_Z20gemm_kernel_2DTilingPfS_S_iiiiiff_param_8];
	add.s32 	%r997, %r116, %r142;
	mul.wide.s32 	%rd255, %r997, 4;
	add.s64 	%rd256, %rd2, %rd255;
	ld.global.f32 	%f5625, [%rd256];
	mul.f32 	%f5626, %f5937, %f5625;
	fma.rn.f32 	%f5627, %f5809, %f6272, %f5626;
	st.global.f32 	[%rd256], %f5627;
$L__BB2_295:
	ld.param.u32 	%r1282, [_Z20gemm_kernel_2DTilingPfS_S_iiiiiff_param_4];
	ld.param.u32 	%r1145, [_Z20gemm_kernel_2DTilingPfS_S_iiiiiff_param_3];
	setp.ge.s32 	%p415, %r117, %r1282;
	setp.ge.s32 	%p416, %r143, %r1145;
	or.pred  	%p417, %p416, %p415;
	@%p417 bra 	$L__BB2_297;
	ld.param.f32 	%f5938, [_Z20gemm_kernel_2DTilingPfS_S_iiiiiff_param_9];
	ld.param.f32 	%f5810, [_Z20gemm_kernel_2DTilingPfS_S_iiiiiff_param_8];
	add.s32 	%r998, %r117, %r142;
	mul.wide.s32 	%rd257, %r998, 4;
	add.s64 	%rd258, %rd2, %rd257;
	ld.global.f32 	%f5628, [%rd258];
	mul.f32 	%f5629, %f5938, %f5628;
	fma.rn.f32 	%f5630, %f5810, %f6271, %f5629;
	st.global.f32 	[%rd258], %f5630;
$L__BB2_297:
	ld.param.u32 	%r1283, [_Z20gemm_kernel_2DTilingPfS_S_iiiiiff_param_4];
	ld.param.u32 	%r1146, [_Z20gemm_kernel_2DTilingPfS_S_iiiiiff_param_3];
	setp.ge.s32 	%p418, %r118, %r1283;
	setp.ge.s32 	%p419, %r143, %r1146;
	or.pred  	%p420, %p419, %p418;
	@%p420 bra 	$L__BB2_299;
	ld.param.f32 	%f5939, [_Z20gemm_kernel_2DTilingPfS_S_iiiiiff_param_9];
	ld.param.f32 	%f5811, [_Z20gemm_kernel_2DTilingPfS_S_iiiiiff_param_8];
	add.s32 	%r999, %r118, %r142;
	mul.wide.s32 	%rd259, %r999, 4;
	add.s64 	%rd260, %rd2, %rd259;
	ld.global.f32 	%f5631, [%rd260];
	mul.f32 	%f5632, %f5939, %f5631;
	fma.rn.f32 	%f5633, %f5811, %f6270, %f5632;
	st.global.f32 	[%rd260], %f5633;
$L__BB2_299:
	ld.param.u32 	%r1284, [_Z20gemm_kernel_2DTilingPfS_S_iiiiiff_param_4];
	ld.param.u32 	%r1147, [_Z20gemm_kernel_2DTilingPfS_S_iiiiiff_param_3];
	setp.ge.s32 	%p421, %r119, %r1284;
	setp.ge.s32 	%p422, %r143, %r1147;
	or.pred  	%p423, %p422, %p421;
	@%p423 bra 	$L__BB2_301;
	ld.param.f32 	%f5940, [_Z20gemm_kernel_2DTilingPfS_S_iiiiiff_param_9];
	ld.param.f32 	%f5812, [_Z20gemm_kernel_2DTilingPfS_S_iiiiiff_param_8];
	add.s32 	%r1000, %r119, %r142;
	mul.wide.s32 	%rd261, %r1000, 4;
	add.s64 	%rd262, %rd2, %rd261;
	ld.global.f32 	%f5634, [%rd262];
	mul.f32 	%f5635, %f5940, %f5634;
	fma.rn.f32 	%f5636, %f5812, %f6269, %f5635;
	st.global.f32 	[%rd262], %f5636;
$L__BB2_301:
	ld.param.u32 	%r1285, [_Z20gemm_kernel_2DTilingPfS_S_iiiiiff_param_4];
	ld.param.u32 	%r1148, [_Z20gemm_kernel_2DTilingPfS_S_iiiiiff_param_3];
	add.s32 	%r144, %r142, %r1285;
	setp.ge.s32 	%p424, %r41, %r1285;
	add.s32 	%r145, %r39, 13;
	setp.ge.s32 	%p425, %r145, %r1148;
	or.pred  	%p426, %p425, %p424;
	@%p426 bra 	$L__BB2_303;
	ld.param.f32 	%f5941, [_Z20gemm_kernel_2DTilingPfS_S_iiiiiff_param_9];
	ld.param.f32 	%f5813, [_Z20gemm_kernel_2DTilingPfS_S_iiiiiff_param_8];
	add.s32 	%r1001, %r41, %r144;
	mul.wide.s32 	%rd263, %r1001, 4;
	add.s64 	%rd264, %rd2, %rd263;
	ld.global.f32 	%f5637, [%rd264];
	mul.f32 	%f5638, %f5941, %f5637;
	fma.rn.f32 	%f5639, %f5813, %f6268, %f5638;
	st.global.f32 	[%rd264], %f5639;
$L__BB2_303:
	ld.param.u32 	%r1286, [_Z20gemm_kernel_2DTilingPfS_S_iiiiiff_param_4];
	ld.param.u32 	%r1149, [_Z20gemm_kernel_2DTilingPfS_S_iiiiiff_param_3];
	setp.ge.s32 	%p427, %r113, %r1286;
	setp.ge.s32 	%p428, %r145, %r1149;
	or.pred  	%p429, %p428, %p427;
	@%p429 bra 	$L__BB2_305;
	ld.param.f32 	%f5942, [_Z20gemm_kernel_2DTilingPfS_S_iiiiiff_param_9];
	ld.param.f32 	%f5814, [_Z20gemm_kernel_2DTilingPfS_S_iiiiiff_param_8];
	add.s32 	%r1002, %r113, %r144;
	mul.wide.s32 	%rd265, %r1002, 4;
	add.s64 	%rd266, %rd2, %rd265;
	ld.global.f32 	%f5640, [%rd266];
	mul.f32 	%f5641, %f5942, %f5640;
	fma.rn.f32 	%f5642, %f5814, %f6267, %f5641;
	st.global.f32 	[%rd266], %f5642;
$L__BB2_305:
	ld.param.u32 	%r1287, [_Z20gemm_kernel_2DTilingPfS_S_iiiiiff_param_4];
	ld.param.u32 	%r1150, [_Z20gemm_kernel_2DTilingPfS_S_iiiiiff_param_3];
	setp.ge.s32 	%p430, %r114, %r1287;
	setp.ge.s32 	%p431, %r145, %r1150;
	or.pred  	%p432, %p431, %p430;
	@%p432 bra 	$L__BB2_307;
	ld.param.f32 	%f5943, [_Z20gemm_kernel_2DTilingPfS_S_iiiiiff_param_9];
	ld.param.f32 	%f5815, [_Z20gemm_kernel_2DTilingPfS_S_iiiiiff_param_8];
	add.s32 	%r1003, %r114, %r144;
	mul.wide.s32 	%rd267, %r1003, 4;
	add.s64 	%rd268, %rd2, %rd267;
	ld.global.f32 	%f5643, [%rd268];
	mul.f32 	%f5644, %f5943, %f5643;
	fma.rn.f32 	%f5645, %f5815, %f6266, %f5644;
	st.global.f32 	[%rd268], %f5645;
$L__BB2_307:
	ld.param.u32 	%r1288, [_Z20gemm_kernel_2DTilingPfS_S_iiiiiff_param_4];
	ld.param.u32 	%r1151, [_Z20gemm_kernel_2DTilingPfS_S_iiiiiff_param_3];
	setp.ge.s32 	%p433, %r115, %r1288;
	setp.ge.s32 	%p434, %r145, %r1151;
	or.pred  	%p435, %p434, %p433;
	@%p435 bra 	$L__BB2_309;
	ld.param.f32 	%f5944, [_Z20gemm_kernel_2DTilingPfS_S_iiiiiff_param_9];
	ld.param.f32 	%f5816, [_Z20gemm_kernel_2DTilingPfS_S_iiiiiff_param_8];
	add.s32 	%r1004, %r115, %r144;
	mul.wide.s32 	%rd269, %r1004, 4;
	add.s64 	%rd270, %rd2, %rd269;
	ld.global.f32 	%f5646, [%rd270];
	mul.f32 	%f5647, %f5944, %f5646;
	fma.rn.f32 	%f5648, %f5816, %f6265, %f5647;
	st.global.f32 	[%rd270], %f5648;
$L__BB2_309:
	ld.param.u32 	%r1289, [_Z20gemm_kernel_2DTilingPfS_S_iiiiiff_param_4];
	ld.param.u32 	%r1152, [_Z20gemm_kernel_2DTilingPfS_S_iiiiiff_param_3];
	setp.ge.s32 	%p436, %r116, %r1289;
	setp.ge.s32 	%p437, %r145, %r1152;
	or.pred  	%p438, %p437, %p436;
	@%p438 bra 	$L__BB2_311;
	ld.param.f32 	%f5945, [_Z20gemm_kernel_2DTilingPfS_S_iiiiiff_param_9];
	ld.param.f32 	%f5817, [_Z20gemm_kernel_2DTilingPfS_S_iiiiiff_param_8];
	add.s32 	%r1005, %r116, %r144;
	mul.wide.s32 	%rd271, %r1005, 4;
	add.s64 	%rd272, %rd2, %rd271;
	ld.global.f32 	%f5649, [%rd272];
	mul.f32 	%f5650, %f5945, %f5649;
	fma.rn.f32 	%f5651, %f5817, %f6264, %f5650;
	st.global.f32 	[%rd272], %f5651;
$L__BB2_311:
	ld.param.u32 	%r1290, [_Z20gemm_kernel_2DTilingPfS_S_iiiiiff_param_4];
	ld.param.u32 	%r1153, [_Z20gemm_kernel_2DTilingPfS_S_iiiiiff_param_3];
	setp.ge.s32 	%p439, %r117, %r1290;
	setp.ge.s32 	%p440, %r145, %r1153;
	or.pred  	%p441, %p440, %p439;
	@%p441 bra 	$L__BB2_313;
	ld.param.f32 	%f5946, [_Z20gemm_kernel_2DTilingPfS_S_iiiiiff_param_9];
	ld.param.f32 	%f5818, [_Z20gemm_kernel_2DTilingPfS_S_iiiiiff_param_8];
	add.s32 	%r1006, %r117, %r144;
	mul.wide.s32 	%rd273, %r1006, 4;
	add.s64 	%rd274, %rd2, %rd273;
	ld.global.f32 	%f5652, [%rd274];
	mul.f32 	%f5653, %f5946, %f5652;
	fma.rn.f32 	%f5654, %f5818, %f6263, %f5653;
	st.global.f32 	[%rd274], %f5654;
$L__BB2_313:
	ld.param.u32 	%r1291, [_Z20gemm_kernel_2DTilingPfS_S_iiiiiff_param_4];
	ld.param.u32 	%r1154, [_Z20gemm_kernel_2DTilingPfS_S_iiiiiff_param_3];
	setp.ge.s32 	%p442, %r118, %r1291;
	setp.ge.s32 	%p443, %r145, %r1154;
	or.pred  	%p444, %p443, %p442;
	@%p444 bra 	$L__BB2_315;
	ld.param.f32 	%f5947, [_Z20gemm_kernel_2DTilingPfS_S_iiiiiff_param_9];
	ld.param.f32 	%f5819, [_Z20gemm_kernel_2DTilingPfS_S_iiiiiff_param_8];
	add.s32 	%r1007, %r118, %r144;
	mul.wide.s32 	%rd275, %r1007, 4;
	add.s64 	%rd276, %rd2, %rd275;
	ld.global.f32 	%f5655, [%rd276];
	mul.f32 	%f5656, %f5947, %f5655;
	fma.rn.f32 	%f5657, %f5819, %f6262, %f5656;
	st.global.f32 	[%rd276], %f5657;
$L__BB2_315:
	ld.param.u32 	%r1292, [_Z20gemm_kernel_2DTilingPfS_S_iiiiiff_param_4];
	ld.param.u32 	%r1155, [_Z20gemm_kernel_2DTilingPfS_S_iiiiiff_param_3];
	setp.ge.s32 	%p445, %r119, %r1292;
	setp.ge.s32 	%p446, %r145, %r1155;
	or.pred  	%p447, %p446, %p445;
	@%p447 bra 	$L__BB2_317;
	ld.param.f32 	%f5948, [_Z20gemm_kernel_2DTilingPfS_S_iiiiiff_param_9];
	ld.param.f32 	%f5820, [_Z20gemm_kernel_2DTilingPfS_S_iiiiiff_param_8];
	add.s32 	%r1008, %r119, %r144;
	mul.wide.s32 	%rd277, %r1008, 4;
	add.s64 	%rd278, %rd2, %rd277;
	ld.global.f32 	%f5658, [%rd278];
	mul.f32 	%f5659, %f5948, %f5658;
	fma.rn.f32 	%f5660, %f5820, %f6261, %f5659;
	st.global.f32 	[%rd278], %f5660;
$L__BB2_317:
	ld.param.u32 	%r1293, [_Z20gemm_kernel_2DTilingPfS_S_iiiiiff_param_4];
	ld.param.u32 	%r1156, [_Z20gemm_kernel_2DTilingPfS_S_iiiiiff_param_3];
	add.s32 	%r1009, %r142, %r1293;
	add.s32 	%r146, %r1009, %r1293;
	setp.ge.s32 	%p448, %r41, %r1293;
	add.s32 	%r147, %r39, 14;
	setp.ge.s32 	%p449, %r147, %r1156;
	or.pred  	%p450, %p449, %p448;
	@%p450 bra 	$L__BB2_319;
	ld.param.f32 	%f5949, [_Z20gemm_kernel_2DTilingPfS_S_iiiiiff_param_9];
	ld.param.f32 	%f5821, [_Z20gemm_kernel_2DTilingPfS_S_iiiiiff_param_8];
	add.s32 	%r1010, %r41, %r146;
	mul.wide.s32 	%rd279, %r1010, 4;
	add.s64 	%rd280, %rd2, %rd279;
	ld.global.f32 	%f5661, [%rd280];
	mul.f32 	%f5662, %f5949, %f5661;
	fma.rn.f32 	%f5663, %f5821, %f6260, %f5662;
	st.global.f32 	[%rd280], %f5663;
$L__BB2_319:
	ld.param.u32 	%r1294, [_Z20gemm_kernel_2DTilingPfS_S_iiiiiff_param_4];
	ld.param.u32 	%r1157, [_Z20gemm_kernel_2DTilingPfS_S_iiiiiff_param_3];
	setp.ge.s32 	%p451, %r113, %r1294;
	setp.ge.s32 	%p452, %r147, %r1157;
	or.pred  	%p453, %p452, %p451;
	@%p453 bra 	$L__BB2_321;
	ld.param.f32 	%f5950, [_Z20gemm_kernel_2DTilingPfS_S_iiiiiff_param_9];
	ld.param.f32 	%f5822, [_Z20gemm_kernel_2DTilingPfS_S_iiiiiff_param_8];
	add.s32 	%r1011, %r113, %r146;
	mul.wide.s32 	%rd281, %r1011, 4;
	add.s64 	%rd282, %rd2, %rd281;
	ld.global.f32 	%f5664, [%rd282];
	mul.f32 	%f5665, %f5950, %f5664;
	fma.rn.f32 	%f5666, %f5822, %f6259, %f5665;
	st.global.f32 	[%rd282], %f5666;
$L__BB2_321:
	ld.param.u32 	%r1295, [_Z20gemm_kernel_2DTilingPfS_S_iiiiiff_param_4];
	ld.param.u32 	%r1158, [_Z20gemm_kernel_2DTilingPfS_S_iiiiiff_param_3];
	setp.ge.s32 	%p454, %r114, %r1295;
	setp.ge.s32 	%p455, %r147, %r1158;
	or.pred  	%p456, %p455, %p454;
	@%p456 bra 	$L__BB2_323;
	ld.param.f32 	%f5951, [_Z20gemm_kernel_2DTilingPfS_S_iiiiiff_param_9];
	ld.param.f32 	%f5823, [_Z20gemm_kernel_2DTilingPfS_S_iiiiiff_param_8];
	add.s32 	%r1012, %r114, %r146;
	mul.wide.s32 	%rd283, %r1012, 4;
	add.s64 	%rd284, %rd2, %rd283;
	ld.global.f32 	%f5667, [%rd284];
	mul.f32 	%f5668, %f5951, %f5667;
	fma.rn.f32 	%f5669, %f5823, %f6258, %f5668;
	st.global.f32 	[%rd284], %f5669;
$L__BB2_323:
	ld.param.u32 	%r1296, [_Z20gemm_kernel_2DTilingPfS_S_iiiiiff_param_4];
	ld.param.u32 	%r1159, [_Z20gemm_kernel_2DTilingPfS_S_iiiiiff_param_3];
	setp.ge.s32 	%p457, %r115, %r1296;
	setp.ge.s32 	%p458, %r147, %r1159;
	or.pred  	%p459, %p458, %p457;
	@%p459 bra 	$L__BB2_325;
	ld.param.f32 	%f5952, [_Z20gemm_kernel_2DTilingPfS_S_iiiiiff_param_9];
	ld.param.f32 	%f5824, [_Z20gemm_kernel_2DTilingPfS_S_iiiiiff_param_8];
	add.s32 	%r1013, %r115, %r146;
	mul.wide.s32 	%rd285, %r1013, 4;
	add.s64 	%rd286, %rd2, %rd285;
	ld.global.f32 	%f5670, [%rd286];
	mul.f32 	%f5671, %f5952, %f5670;
	fma.rn.f32 	%f5672, %f5824, %f6257, %f5671;
	st.global.f32 	[%rd286], %f5672;
$L__BB2_325:
	ld.param.u32 	%r1297, [_Z20gemm_kernel_2DTilingPfS_S_iiiiiff_param_4];
	ld.param.u32 	%r1160, [_Z20gemm_kernel_2DTilingPfS_S_iiiiiff_param_3];
	setp.ge.s32 	%p460, %r116, %r1297;
	setp.ge.s32 	%p461, %r147, %r1160;
	or.pred  	%p462, %p461, %p460;
	@%p462 bra 	$L__BB2_327;
	ld.param.f32 	%f5953, [_Z20gemm_kernel_2DTilingPfS_S_iiiiiff_param_9];
	ld.param.f32 	%f5825, [_Z20gemm_kernel_2DTilingPfS_S_iiiiiff_param_8];
	add.s32 	%r1014, %r116, %r146;
	mul.wide.s32 	%rd287, %r1014, 4;
	add.s64 	%rd288, %rd2, %rd287;
	ld.global.f32 	%f5673, [%rd288];
	mul.f32 	%f5674, %f5953, %f5673;
	fma.rn.f32 	%f5675, %f5825, %f6256, %f5674;
	st.global.f32 	[%rd288], %f5675;
$L__BB2_327:
	ld.param.u32 	%r1298, [_Z20gemm_kernel_2DTilingPfS_S_iiiiiff_param_4];
	ld.param.u32 	%r1161, [_Z20gemm_kernel_2DTilingPfS_S_iiiiiff_param_3];
	setp.ge.s32 	%p463, %r117, %r1298;
	setp.ge.s32 	%p464, %r147, %r1161;
	or.pred  	%p465, %p464, %p463;
	@%p465 bra 	$L__BB2_329;
	ld.param.f32 	%f5954, [_Z20gemm_kernel_2DTilingPfS_S_iiiiiff_param_9];
	ld.param.f32 	%f5826, [_Z20gemm_kernel_2DTilingPfS_S_iiiiiff_param_8];
	add.s32 	%r1015, %r117, %r146;
	mul.wide.s32 	%rd289, %r1015, 4;
	add.s64 	%rd290, %rd2, %rd289;
	ld.global.f32 	%f5676, [%rd290];
	mul.f32 	%f5677, %f5954, %f5676;
	fma.rn.f32 	%f5678, %f5826, %f6255, %f5677;
	st.global.f32 	[%rd290], %f5678;
$L__BB2_329:
	ld.param.u32 	%r1299, [_Z20gemm_kernel_2DTilingPfS_S_iiiiiff_param_4];
	ld.param.u32 	%r1162, [_Z20gemm_kernel_2DTilingPfS_S_iiiiiff_param_3];
	setp.ge.s32 	%p466, %r118, %r1299;
	setp.ge.s32 	%p467, %r147, %r1162;
	or.pred  	%p468, %p467, %p466;
	@%p468 bra 	$L__BB2_331;
	ld.param.f32 	%f5955, [_Z20gemm_kernel_2DTilingPfS_S_iiiiiff_param_9];
	ld.param.f32 	%f5827, [_Z20gemm_kernel_2DTilingPfS_S_iiiiiff_param_8];
	add.s32 	%r1016, %r118, %r146;
	mul.wide.s32 	%rd291, %r1016, 4;
	add.s64 	%rd292, %rd2, %rd291;
	ld.global.f32 	%f5679, [%rd292];
	mul.f32 	%f5680, %f5955, %f5679;
	fma.rn.f32 	%f5681, %f5827, %f6254, %f5680;
	st.global.f32 	[%rd292], %f5681;
$L__BB2_331:
	ld.param.u32 	%r1300, [_Z20gemm_kernel_2DTilingPfS_S_iiiiiff_param_4];
	ld.param.u32 	%r1163, [_Z20gemm_kernel_2DTilingPfS_S_iiiiiff_param_3];
	setp.ge.s32 	%p469, %r119, %r1300;
	setp.ge.s32 	%p470, %r147, %r1163;
	or.pred  	%p471, %p470, %p469;
	@%p471 bra 	$L__BB2_333;
	ld.param.f32 	%f5956, [_Z20gemm_kernel_2DTilingPfS_S_iiiiiff_param_9];
	ld.param.f32 	%f5828, [_Z20gemm_kernel_2DTilingPfS_S_iiiiiff_param_8];
	add.s32 	%r1017, %r119, %r146;
	mul.wide.s32 	%rd293, %r1017, 4;
	add.s64 	%rd294, %rd2, %rd293;
	ld.global.f32 	%f5682, [%rd294];
	mul.f32 	%f5683, %f5956, %f5682;
	fma.rn.f32 	%f5684, %f5828, %f6253, %f5683;
	st.global.f32 	[%rd294], %f5684;
$L__BB2_333:
	ld.param.u32 	%r1301, [_Z20gemm_kernel_2DTilingPfS_S_iiiiiff_param_4];
	ld.param.u32 	%r1164, [_Z20gemm_kernel_2DTilingPfS_S_iiiiiff_param_3];
	add.s32 	%r148, %r146, %r1301;
	setp.ge.s32 	%p472, %r41, %r1301;
	add.s32 	%r149, %r39, 15;
	setp.ge.s32 	%p473, %r149, %r1164;
	or.pred  	%p474, %p473, %p472;
	@%p474 bra 	$L__BB2_335;
	ld.param.f32 	%f5957, [_Z20gemm_kernel_2DTilingPfS_S_iiiiiff_param_9];
	ld.param.f32 	%f5829, [_Z20gemm_kernel_2DTilingPfS_S_iiiiiff_param_8];
	add.s32 	%r1018, %r41, %r148;
	mul.wide.s32 	%rd295, %r1018, 4;
	add.s64 	%rd296, %rd2, %rd295;
	ld.global.f32 	%f5685, [%rd296];
	mul.f32 	%f5686, %f5957, %f5685;
	fma.rn.f32 	%f5687, %f5829, %f6252, %f5686;
	st.global.f32 	[%rd296], %f5687;
$L__BB2_335:
	ld.param.u32 	%r1302, [_Z20gemm_kernel_2DTilingPfS_S_iiiiiff_param_4];
	ld.param.u32 	%r1165, [_Z20gemm_kernel_2DTilingPfS_S_iiiiiff_param_3];
	setp.ge.s32 	%p475, %r113, %r1302;
	setp.ge.s32 	%p476, %r149, %r1165;
	or.pred  	%p477, %p476, %p475;
	@%p477 bra 	$L__BB2_337;
	ld.param.f32 	%f5958, [_Z20gemm_kernel_2DTilingPfS_S_iiiiiff_param_9];
	ld.param.f32 	%f5830, [_Z20gemm_kernel_2DTilingPfS_S_iiiiiff_param_8];
	add.s32 	%r1019, %r113, %r148;
	mul.wide.s32 	%rd297, %r1019, 4;
	add.s64 	%rd298, %rd2, %rd297;
	ld.global.f32 	%f5688, [%rd298];
	mul.f32 	%f5689, %f5958, %f5688;
	fma.rn.f32 	%f5690, %f5830, %f6251, %f5689;
	st.global.f32 	[%rd298], %f5690;
$L__BB2_337:
	ld.param.u32 	%r1303, [_Z20gemm_kernel_2DTilingPfS_S_iiiiiff_param_4];
	ld.param.u32 	%r1166, [_Z20gemm_kernel_2DTilingPfS_S_iiiiiff_param_3];
	setp.ge.s32 	%p478, %r114, %r1303;
	setp.ge.s32 	%p479, %r149, %r1166;
	or.pred  	%p480, %p479, %p478;
	@%p480 bra 	$L__BB2_339;
	ld.param.f32 	%f5959, [_Z20gemm_kernel_2DTilingPfS_S_iiiiiff_param_9];
	ld.param.f32 	%f5831, [_Z20gemm_kernel_2DTilingPfS_S_iiiiiff_param_8];
	add.s32 	%r1020, %r114, %r148;
	mul.wide.s32 	%rd299, %r1020, 4;
	add.s64 	%rd300, %rd2, %rd299;
	ld.global.f32 	%f5691, [%rd300];
	mul.f32 	%f5692, %f5959, %f5691;
	fma.rn.f32 	%f5693, %f5831, %f6250, %f5692;
	st.global.f32 	[%rd300], %f5693;
$L__BB2_339:
	ld.param.u32 	%r1304, [_Z20gemm_kernel_2DTilingPfS_S_iiiiiff_param_4];
	ld.param.u32 	%r1167, [_Z20gemm_kernel_2DTilingPfS_S_iiiiiff_param_3];
	setp.ge.s32 	%p481, %r115, %r1304;
	setp.ge.s32 	%p482, %r149, %r1167;
	or.pred  	%p483, %p482, %p481;
	@%p483 bra 	$L__BB2_341;
	ld.param.f32 	%f5960, [_Z20gemm_kernel_2DTilingPfS_S_iiiiiff_param_9];
	ld.param.f32 	%f5832, [_Z20gemm_kernel_2DTilingPfS_S_iiiiiff_param_8];
	add.s32 	%r1021, %r115, %r148;
	mul.wide.s32 	%rd301, %r1021, 4;
	add.s64 	%rd302, %rd2, %rd301;
	ld.global.f32 	%f5694, [%rd302];
	mul.f32 	%f5695, %f5960, %f5694;
	fma.rn.f32 	%f5696, %f5832, %f6249, %f5695;
	st.global.f32 	[%rd302], %f5696;
$L__BB2_341:
	ld.param.u32 	%r1305, [_Z20gemm_kernel_2DTilingPfS_S_iiiiiff_param_4];
	ld.param.u32 	%r1168, [_Z20gemm_kernel_2DTilingPfS_S_iiiiiff_param_3];
	setp.ge.s32 	%p484, %r116, %r1305;
	setp.ge.s32 	%p485, %r149, %r1168;
	or.pred  	%p486, %p485, %p484;
	@%p486 bra 	$L__BB2_343;
	ld.param.f32 	%f5961, [_Z20gemm_kernel_2DTilingPfS_S_iiiiiff_param_9];
	ld.param.f32 	%f5833, [_Z20gemm_kernel_2DTilingPfS_S_iiiiiff_param_8];
	add.s32 	%r1022, %r116, %r148;
	mul.wide.s32 	%rd303, %r1022, 4;
	add.s64 	%rd304, %rd2, %rd303;
	ld.global.f32 	%f5697, [%rd304];
	mul.f32 	%f5698, %f5961, %f5697;
	fma.rn.f32 	%f5699, %f5833, %f6248, %f5698;
	st.global.f32 	[%rd304], %f5699;
$L__BB2_343:
	ld.param.u32 	%r1306, [_Z20gemm_kernel_2DTilingPfS_S_iiiiiff_param_4];
	ld.param.u32 	%r1169, [_Z20gemm_kernel_2DTilingPfS_S_iiiiiff_param_3];
	setp.ge.s32 	%p487, %r117, %r1306;
	setp.ge.s32 	%p488, %r149, %r1169;
	or.pred  	%p489, %p488, %p487;
	@%p489 bra 	$L__BB2_345;
	ld.param.f32 	%f5962, [_Z20gemm_kernel_2DTilingPfS_S_iiiiiff_param_9];
	ld.param.f32 	%f5834, [_Z20gemm_kernel_2DTilingPfS_S_iiiiiff_param_8];
	add.s32 	%r1023, %r117, %r148;
	mul.wide.s32 	%rd305, %r1023, 4;
	add.s64 	%rd306, %rd2, %rd305;
	ld.global.f32 	%f5700, [%rd306];
	mul.f32 	%f5701, %f5962, %f5700;
	fma.rn.f32 	%f5702, %f5834, %f6247, %f5701;
	st.global.f32 	[%rd306], %f5702;
$L__BB2_345:
	ld.param.u32 	%r1307, [_Z20gemm_kernel_2DTilingPfS_S_iiiiiff_param_4];
	ld.param.u32 	%r1170, [_Z20gemm_kernel_2DTilingPfS_S_iiiiiff_param_3];
	setp.ge.s32 	%p490, %r118, %r1307;
	setp.ge.s32 	%p491, %r149, %r1170;
	or.pred  	%p492, %p491, %p490;
	@%p492 bra 	$L__BB2_347;
	ld.param.f32 	%f5963, [_Z20gemm_kernel_2DTilingPfS_S_iiiiiff_param_9];
	ld.param.f32 	%f5835, [_Z20gemm_kernel_2DTilingPfS_S_iiiiiff_param_8];
	add.s32 	%r1024, %r118, %r148;
	mul.wide.s32 	%rd307, %r1024, 4;
	add.s64 	%rd308, %rd2, %rd307;
	ld.global.f32 	%f5703, [%rd308];
	mul.f32 	%f5704, %f5963, %f5703;
	fma.rn.f32 	%f5705, %f5835, %f6246, %f5704;
	st.global.f32 	[%rd308], %f5705;
$L__BB2_347:
	ld.param.u32 	%r1308, [_Z20gemm_kernel_2DTilingPfS_S_iiiiiff_param_4];
	ld.param.u32 	%r1171, [_Z20gemm_kernel_2DTilingPfS_S_iiiiiff_param_3];
	setp.ge.s32 	%p493, %r119, %r1308;
	setp.ge.s32 	%p494, %r149, %r1171;
	or.pred  	%p495, %p494, %p493;
	@%p495 bra 	$L__BB2_349;
	ld.param.f32 	%f5964, [_Z20gemm_kernel_2DTilingPfS_S_iiiiiff_param_9];
	ld.param.f32 	%f5836, [_Z20gemm_kernel_2DTilingPfS_S_iiiiiff_param_8];
	add.s32 	%r1025, %r119, %r148;
	mul.wide.s32 	%rd309, %r1025, 4;
	add.s64 	%rd310, %rd2, %rd309;
	ld.global.f32 	%f5706, [%rd310];
	mul.f32 	%f5707, %f5964, %f5706;
	fma.rn.f32 	%f5708, %f5836, %f6245, %f5707;
	st.global.f32 	[%rd310], %f5708;
$L__BB2_349:
	ld.param.u32 	%r1402, [_Z20gemm_kernel_2DTilingPfS_S_iiiiiff_param_7];
	mov.u32 	%r1026, %nctaid.x;
	mad.lo.s32 	%r1404, %r1402, %r1026, %r1404;
	setp.lt.s32 	%p496, %r1404, %r3;
	@%p496 bra 	$L__BB2_4;
$L__BB2_350:
	ld.param.u32 	%r1369, [_Z20gemm_kernel_2DTilingPfS_S_iiiiiff_param_6];
	mov.u32 	%r1027, %nctaid.y;
	mad.lo.s32 	%r1403, %r1369, %r1027, %r1403;
	setp.lt.s32 	%p497, %r1403, %r1;
	@%p497 bra 	$L__BB2_2;
$L__BB2_351:
	ret;

}
	// .globl	_Z14gemmWarptilingPfS_S_iiiff
.visible .entry _Z14gemmWarptilingPfS_S_iiiff(
	.param .u64 .ptr .align 1 _Z14gemmWarptilingPfS_S_iiiff_param_0,
	.param .u64 .ptr .align 1 _Z14gemmWarptilingPfS_S_iiiff_param_1,
	.param .u64 .ptr .align 1 _Z14gemmWarptilingPfS_S_iiiff_param_2,
	.param .u32 _Z14gemmWarptilingPfS_S_iiiff_param_3,
	.param .u32 _Z14gemmWarptilingPfS_S_iiiff_param_4,
	.param .u32 _Z14gemmWarptilingPfS_S_iiiff_param_5,
	.param .f32 _Z14gemmWarptilingPfS_S_iiiff_param_6,
	.param .f32 _Z14gemmWarptilingPfS_S_iiiff_param_7
)
{
	.local .align 16 .b8 	__local_depot3[512];
	.reg .b64 	%SP;
	.reg .b64 	%SPL;
	.reg .pred 	%p<62>;
	.reg .b32 	%r<514>;
	.reg .b32 	%f<983>;
	.reg .b64 	%rd<142>;

	mov.u64 	%SPL, __local_depot3;
	ld.param.u64 	%rd35, [_Z14gemmWarptilingPfS_S_iiiff_param_0];
	ld.param.u64 	%rd36, [_Z14gemmWarptilingPfS_S_iiiff_param_1];
	ld.param.u32 	%r41, [_Z14gemmWarptilingPfS_S_iiiff_param_5];
	cvta.to.global.u64 	%rd1, %rd35;
	cvta.to.global.u64 	%rd2, %rd36;
	add.u64 	%rd3, %SPL, 0;
	mov.u32 	%r42, %ctaid.y;
	mov.u32 	%r43, %ctaid.x;
	mov.u32 	%r1, %tid.x;
	shl.b32 	%r2, %r42, 7;
	shl.b32 	%r3, %r43, 7;
	mov.f32 	%f415, 0f00000000;
	st.local.v4.f32 	[%rd3], {%f415, %f415, %f415, %f415};
	st.local.v4.f32 	[%rd3+16], {%f415, %f415, %f415, %f415};
	st.local.v4.f32 	[%rd3+32], {%f415, %f415, %f415, %f415};
	st.local.v4.f32 	[%rd3+48], {%f415, %f415, %f415, %f415};
	st.local.v4.f32 	[%rd3+64], {%f415, %f415, %f415, %f415};
	st.local.v4.f32 	[%rd3+80], {%f415, %f415, %f415, %f415};
	st.local.v4.f32 	[%rd3+96], {%f415, %f415, %f415, %f415};
	st.local.v4.f32 	[%rd3+112], {%f415, %f415, %f415, %f415};
	st.local.v4.f32 	[%rd3+128], {%f415, %f415, %f415, %f415};
	st.local.v4.f32 	[%rd3+144], {%f415, %f415, %f415, %f415};
	st.local.v4.f32 	[%rd3+160], {%f415, %f415, %f415, %f415};
	st.local.v4.f32 	[%rd3+176], {%f415, %f415, %f415, %f415};
	st.local.v4.f32 	[%rd3+192], {%f415, %f415, %f415, %f415};
	st.local.v4.f32 	[%rd3+208], {%f415, %f415, %f415, %f415};
	st.local.v4.f32 	[%rd3+224], {%f415, %f415, %f415, %f415};
	st.local.v4.f32 	[%rd3+240], {%f415, %f415, %f415, %f415};
	st.local.v4.f32 	[%rd3+256], {%f415, %f415, %f415, %f415};
	st.local.v4.f32 	[%rd3+272], {%f415, %f415, %f415, %f415};
	st.local.v4.f32 	[%rd3+288], {%f415, %f415, %f415, %f415};
	st.local.v4.f32 	[%rd3+304], {%f415, %f415, %f415, %f415};
	st.local.v4.f32 	[%rd3+320], {%f415, %f415, %f415, %f415};
	st.local.v4.f32 	[%rd3+336], {%f415, %f415, %f415, %f415};
	st.local.v4.f32 	[%rd3+352], {%f415, %f415, %f415, %f415};
	st.local.v4.f32 	[%rd3+368], {%f415, %f415, %f415, %f415};
	st.local.v4.f32 	[%rd3+384], {%f415, %f415, %f415, %f415};
	st.local.v4.f32 	[%rd3+400], {%f415, %f415, %f415, %f415};
	st.local.v4.f32 	[%rd3+416], {%f415, %f415, %f415, %f415};
	st.local.v4.f32 	[%rd3+432], {%f415, %f415, %f415, %f415};
	st.local.v4.f32 	[%rd3+448], {%f415, %f415, %f415, %f415};
	st.local.v4.f32 	[%rd3+464], {%f415, %f415, %f415, %f415};
	st.local.v4.f32 	[%rd3+480], {%f415, %f415, %f415, %f415};
	st.local.v4.f32 	[%rd3+496], {%f415, %f415, %f415, %f415};
	setp.eq.s32 	%p2, %r41, 0;
	@%p2 bra 	$L__BB3_48;
	ld.param.u32 	%r481, [_Z14gemmWarptilingPfS_S_iiiff_param_5];
	mov.u32 	%r45, %ntid.x;
	mov.u32 	%r46, %tid.y;
	mad.lo.s32 	%r47, %r45, %r46, %r1;
	mov.u32 	%r48, %ntid.y;
	mul.lo.s32 	%r49, %r45, %r48;
	add.s32 	%r50, %r47, %r49;
	max.u32 	%r51, %r50, 4096;
	setp.lt.u32 	%p3, %r50, 4096;
	selp.u32 	%r52, 1, 0, %p3;
	add.s32 	%r53, %r50, %r52;
	sub.s32 	%r54, %r51, %r53;
	div.u32 	%r55, %r54, %r49;
	add.s32 	%r4, %r55, %r52;
	mul.wide.u32 	%rd38, %r3, 4;
	add.s64 	%rd141, %rd2, %rd38;
	mul.lo.s32 	%r56, %r481, %r2;
	mul.wide.u32 	%rd39, %r56, 4;
	add.s64 	%rd140, %rd1, %rd39;
	mov.b32 	%r504, 0;
	mov.f32 	%f855, 0f00000000;
	mov.f32 	%f856, %f855;
	mov.f32 	%f857, %f855;
	mov.f32 	%f858, %f855;
	mov.f32 	%f859, %f855;
	mov.f32 	%f860, %f855;
	mov.f32 	%f861, %f855;
	mov.f32 	%f862, %f855;
	mov.f32 	%f863, %f855;
	mov.f32 	%f864, %f855;
	mov.f32 	%f865, %f855;
	mov.f32 	%f866, %f855;
	mov.f32 	%f867, %f855;
	mov.f32 	%f868, %f855;
	mov.f32 	%f869, %f855;
	mov.f32 	%f870, %f855;
	mov.f32 	%f871, %f855;
	mov.f32 	%f872, %f855;
	mov.f32 	%f873, %f855;
	mov.f32 	%f874, %f855;
	mov.f32 	%f875, %f855;
	mov.f32 	%f876, %f855;
	mov.f32 	%f877, %f855;
	mov.f32 	%f878, %f855;
	mov.f32 	%f879, %f855;
	mov.f32 	%f880, %f855;
	mov.f32 	%f881, %f855;
	mov.f32 	%f882, %f855;
	mov.f32 	%f883, %f855;
	mov.f32 	%f884, %f855;
	mov.f32 	%f885, %f855;
	mov.f32 	%f886, %f855;
	mov.f32 	%f887, %f855;
	mov.f32 	%f888, %f855;
	mov.f32 	%f889, %f855;
	mov.f32 	%f890, %f855;
	mov.f32 	%f891, %f855;
	mov.f32 	%f892, %f855;
	mov.f32 	%f893, %f855;
	mov.f32 	%f894, %f855;
	mov.f32 	%f895, %f855;
	mov.f32 	%f896, %f855;
	mov.f32 	%f897, %f855;
	mov.f32 	%f898, %f855;
	mov.f32 	%f899, %f855;
	mov.f32 	%f900, %f855;
	mov.f32 	%f901, %f855;
	mov.f32 	%f902, %f855;
	mov.f32 	%f903, %f855;
	mov.f32 	%f904, %f855;
	mov.f32 	%f905, %f855;
	mov.f32 	%f906, %f855;
	mov.f32 	%f907, %f855;
	mov.f32 	%f908, %f855;
	mov.f32 	%f909, %f855;
	mov.f32 	%f910, %f855;
	mov.f32 	%f911, %f855;
	mov.f32 	%f912, %f855;
	mov.f32 	%f913, %f855;
	mov.f32 	%f914, %f855;
	mov.f32 	%f915, %f855;
	mov.f32 	%f916, %f855;
	mov.f32 	%f917, %f855;
	mov.f32 	%f918, %f855;
	mov.f32 	%f919, %f855;
	mov.f32 	%f920, %f855;
	mov.f32 	%f921, %f855;
	mov.f32 	%f922, %f855;
	mov.f32 	%f923, %f855;
	mov.f32 	%f924, %f855;
	mov.f32 	%f925, %f855;
	mov.f32 	%f926, %f855;
	mov.f32 	%f927, %f855;
	mov.f32 	%f928, %f855;
	mov.f32 	%f929, %f855;
	mov.f32 	%f930, %f855;
	mov.f32 	%f931, %f855;
	mov.f32 	%f932, %f855;
	mov.f32 	%f933, %f855;
	mov.f32 	%f934, %f855;
	mov.f32 	%f935, %f855;
	mov.f32 	%f936, %f855;
	mov.f32 	%f937, %f855;
	mov.f32 	%f938, %f855;
	mov.f32 	%f939, %f855;
	mov.f32 	%f940, %f855;
	mov.f32 	%f941, %f855;
	mov.f32 	%f942, %f855;
	mov.f32 	%f943, %f855;
	mov.f32 	%f944, %f855;
	mov.f32 	%f945, %f855;
	mov.f32 	%f946, %f855;
	mov.f32 	%f947, %f855;
	mov.f32 	%f948, %f855;
	mov.f32 	%f949, %f855;
	mov.f32 	%f950, %f855;
	mov.f32 	%f951, %f855;
	mov.f32 	%f952, %f855;
	mov.f32 	%f953, %f855;
	mov.f32 	%f954, %f855;
	mov.f32 	%f955, %f855;
	mov.f32 	%f956, %f855;
	mov.f32 	%f957, %f855;
	mov.f32 	%f958, %f855;
	mov.f32 	%f959, %f855;
	mov.f32 	%f960, %f855;
	mov.f32 	%f961, %f855;
	mov.f32 	%f962, %f855;
	mov.f32 	%f963, %f855;
	mov.f32 	%f964, %f855;
	mov.f32 	%f965, %f855;
	mov.f32 	%f966, %f855;
	mov.f32 	%f967, %f855;
	mov.f32 	%f968, %f855;
	mov.f32 	%f969, %f855;
	mov.f32 	%f970, %f855;
	mov.f32 	%f971, %f855;
	mov.f32 	%f972, %f855;
	mov.f32 	%f973, %f855;
	mov.f32 	%f974, %f855;
	mov.f32 	%f975, %f855;
	mov.f32 	%f976, %f855;
	mov.f32 	%f977, %f855;
	mov.f32 	%f978, %f855;
	mov.f32 	%f979, %f855;
	mov.f32 	%f980, %f855;
	mov.f32 	%f981, %f855;
	mov.f32 	%f982, %f855;
$L__BB3_2:
	mov.u32 	%r57, %ntid.x;
	mov.u32 	%r58, %tid.y;
	mov.u32 	%r59, %tid.x;
	mad.lo.s32 	%r60, %r57, %r58, %r59;
	setp.gt.u32 	%p4, %r60, 4095;
	@%p4 bra 	$L__BB3_44;
	mov.u32 	%r61, %ntid.x;
	mov.u32 	%r62, %tid.y;
	mov.u32 	%r63, %tid.x;
	mad.lo.s32 	%r505, %r61, %r62, %r63;
	and.b32  	%r64, %r4, 3;
	setp.eq.s32 	%p5, %r64, 3;
	@%p5 bra 	$L__BB3_13;
	ld.param.u32 	%r482, [_Z14gemmWarptilingPfS_S_iiiff_param_5];
	ld.param.u32 	%r458, [_Z14gemmWarptilingPfS_S_iiiff_param_3];
	mov.u32 	%r65, %ntid.x;
	mov.u32 	%r66, %tid.y;
	mov.u32 	%r67, %tid.x;
	mad.lo.s32 	%r68, %r65, %r66, %r67;
	shr.u32 	%r69, %r68, 5;
	mov.u32 	%r70, %ctaid.y;
	shl.b32 	%r71, %r70, 7;
	add.s32 	%r72, %r71, %r69;
	setp.ge.s32 	%p6, %r72, %r458;
	and.b32  	%r73, %r68, 31;
	add.s32 	%r74, %r73, %r504;
	setp.ge.s32 	%p7, %r74, %r482;
	mov.f32 	%f841, 0f00000000;
	or.pred  	%p8, %p6, %p7;
	@%p8 bra 	$L__BB3_6;
	ld.param.u32 	%r483, [_Z14gemmWarptilingPfS_S_iiiff_param_5];
	mov.u32 	%r75, %ntid.x;
	mov.u32 	%r76, %tid.y;
	mov.u32 	%r77, %tid.x;
	mad.lo.s32 	%r78, %r75, %r76, %r77;
	shr.u32 	%r79, %r78, 5;
	and.b32  	%r80, %r78, 31;
	mad.lo.s32 	%r81, %r79, %r483, %r80;
	mul.wide.s32 	%rd40, %r81, 4;
	add.s64 	%rd41, %rd140, %rd40;
	ld.global.f32 	%f841, [%rd41];
$L__BB3_6:
	mov.u32 	%r82, %ntid.x;
	mov.u32 	%r83, %tid.y;
	mov.u32 	%r84, %tid.x;
	mad.lo.s32 	%r85, %r82, %r83, %r84;
	mov.u32 	%r86, %ntid.y;
	mad.lo.s32 	%r505, %r82, %r86, %r85;
	and.b32  	%r87, %r4, 3;
	setp.eq.s32 	%p9, %r87, 0;
	shl.b32 	%r88, %r85, 2;
	and.b32  	%r89, %r88, 16380;
	mov.u32 	%r90, shared_buffer;
	add.s32 	%r91, %r90, %r89;
	st.shared.f32 	[%r91], %f841;
	@%p9 bra 	$L__BB3_13;
	ld.param.u32 	%r484, [_Z14gemmWarptilingPfS_S_iiiff_param_5];
	ld.param.u32 	%r459, [_Z14gemmWarptilingPfS_S_iiiff_param_3];
	mov.u32 	%r92, %ntid.x;
	mov.u32 	%r93, %tid.y;
	mov.u32 	%r94, %tid.x;
	mad.lo.s32 	%r95, %r92, %r93, %r94;
	mov.u32 	%r96, %ntid.y;
	mad.lo.s32 	%r97, %r92, %r96, %r95;
	shr.u32 	%r98, %r97, 5;
	mov.u32 	%r99, %ctaid.y;
	shl.b32 	%r100, %r99, 7;
	add.s32 	%r101, %r100, %r98;
	setp.ge.s32 	%p10, %r101, %r459;
	and.b32  	%r102, %r97, 31;
	add.s32 	%r103, %r102, %r504;
	setp.ge.s32 	%p11, %r103, %r484;
	mov.f32 	%f842, 0f00000000;
	or.pred  	%p12, %p10, %p11;
	@%p12 bra 	$L__BB3_9;
	ld.param.u32 	%r485, [_Z14gemmWarptilingPfS_S_iiiff_param_5];
	mov.u32 	%r104, %ntid.x;
	mov.u32 	%r105, %tid.y;
	mov.u32 	%r106, %tid.x;
	mad.lo.s32 	%r107, %r104, %r105, %r106;
	mov.u32 	%r108, %ntid.y;
	mad.lo.s32 	%r109, %r104, %r108, %r107;
	shr.u32 	%r110, %r109, 5;
	and.b32  	%r111, %r109, 31;
	mad.lo.s32 	%r112, %r110, %r485, %r111;
	mul.wide.s32 	%rd42, %r112, 4;
	add.s64 	%rd43, %rd140, %rd42;
	ld.global.f32 	%f842, [%rd43];
$L__BB3_9:
	mov.u32 	%r113, %ntid.x;
	mov.u32 	%r114, %tid.y;
	mov.u32 	%r115, %tid.x;
	mad.lo.s32 	%r116, %r113, %r114, %r115;
	mov.u32 	%r117, %ntid.y;
	mul.lo.s32 	%r118, %r113, %r117;
	add.s32 	%r119, %r116, %r118;
	add.s32 	%r505, %r119, %r118;
	and.b32  	%r120, %r4, 3;
	setp.eq.s32 	%p13, %r120, 1;
	shl.b32 	%r121, %r119, 2;
	and.b32  	%r122, %r121, 16380;
	mov.u32 	%r123, shared_buffer;
	add.s32 	%r124, %r123, %r122;
	st.shared.f32 	[%r124], %f842;
	@%p13 bra 	$L__BB3_13;
	ld.param.u32 	%r486, [_Z14gemmWarptilingPfS_S_iiiff_param_5];
	ld.param.u32 	%r460, [_Z14gemmWarptilingPfS_S_iiiff_param_3];
	mov.u32 	%r125, %ntid.x;
	mov.u32 	%r126, %tid.y;
	mov.u32 	%r127, %tid.x;
	mad.lo.s32 	%r128, %r125, %r126, %r127;
	mov.u32 	%r129, %ntid.y;
	mul.lo.s32 	%r130, %r125, %r129;
	add.s32 	%r131, %r128, %r130;
	add.s32 	%r132, %r131, %r130;
	shr.u32 	%r133, %r132, 5;
	mov.u32 	%r134, %ctaid.y;
	shl.b32 	%r135, %r134, 7;
	add.s32 	%r136, %r135, %r133;
	setp.ge.s32 	%p14, %r136, %r460;
	and.b32  	%r137, %r132, 31;
	add.s32 	%r138, %r137, %r504;
	setp.ge.s32 	%p15, %r138, %r486;
	mov.f32 	%f843, 0f00000000;
	or.pred  	%p16, %p14, %p15;
	@%p16 bra 	$L__BB3_12;
	ld.param.u32 	%r487, [_Z14gemmWarptilingPfS_S_iiiff_param_5];
	mov.u32 	%r139, %ntid.x;
	mov.u32 	%r140, %tid.y;
	mov.u32 	%r141, %tid.x;
	mad.lo.s32 	%r142, %r139, %r140, %r141;
	mov.u32 	%r143, %ntid.y;
	mul.lo.s32 	%r144, %r139, %r143;
	add.s32 	%r145, %r142, %r144;
	add.s32 	%r146, %r145, %r144;
	shr.u32 	%r147, %r146, 5;
	and.b32  	%r148, %r146, 31;
	mad.lo.s32 	%r149, %r147, %r487, %r148;
	mul.wide.s32 	%rd44, %r149, 4;
	add.s64 	%rd45, %rd140, %rd44;
	ld.global.f32 	%f843, [%rd45];
$L__BB3_12:
	mov.u32 	%r150, %ntid.x;
	mov.u32 	%r151, %tid.y;
	mov.u32 	%r152, %tid.x;
	mad.lo.s32 	%r153, %r150, %r151, %r152;
	mov.u32 	%r154, %ntid.y;
	mul.lo.s32 	%r155, %r150, %r154;
	add.s32 	%r156, %r153, %r155;
	add.s32 	%r157, %r156, %r155;
	add.s32 	%r505, %r157, %r155;
	shl.b32 	%r158, %r157, 2;
	and.b32  	%r159, %r158, 16380;
	mov.u32 	%r160, shared_buffer;
	add.s32 	%r161, %r160, %r159;
	st.shared.f32 	[%r161], %f843;
$L__BB3_13:
	setp.lt.u32 	%p17, %r4, 3;
	@%p17 bra 	$L__BB3_24;
	mov.u32 	%r162, %ntid.x;
	mov.u32 	%r163, %ntid.y;
	mul.lo.s32 	%r164, %r162, %r163;
	shl.b32 	%r165, %r164, 1;
	add.s32 	%r509, %r165, %r505;
	mad.lo.s32 	%r508, %r164, 3, %r505;
	add.s32 	%r507, %r164, %r505;
$L__BB3_15:
	.pragma "nounroll";
	ld.param.u32 	%r488, [_Z14gemmWarptilingPfS_S_iiiff_param_5];
	ld.param.u32 	%r461, [_Z14gemmWarptilingPfS_S_iiiff_param_3];
	and.b32  	%r166, %r505, 31;
	shr.u32 	%r167, %r505, 5;
	add.s32 	%r168, %r166, %r504;
	mov.u32 	%r169, %ctaid.y;
	shl.b32 	%r170, %r169, 7;
	add.s32 	%r171, %r170, %r167;
	setp.ge.s32 	%p18, %r171, %r461;
	setp.ge.s32 	%p19, %r168, %r488;
	mov.f32 	%f847, 0f00000000;
	or.pred  	%p20, %p18, %p19;
	@%p20 bra 	$L__BB3_17;
	ld.param.u32 	%r489, [_Z14gemmWarptilingPfS_S_iiiff_param_5];
	shr.u32 	%r172, %r505, 5;
	and.b32  	%r173, %r505, 31;
	mad.lo.s32 	%r174, %r172, %r489, %r173;
	mul.wide.s32 	%rd46, %r174, 4;
	add.s64 	%rd47, %rd140, %rd46;
	ld.global.f32 	%f847, [%rd47];
$L__BB3_17:
	ld.param.u32 	%r490, [_Z14gemmWarptilingPfS_S_iiiff_param_5];
	ld.param.u32 	%r462, [_Z14gemmWarptilingPfS_S_iiiff_param_3];
	shl.b32 	%r175, %r505, 2;
	and.b32  	%r176, %r175, 16380;
	mov.u32 	%r177, shared_buffer;
	add.s32 	%r178, %r177, %r176;
	st.shared.f32 	[%r178], %f847;
	and.b32  	%r179, %r507, 31;
	shr.u32 	%r180, %r507, 5;
	add.s32 	%r181, %r179, %r504;
	mov.u32 	%r182, %ctaid.y;
	shl.b32 	%r183, %r182, 7;
	add.s32 	%r184, %r183, %r180;
	setp.ge.s32 	%p21, %r184, %r462;
	setp.ge.s32 	%p22, %r181, %r490;
	mov.f32 	%f848, 0f00000000;
	or.pred  	%p23, %p21, %p22;
	@%p23 bra 	$L__BB3_19;
	ld.param.u32 	%r491, [_Z14gemmWarptilingPfS_S_iiiff_param_5];
	shr.u32 	%r185, %r507, 5;
	and.b32  	%r186, %r507, 31;
	mad.lo.s32 	%r187, %r185, %r491, %r186;
	mul.wide.s32 	%rd48, %r187, 4;
	add.s64 	%rd49, %rd140, %rd48;
	ld.global.f32 	%f848, [%rd49];
$L__BB3_19:
	ld.param.u32 	%r492, [_Z14gemmWarptilingPfS_S_iiiff_param_5];
	ld.param.u32 	%r463, [_Z14gemmWarptilingPfS_S_iiiff_param_3];
	shl.b32 	%r188, %r507, 2;
	and.b32  	%r189, %r188, 16380;
	mov.u32 	%r190, shared_buffer;
	add.s32 	%r191, %r190, %r189;
	st.shared.f32 	[%r191], %f848;
	mov.u32 	%r192, %ntid.x;
	mov.u32 	%r193, %ntid.y;
	mad.lo.s32 	%r24, %r192, %r193, %r505;
	and.b32  	%r194, %r509, 31;
	shr.u32 	%r195, %r509, 5;
	add.s32 	%r196, %r194, %r504;
	mov.u32 	%r197, %ctaid.y;
	shl.b32 	%r198, %r197, 7;
	add.s32 	%r199, %r198, %r195;
	setp.ge.s32 	%p24, %r199, %r463;
	setp.ge.s32 	%p25, %r196, %r492;
	mov.f32 	%f849, 0f00000000;
	or.pred  	%p26, %p24, %p25;
	@%p26 bra 	$L__BB3_21;
	ld.param.u32 	%r493, [_Z14gemmWarptilingPfS_S_iiiff_param_5];
	shr.u32 	%r200, %r509, 5;
	and.b32  	%r201, %r509, 31;
	mad.lo.s32 	%r202, %r200, %r493, %r201;
	mul.wide.s32 	%rd50, %r202, 4;
	add.s64 	%rd51, %rd140, %rd50;
	ld.global.f32 	%f849, [%rd51];
$L__BB3_21:
	ld.param.u32 	%r494, [_Z14gemmWarptilingPfS_S_iiiff_param_5];
	ld.param.u32 	%r464, [_Z14gemmWarptilingPfS_S_iiiff_param_3];
	shl.b32 	%r203, %r509, 2;
	and.b32  	%r204, %r203, 16380;
	mov.u32 	%r205, shared_buffer;
	add.s32 	%r206, %r205, %r204;
	st.shared.f32 	[%r206], %f849;
	mov.u32 	%r207, %ntid.x;
	mov.u32 	%r208, %ntid.y;
	mad.lo.s32 	%r25, %r207, %r208, %r24;
	and.b32  	%r209, %r508, 31;
	shr.u32 	%r210, %r508, 5;
	add.s32 	%r211, %r209, %r504;
	mov.u32 	%r212, %ctaid.y;
	shl.b32 	%r213, %r212, 7;
	add.s32 	%r214, %r213, %r210;
	setp.ge.s32 	%p27, %r214, %r464;
	setp.ge.s32 	%p28, %r211, %r494;
	mov.f32 	%f850, 0f00000000;
	or.pred  	%p29, %p27, %p28;
	@%p29 bra 	$L__BB3_23;
	ld.param.u32 	%r495, [_Z14gemmWarptilingPfS_S_iiiff_param_5];
	shr.u32 	%r215, %r508, 5;
	and.b32  	%r216, %r508, 31;
	mad.lo.s32 	%r217, %r215, %r495, %r216;
	mul.wide.s32 	%rd52, %r217, 4;
	add.s64 	%rd53, %rd140, %rd52;
	ld.global.f32 	%f850, [%rd53];
$L__BB3_23:
	shl.b32 	%r218, %r508, 2;
	and.b32  	%r219, %r218, 16380;
	mov.u32 	%r220, shared_buffer;
	add.s32 	%r221, %r220, %r219;
	st.shared.f32 	[%r221], %f850;
	mov.u32 	%r222, %ntid.x;
	mov.u32 	%r223, %ntid.y;
	mul.lo.s32 	%r224, %r222, %r223;
	add.s32 	%r225, %r25, %r224;
	add.s32 	%r505, %r225, %r224;
	shl.b32 	%r226, %r224, 2;
	add.s32 	%r509, %r509, %r226;
	add.s32 	%r508, %r508, %r226;
	add.s32 	%r507, %r507, %r226;
	setp.lt.u32 	%p30, %r505, 4096;
	@%p30 bra 	$L__BB3_15;
$L__BB3_24:
	mov.u32 	%r227, %ntid.x;
	mov.u32 	%r228, %tid.y;
	mov.u32 	%r229, %tid.x;
	mad.lo.s32 	%r506, %r227, %r228, %r229;
	and.b32  	%r230, %r4, 3;
	setp.eq.s32 	%p31, %r230, 3;
	@%p31 bra 	$L__BB3_34;
	ld.param.u32 	%r496, [_Z14gemmWarptilingPfS_S_iiiff_param_5];
	ld.param.u32 	%r465, [_Z14gemmWarptilingPfS_S_iiiff_param_4];
	mov.u32 	%r231, %ntid.x;
	mov.u32 	%r232, %tid.y;
	mov.u32 	%r233, %tid.x;
	mad.lo.s32 	%r234, %r231, %r232, %r233;
	and.b32  	%r235, %r234, 127;
	mov.u32 	%r236, %ctaid.x;
	shl.b32 	%r237, %r236, 7;
	or.b32  	%r238, %r237, %r235;
	setp.ge.s32 	%p32, %r238, %r465;
	shr.u32 	%r240, %r234, 7;
	add.s32 	%r241, %r240, %r504;
	setp.ge.s32 	%p33, %r241, %r496;
	mov.f32 	%f844, 0f00000000;
	or.pred  	%p34, %p33, %p32;
	@%p34 bra 	$L__BB3_27;
	ld.param.u32 	%r466, [_Z14gemmWarptilingPfS_S_iiiff_param_4];
	mov.u32 	%r242, %ntid.x;
	mov.u32 	%r243, %tid.y;
	mov.u32 	%r244, %tid.x;
	mad.lo.s32 	%r245, %r242, %r243, %r244;
	shr.u32 	%r246, %r245, 7;
	and.b32  	%r247, %r245, 127;
	mad.lo.s32 	%r248, %r246, %r466, %r247;
	mul.wide.s32 	%rd54, %r248, 4;
	add.s64 	%rd55, %rd141, %rd54;
	ld.global.f32 	%f844, [%rd55];
$L__BB3_27:
	mov.u32 	%r249, %ntid.x;
	mov.u32 	%r250, %tid.y;
	mov.u32 	%r251, %tid.x;
	mad.lo.s32 	%r252, %r249, %r250, %r251;
	mov.u32 	%r253, %ntid.y;
	mad.lo.s32 	%r506, %r249, %r253, %r252;
	and.b32  	%r254, %r4, 3;
	setp.eq.s32 	%p35, %r254, 0;
	shl.b32 	%r255, %r252, 2;
	and.b32  	%r256, %r255, 16380;
	mov.u32 	%r257, shared_buffer;
	add.s32 	%r258, %r257, %r256;
	st.shared.f32 	[%r258+16384], %f844;
	@%p35 bra 	$L__BB3_34;
	ld.param.u32 	%r497, [_Z14gemmWarptilingPfS_S_iiiff_param_5];
	ld.param.u32 	%r467, [_Z14gemmWarptilingPfS_S_iiiff_param_4];
	mov.u32 	%r259, %ntid.x;
	mov.u32 	%r260, %tid.y;
	mov.u32 	%r261, %tid.x;
	mad.lo.s32 	%r262, %r259, %r260, %r261;
	mov.u32 	%r263, %ntid.y;
	mad.lo.s32 	%r264, %r259, %r263, %r262;
	and.b32  	%r265, %r264, 127;
	mov.u32 	%r266, %ctaid.x;
	shl.b32 	%r267, %r266, 7;
	or.b32  	%r268, %r267, %r265;
	setp.ge.s32 	%p36, %r268, %r467;
	shr.u32 	%r270, %r264, 7;
	add.s32 	%r271, %r270, %r504;
	setp.ge.s32 	%p37, %r271, %r497;
	mov.f32 	%f845, 0f00000000;
	or.pred  	%p38, %p37, %p36;
	@%p38 bra 	$L__BB3_30;
	ld.param.u32 	%r468, [_Z14gemmWarptilingPfS_S_iiiff_param_4];
	mov.u32 	%r272, %ntid.x;
	mov.u32 	%r273, %tid.y;
	mov.u32 	%r274, %tid.x;
	mad.lo.s32 	%r275, %r272, %r273, %r274;
	mov.u32 	%r276, %ntid.y;
	mad.lo.s32 	%r277, %r272, %r276, %r275;
	shr.u32 	%r278, %r277, 7;
	and.b32  	%r279, %r277, 127;
	mad.lo.s32 	%r280, %r278, %r468, %r279;
	mul.wide.s32 	%rd56, %r280, 4;
	add.s64 	%rd57, %rd141, %rd56;
	ld.global.f32 	%f845, [%rd57];
$L__BB3_30:
	mov.u32 	%r281, %ntid.x;
	mov.u32 	%r282, %tid.y;
	mov.u32 	%r283, %tid.x;
	mad.lo.s32 	%r284, %r281, %r282, %r283;
	mov.u32 	%r285, %ntid.y;
	mul.lo.s32 	%r286, %r281, %r285;
	add.s32 	%r287, %r284, %r286;
	add.s32 	%r506, %r287, %r286;
	and.b32  	%r288, %r4, 3;
	setp.eq.s32 	%p39, %r288, 1;
	shl.b32 	%r289, %r287, 2;
	and.b32  	%r290, %r289, 16380;
	mov.u32 	%r291, shared_buffer;
	add.s32 	%r292, %r291, %r290;
	st.shared.f32 	[%r292+16384], %f845;
	@%p39 bra 	$L__BB3_34;
	ld.param.u32 	%r498, [_Z14gemmWarptilingPfS_S_iiiff_param_5];
	ld.param.u32 	%r469, [_Z14gemmWarptilingPfS_S_iiiff_param_4];
	mov.u32 	%r293, %ntid.x;
	mov.u32 	%r294, %tid.y;
	mov.u32 	%r295, %tid.x;
	mad.lo.s32 	%r296, %r293, %r294, %r295;
	mov.u32 	%r297, %ntid.y;
	mul.lo.s32 	%r298, %r293, %r297;
	add.s32 	%r299, %r296, %r298;
	add.s32 	%r300, %r299, %r298;
	and.b32  	%r301, %r300, 127;
	mov.u32 	%r302, %ctaid.x;
	shl.b32 	%r303, %r302, 7;
	or.b32  	%r304, %r303, %r301;
	setp.ge.s32 	%p40, %r304, %r469;
	shr.u32 	%r306, %r300, 7;
	add.s32 	%r307, %r306, %r504;
	setp.ge.s32 	%p41, %r307, %r498;
	mov.f32 	%f846, 0f00000000;
	or.pred  	%p42, %p41, %p40;
	@%p42 bra 	$L__BB3_33;
	ld.param.u32 	%r470, [_Z14gemmWarptilingPfS_S_iiiff_param_4];
	mov.u32 	%r308, %ntid.x;
	mov.u32 	%r309, %tid.y;
	mov.u32 	%r310, %tid.x;
	mad.lo.s32 	%r311, %r308, %r309, %r310;
	mov.u32 	%r312, %ntid.y;
	mul.lo.s32 	%r313, %r308, %r312;
	add.s32 	%r314, %r311, %r313;
	add.s32 	%r315, %r314, %r313;
	shr.u32 	%r316, %r315, 7;
	and.b32  	%r317, %r315, 127;
	mad.lo.s32 	%r318, %r316, %r470, %r317;
	mul.wide.s32 	%rd58, %r318, 4;
	add.s64 	%rd59, %rd141, %rd58;
	ld.global.f32 	%f846, [%rd59];
$L__BB3_33:
	mov.u32 	%r319, %ntid.x;
	mov.u32 	%r320, %tid.y;
	mov.u32 	%r321, %tid.x;
	mad.lo.s32 	%r322, %r319, %r320, %r321;
	mov.u32 	%r323, %ntid.y;
	mul.lo.s32 	%r324, %r319, %r323;
	add.s32 	%r325, %r322, %r324;
	add.s32 	%r326, %r325, %r324;
	add.s32 	%r506, %r326, %r324;
	shl.b32 	%r327, %r326, 2;
	and.b32  	%r328, %r327, 16380;
	mov.u32 	%r329, shared_buffer;
	add.s32 	%r330, %r329, %r328;
	st.shared.f32 	[%r330+16384], %f846;
$L__BB3_34:
	@%p17 bra 	$L__BB3_44;
$L__BB3_35:
	.pragma "nounroll";
	ld.param.u32 	%r499, [_Z14gemmWarptilingPfS_S_iiiff_param_5];
	ld.param.u32 	%r471, [_Z14gemmWarptilingPfS_S_iiiff_param_4];
	and.b32  	%r331, %r506, 127;
	shr.u32 	%r332, %r506, 7;
	mov.u32 	%r333, %ctaid.x;
	shl.b32 	%r335, %r333, 7;
	or.b32  	%r336, %r335, %r331;
	add.s32 	%r337, %r332, %r504;
	setp.ge.s32 	%p44, %r337, %r499;
	setp.ge.s32 	%p45, %r336, %r471;
	mov.f32 	%f851, 0f00000000;
	or.pred  	%p46, %p44, %p45;
	@%p46 bra 	$L__BB3_37;
	ld.param.u32 	%r472, [_Z14gemmWarptilingPfS_S_iiiff_param_4];
	shr.u32 	%r338, %r506, 7;
	and.b32  	%r339, %r506, 127;
	mad.lo.s32 	%r340, %r338, %r472, %r339;
	mul.wide.s32 	%rd60, %r340, 4;
	add.s64 	%rd61, %rd141, %rd60;
	ld.global.f32 	%f851, [%rd61];
$L__BB3_37:
	ld.param.u32 	%r500, [_Z14gemmWarptilingPfS_S_iiiff_param_5];
	ld.param.u32 	%r473, [_Z14gemmWarptilingPfS_S_iiiff_param_4];
	shl.b32 	%r341, %r506, 2;
	and.b32  	%r342, %r341, 16380;
	mov.u32 	%r343, shared_buffer;
	add.s32 	%r344, %r343, %r342;
	st.shared.f32 	[%r344+16384], %f851;
	mov.u32 	%r345, %ntid.x;
	mov.u32 	%r346, %ntid.y;
	mad.lo.s32 	%r31, %r345, %r346, %r506;
	and.b32  	%r347, %r31, 127;
	shr.u32 	%r348, %r31, 7;
	mov.u32 	%r349, %ctaid.x;
	shl.b32 	%r350, %r349, 7;
	or.b32  	%r351, %r350, %r347;
	add.s32 	%r353, %r348, %r504;
	setp.ge.s32 	%p47, %r353, %r500;
	setp.ge.s32 	%p48, %r351, %r473;
	mov.f32 	%f852, 0f00000000;
	or.pred  	%p49, %p47, %p48;
	@%p49 bra 	$L__BB3_39;
	ld.param.u32 	%r474, [_Z14gemmWarptilingPfS_S_iiiff_param_4];
	shr.u32 	%r354, %r31, 7;
	and.b32  	%r355, %r31, 127;
	mad.lo.s32 	%r356, %r354, %r474, %r355;
	mul.wide.s32 	%rd62, %r356, 4;
	add.s64 	%rd63, %rd141, %rd62;
	ld.global.f32 	%f852, [%rd63];
$L__BB3_39:
	ld.param.u32 	%r501, [_Z14gemmWarptilingPfS_S_iiiff_param_5];
	ld.param.u32 	%r475, [_Z14gemmWarptilingPfS_S_iiiff_param_4];
	shl.b32 	%r357, %r31, 2;
	and.b32  	%r358, %r357, 16380;
	mov.u32 	%r359, shared_buffer;
	add.s32 	%r360, %r359, %r358;
	st.shared.f32 	[%r360+16384], %f852;
	mov.u32 	%r361, %ntid.x;
	mov.u32 	%r362, %ntid.y;
	mad.lo.s32 	%r32, %r361, %r362, %r31;
	and.b32  	%r363, %r32, 127;
	shr.u32 	%r364, %r32, 7;
	mov.u32 	%r365, %ctaid.x;
	shl.b32 	%r366, %r365, 7;
	or.b32  	%r367, %r366, %r363;
	add.s32 	%r369, %r364, %r504;
	setp.ge.s32 	%p50, %r369, %r501;
	setp.ge.s32 	%p51, %r367, %r475;
	mov.f32 	%f853, 0f00000000;
	or.pred  	%p52, %p50, %p51;
	@%p52 bra 	$L__BB3_41;
	ld.param.u32 	%r476, [_Z14gemmWarptilingPfS_S_iiiff_param_4];
	shr.u32 	%r370, %r32, 7;
	and.b32  	%r371, %r32, 127;
	mad.lo.s32 	%r372, %r370, %r476, %r371;
	mul.wide.s32 	%rd64, %r372, 4;
	add.s64 	%rd65, %rd141, %rd64;
	ld.global.f32 	%f853, [%rd65];
$L__BB3_41:
	ld.param.u32 	%r502, [_Z14gemmWarptilingPfS_S_iiiff_param_5];
	ld.param.u32 	%r477, [_Z14gemmWarptilingPfS_S_iiiff_param_4];
	shl.b32 	%r373, %r32, 2;
	and.b32  	%r374, %r373, 16380;
	mov.u32 	%r375, shared_buffer;
	add.s32 	%r376, %r375, %r374;
	st.shared.f32 	[%r376+16384], %f853;
	mov.u32 	%r377, %ntid.x;
	mov.u32 	%r378, %ntid.y;
	mad.lo.s32 	%r33, %r377, %r378, %r32;
	and.b32  	%r379, %r33, 127;
	shr.u32 	%r380, %r33, 7;
	mov.u32 	%r381, %ctaid.x;
	shl.b32 	%r382, %r381, 7;
	or.b32  	%r383, %r382, %r379;
	add.s32 	%r385, %r380, %r504;
	setp.ge.s32 	%p53, %r385, %r502;
	setp.ge.s32 	%p54, %r383, %r477;
	mov.f32 	%f854, 0f00000000;
	or.pred  	%p55, %p53, %p54;
	@%p55 bra 	$L__BB3_43;
	ld.param.u32 	%r478, [_Z14gemmWarptilingPfS_S_iiiff_param_4];
	shr.u32 	%r386, %r33, 7;
	and.b32  	%r387, %r33, 127;
	mad.lo.s32 	%r388, %r386, %r478, %r387;
	mul.wide.s32 	%rd66, %r388, 4;
	add.s64 	%rd67, %rd141, %rd66;
	ld.global.f32 	%f854, [%rd67];
$L__BB3_43:
	shl.b32 	%r389, %r33, 2;
	and.b32  	%r390, %r389, 16380;
	mov.u32 	%r391, shared_buffer;
	add.s32 	%r392, %r391, %r390;
	st.shared.f32 	[%r392+16384], %f854;
	mov.u32 	%r393, %ntid.x;
	mov.u32 	%r394, %ntid.y;
	mad.lo.s32 	%r506, %r393, %r394, %r33;
	setp.lt.u32 	%p56, %r506, 4096;
	@%p56 bra 	$L__BB3_35;
$L__BB3_44:
	bar.sync 	0;
	mov.b32 	%r512, 0;
$L__BB3_45:
	mov.u32 	%r396, %tid.x;
	shl.b32 	%r397, %r396, 5;
	and.b32  	%r398, %r397, 31488;
	add.s32 	%r399, %r398, %r512;
	shl.b32 	%r400, %r399, 2;
	mov.u32 	%r401, shared_buffer;
	add.s32 	%r402, %r401, %r400;
	ld.shared.f32 	%f431, [%r402];
	ld.shared.f32 	%f432, [%r402+128];
	ld.shared.f32 	%f433, [%r402+256];
	ld.shared.f32 	%f434, [%r402+384];
	ld.shared.f32 	%f435, [%r402+512];
	ld.shared.f32 	%f436, [%r402+640];
	ld.shared.f32 	%f437, [%r402+768];
	ld.shared.f32 	%f438, [%r402+896];
	ld.shared.f32 	%f439, [%r402+4096];
	ld.shared.f32 	%f440, [%r402+4224];
	ld.shared.f32 	%f441, [%r402+4352];
	ld.shared.f32 	%f442, [%r402+4480];
	ld.shared.f32 	%f443, [%r402+4608];
	ld.shared.f32 	%f444, [%r402+4736];
	ld.shared.f32 	%f445, [%r402+4864];
	ld.shared.f32 	%f446, [%r402+4992];
	shl.b32 	%r403, %r396, 3;
	and.b32  	%r404, %r403, 256;
	shl.b32 	%r405, %r396, 4;
	and.b32  	%r406, %r405, 112;
	or.b32  	%r407, %r406, %r404;
	shl.b32 	%r408, %r512, 9;
	or.b32  	%r409, %r408, %r407;
	add.s32 	%r410, %r401, %r409;
	ld.shared.v4.f32 	{%f447, %f448, %f449, %f450}, [%r410+16384];
	ld.shared.v4.f32 	{%f451, %f452, %f453, %f454}, [%r410+16512];
	fma.rn.f32 	%f982, %f431, %f447, %f982;
	fma.rn.f32 	%f981, %f431, %f448, %f981;
	fma.rn.f32 	%f980, %f431, %f449, %f980;
	fma.rn.f32 	%f979, %f431, %f450, %f979;
	fma.rn.f32 	%f978, %f432, %f447, %f978;
	fma.rn.f32 	%f977, %f432, %f448, %f977;
	fma.rn.f32 	%f976, %f432, %f449, %f976;
	fma.rn.f32 	%f975, %f432, %f450, %f975;
	fma.rn.f32 	%f974, %f433, %f447, %f974;
	fma.rn.f32 	%f973, %f433, %f448, %f973;
	fma.rn.f32 	%f972, %f433, %f449, %f972;
	fma.rn.f32 	%f971, %f433, %f450, %f971;
	fma.rn.f32 	%f970, %f434, %f447, %f970;
	fma.rn.f32 	%f969, %f434, %f448, %f969;
	fma.rn.f32 	%f968, %f434, %f449, %f968;
	fma.rn.f32 	%f967, %f434, %f450, %f967;
	fma.rn.f32 	%f966, %f435, %f447, %f966;
	fma.rn.f32 	%f965, %f435, %f448, %f965;
	fma.rn.f32 	%f964, %f435, %f449, %f964;
	fma.rn.f32 	%f963, %f435, %f450, %f963;
	fma.rn.f32 	%f962, %f436, %f447, %f962;
	fma.rn.f32 	%f961, %f436, %f448, %f961;
	fma.rn.f32 	%f960, %f436, %f449, %f960;
	fma.rn.f32 	%f959, %f436, %f450, %f959;
	fma.rn.f32 	%f958, %f437, %f447, %f958;
	fma.rn.f32 	%f957, %f437, %f448, %f957;
	fma.rn.f32 	%f956, %f437, %f449, %f956;
	fma.rn.f32 	%f955, %f437, %f450, %f955;
	fma.rn.f32 	%f954, %f438, %f447, %f954;
	fma.rn.f32 	%f953, %f438, %f448, %f953;
	fma.rn.f32 	%f952, %f438, %f449, %f952;
	fma.rn.f32 	%f951, %f438, %f450, %f951;
	fma.rn.f32 	%f950, %f431, %f451, %f950;
	fma.rn.f32 	%f949, %f431, %f452, %f949;
	fma.rn.f32 	%f948, %f431, %f453, %f948;
	fma.rn.f32 	%f947, %f431, %f454, %f947;
	fma.rn.f32 	%f946, %f432, %f451, %f946;
	fma.rn.f32 	%f945, %f432, %f452, %f945;
	fma.rn.f32 	%f944, %f432, %f453, %f944;
	fma.rn.f32 	%f943, %f432, %f454, %f943;
	fma.rn.f32 	%f942, %f433, %f451, %f942;
	fma.rn.f32 	%f941, %f433, %f452, %f941;
	fma.rn.f32 	%f940, %f433, %f453, %f940;
	fma.rn.f32 	%f939, %f433, %f454, %f939;
	fma.rn.f32 	%f938, %f434, %f451, %f938;
	fma.rn.f32 	%f937, %f434, %f452, %f937;
	fma.rn.f32 	%f936, %f434, %f453, %f936;
	fma.rn.f32 	%f935, %f434, %f454, %f935;
	fma.rn.f32 	%f934, %f435, %f451, %f934;
	fma.rn.f32 	%f933, %f435, %f452, %f933;
	fma.rn.f32 	%f932, %f435, %f453, %f932;
	fma.rn.f32 	%f931, %f435, %f454, %f931;
	fma.rn.f32 	%f930, %f436, %f451, %f930;
	fma.rn.f32 	%f929, %f436, %f452, %f929;
	fma.rn.f32 	%f928, %f436, %f453, %f928;
	fma.rn.f32 	%f927, %f436, %f454, %f927;
	fma.rn.f32 	%f926, %f437, %f451, %f926;
	fma.rn.f32 	%f925, %f437, %f452, %f925;
	fma.rn.f32 	%f924, %f437, %f453, %f924;
	fma.rn.f32 	%f923, %f437, %f454, %f923;
	fma.rn.f32 	%f922, %f438, %f451, %f922;
	fma.rn.f32 	%f921, %f438, %f452, %f921;
	fma.rn.f32 	%f920, %f438, %f453, %f920;
	fma.rn.f32 	%f919, %f438, %f454, %f919;
	fma.rn.f32 	%f918, %f439, %f447, %f918;
	fma.rn.f32 	%f917, %f439, %f448, %f917;
	fma.rn.f32 	%f916, %f439, %f449, %f916;
	fma.rn.f32 	%f915, %f439, %f450, %f915;
	fma.rn.f32 	%f914, %f440, %f447, %f914;
	fma.rn.f32 	%f913, %f440, %f448, %f913;
	fma.rn.f32 	%f912, %f440, %f449, %f912;
	fma.rn.f32 	%f911, %f440, %f450, %f911;
	fma.rn.f32 	%f910, %f441, %f447, %f910;
	fma.rn.f32 	%f909, %f441, %f448, %f909;
	fma.rn.f32 	%f908, %f441, %f449, %f908;
	fma.rn.f32 	%f907, %f441, %f450, %f907;
	fma.rn.f32 	%f906, %f442, %f447, %f906;
	fma.rn.f32 	%f905, %f442, %f448, %f905;
	fma.rn.f32 	%f904, %f442, %f449, %f904;
	fma.rn.f32 	%f903, %f442, %f450, %f903;
	fma.rn.f32 	%f902, %f443, %f447, %f902;
	fma.rn.f32 	%f901, %f443, %f448, %f901;
	fma.rn.f32 	%f900, %f443, %f449, %f900;
	fma.rn.f32 	%f899, %f443, %f450, %f899;
	fma.rn.f32 	%f898, %f444, %f447, %f898;
	fma.rn.f32 	%f897, %f444, %f448, %f897;
	fma.rn.f32 	%f896, %f444, %f449, %f896;
	fma.rn.f32 	%f895, %f444, %f450, %f895;
	fma.rn.f32 	%f894, %f445, %f447, %f894;
	fma.rn.f32 	%f893, %f445, %f448, %f893;
	fma.rn.f32 	%f892, %f445, %f449, %f892;
	fma.rn.f32 	%f891, %f445, %f450, %f891;
	fma.rn.f32 	%f890, %f446, %f447, %f890;
	fma.rn.f32 	%f889, %f446, %f448, %f889;
	fma.rn.f32 	%f888, %f446, %f449, %f888;
	fma.rn.f32 	%f887, %f446, %f450, %f887;
	fma.rn.f32 	%f886, %f439, %f451, %f886;
	fma.rn.f32 	%f885, %f439, %f452, %f885;
	fma.rn.f32 	%f884, %f439, %f453, %f884;
	fma.rn.f32 	%f883, %f439, %f454, %f883;
	fma.rn.f32 	%f882, %f440, %f451, %f882;
	fma.rn.f32 	%f881, %f440, %f452, %f881;
	fma.rn.f32 	%f880, %f440, %f453, %f880;
	fma.rn.f32 	%f879, %f440, %f454, %f879;
	fma.rn.f32 	%f878, %f441, %f451, %f878;
	fma.rn.f32 	%f877, %f441, %f452, %f877;
	fma.rn.f32 	%f876, %f441, %f453, %f876;
	fma.rn.f32 	%f875, %f441, %f454, %f875;
	fma.rn.f32 	%f874, %f442, %f451, %f874;
	fma.rn.f32 	%f873, %f442, %f452, %f873;
	fma.rn.f32 	%f872, %f442, %f453, %f872;
	fma.rn.f32 	%f871, %f442, %f454, %f871;
	fma.rn.f32 	%f870, %f443, %f451, %f870;
	fma.rn.f32 	%f869, %f443, %f452, %f869;
	fma.rn.f32 	%f868, %f443, %f453, %f868;
	fma.rn.f32 	%f867, %f443, %f454, %f867;
	fma.rn.f32 	%f866, %f444, %f451, %f866;
	fma.rn.f32 	%f865, %f444, %f452, %f865;
	fma.rn.f32 	%f864, %f444, %f453, %f864;
	fma.rn.f32 	%f863, %f444, %f454, %f863;
	fma.rn.f32 	%f862, %f445, %f451, %f862;
	fma.rn.f32 	%f861, %f445, %f452, %f861;
	fma.rn.f32 	%f860, %f445, %f453, %f860;
	fma.rn.f32 	%f859, %f445, %f454, %f859;
	fma.rn.f32 	%f858, %f446, %f451, %f858;
	fma.rn.f32 	%f857, %f446, %f452, %f857;
	fma.rn.f32 	%f856, %f446, %f453, %f856;
	fma.rn.f32 	%f855, %f446, %f454, %f855;
	add.s32 	%r512, %r512, 1;
	setp.ne.s32 	%p57, %r512, 32;
	@%p57 bra 	$L__BB3_45;
	ld.param.u32 	%r503, [_Z14gemmWarptilingPfS_S_iiiff_param_5];
	ld.param.u32 	%r479, [_Z14gemmWarptilingPfS_S_iiiff_param_4];
	shl.b32 	%r411, %r479, 5;
	add.s64 	%rd140, %rd140, 128;
	mul.wide.s32 	%rd68, %r411, 4;
	add.s64 	%rd141, %rd141, %rd68;
	bar.sync 	0;
	add.s32 	%r504, %r504, 32;
	setp.lt.u32 	%p58, %r504, %r503;
	@%p58 bra 	$L__BB3_2;
	st.local.v4.f32 	[%rd3], {%f982, %f981, %f980, %f979};
	st.local.v4.f32 	[%rd3+32], {%f978, %f977, %f976, %f975};
	st.local.v4.f32 	[%rd3+64], {%f974, %f973, %f972, %f971};
	st.local.v4.f32 	[%rd3+96], {%f970, %f969, %f968, %f967};
	st.local.v4.f32 	[%rd3+128], {%f966, %f965, %f964, %f963};
	st.local.v4.f32 	[%rd3+160], {%f962, %f961, %f960, %f959};
	st.local.v4.f32 	[%rd3+192], {%f958, %f957, %f956, %f955};
	st.local.v4.f32 	[%rd3+224], {%f954, %f953, %f952, %f951};
	st.local.v4.f32 	[%rd3+16], {%f950, %f949, %f948, %f947};
	st.local.v4.f32 	[%rd3+48], {%f946, %f945, %f944, %f943};
	st.local.v4.f32 	[%rd3+80], {%f942, %f941, %f940, %f939};
	st.local.v4.f32 	[%rd3+112], {%f938, %f937, %f936, %f935};
	st.local.v4.f32 	[%rd3+144], {%f934, %f933, %f932, %f931};
	st.local.v4.f32 	[%rd3+176], {%f930, %f929, %f928, %f927};
	st.local.v4.f32 	[%rd3+208], {%f926, %f925, %f924, %f923};
	st.local.v4.f32 	[%rd3+240], {%f922, %f921, %f920, %f919};
	st.local.v4.f32 	[%rd3+256], {%f918, %f917, %f916, %f915};
	st.local.v4.f32 	[%rd3+288], {%f914, %f913, %f912, %f911};
	st.local.v4.f32 	[%rd3+320], {%f910, %f909, %f908, %f907};
	st.local.v4.f32 	[%rd3+352], {%f906, %f905, %f904, %f903};
	st.local.v4.f32 	[%rd3+384], {%f902, %f901, %f900, %f899};
	st.local.v4.f32 	[%rd3+416], {%f898, %f897, %f896, %f895};
	st.local.v4.f32 	[%rd3+448], {%f894, %f893, %f892, %f891};
	st.local.v4.f32 	[%rd3+480], {%f890, %f889, %f888, %f887};
	st.local.v4.f32 	[%rd3+272], {%f886, %f885, %f884, %f883};
	st.local.v4.f32 	[%rd3+304], {%f882, %f881, %f880, %f879};
	st.local.v4.f32 	[%rd3+336], {%f878, %f877, %f876, %f875};
	st.local.v4.f32 	[%rd3+368], {%f874, %f873, %f872, %f871};
	st.local.v4.f32 	[%rd3+400], {%f870, %f869, %f868, %f867};
	st.local.v4.f32 	[%rd3+432], {%f866, %f865, %f864, %f863};
	st.local.v4.f32 	[%rd3+464], {%f862, %f861, %f860, %f859};
	st.local.v4.f32 	[%rd3+496], {%f858, %f857, %f856, %f855};
$L__BB3_48:
	ld.param.u32 	%r480, [_Z14gemmWarptilingPfS_S_iiiff_param_4];
	ld.param.u64 	%rd139, [_Z14gemmWarptilingPfS_S_iiiff_param_2];
	cvta.to.global.u64 	%rd6, %rd139;
	shl.b32 	%r5, %r480, 5;
	mov.u32 	%r413, %tid.x;
	shr.u32 	%r414, %r413, 3;
	and.b32  	%r415, %r414, 3;
	shl.b32 	%r416, %r413, 2;
	and.b32  	%r417, %r416, 28;
	mul.lo.s32 	%r418, %r415, %r480;
	shl.b32 	%r419, %r418, 3;
	add.s32 	%r420, %r419, %r417;
	cvt.u64.u32 	%rd7, %r420;
	add.s32 	%r421, %r420, %r480;
	cvt.u64.u32 	%rd8, %r421;
	add.s32 	%r422, %r421, 1;
	cvt.u64.u32 	%rd9, %r422;
	add.s32 	%r423, %r421, 2;
	cvt.u64.u32 	%rd10, %r423;
	add.s32 	%r424, %r421, 3;
	cvt.u64.u32 	%rd11, %r424;
	add.s32 	%r425, %r421, %r480;
	cvt.u64.u32 	%rd12, %r425;
	add.s32 	%r426, %r422, %r480;
	add.s32 	%r427, %r426, 1;
	cvt.u64.u32 	%rd13, %r427;
	add.s32 	%r428, %r425, %r480;
	cvt.u64.u32 	%rd14, %r428;
	add.s32 	%r429, %r426, %r480;
	cvt.u64.u32 	%rd15, %r429;
	add.s32 	%r430, %r429, 1;
	cvt.u64.u32 	%rd16, %r430;
	add.s32 	%r431, %r429, 2;
	cvt.u64.u32 	%rd17, %r431;
	add.s32 	%r432, %r428, %r480;
	cvt.u64.u32 	%rd18, %r432;
	add.s32 	%r433, %r432, %r480;
	cvt.u64.u32 	%rd19, %r433;
	shl.b32 	%r434, %r480, 1;
	add.s32 	%r435, %r429, %r434;
	cvt.u64.u32 	%rd20, %r435;
	add.s32 	%r436, %r435, 1;
	cvt.u64.u32 	%rd21, %r436;
	add.s32 	%r437, %r435, 2;
	cvt.u64.u32 	%rd22, %r437;
	add.s32 	%r438, %r433, %r480;
	cvt.u64.u32 	%rd23, %r438;
	add.s32 	%r439, %r435, %r480;
	add.s32 	%r440, %r439, 1;
	cvt.u64.u32 	%rd24, %r440;
	add.s32 	%r441, %r438, %r480;
	cvt.u64.u32 	%rd25, %r441;
	add.s32 	%r442, %r439, %r480;
	cvt.u64.u32 	%rd26, %r442;
	add.s32 	%r443, %r442, 1;
	cvt.u64.u32 	%rd27, %r443;
	add.s32 	%r444, %r442, 2;
	cvt.u64.u32 	%rd28, %r444;
	shl.b32 	%r445, %r413, 1;
	and.b32  	%r446, %r445, 64;
	mov.u32 	%r447, %ctaid.x;
	shl.b32 	%r448, %r447, 7;
	or.b32  	%r449, %r446, %r448;
	and.b32  	%r450, %r413, 960;
	mov.u32 	%r451, %ctaid.y;
	shl.b32 	%r452, %r451, 7;
	add.s32 	%r453, %r452, %r450;
	mad.lo.s32 	%r454, %r480, %r453, %r449;
	cvt.u64.u32 	%rd29, %r454;
	mov.b32 	%r513, 0;
	mov.pred 	%p61, -1;
$L__BB3_49:
	mov.pred 	%p1, %p61;
	ld.param.f32 	%f712, [_Z14gemmWarptilingPfS_S_iiiff_param_7];
	ld.param.f32 	%f711, [_Z14gemmWarptilingPfS_S_iiiff_param_6];
	mul.lo.s32 	%r456, %r5, %r513;
	cvt.u64.u32 	%rd69, %r456;
	add.s64 	%rd70, %rd69, %rd29;
	shl.b32 	%r457, %r513, 6;
	mul.wide.u32 	%rd71, %r457, 4;
	add.s64 	%rd72, %rd3, %rd71;
	ld.local.v4.f32 	{%f455, %f456, %f457, %f458}, [%rd72];
	add.s64 	%rd73, %rd70, %rd7;
	shl.b64 	%rd74, %rd73, 2;
	add.s64 	%rd75, %rd6, %rd74;
	ld.global.f32 	%f459, [%rd75];
	mul.f32 	%f460, %f712, %f459;
	fma.rn.f32 	%f461, %f711, %f455, %f460;
	st.global.f32 	[%rd75], %f461;
	ld.global.f32 	%f462, [%rd75+4];
	mul.f32 	%f463, %f712, %f462;
	fma.rn.f32 	%f464, %f711, %f456, %f463;
	st.global.f32 	[%rd75+4], %f464;
	ld.global.f32 	%f465, [%rd75+8];
	mul.f32 	%f466, %f712, %f465;
	fma.rn.f32 	%f467, %f711, %f457, %f466;
	st.global.f32 	[%rd75+8], %f467;
	ld.global.f32 	%f468, [%rd75+12];
	mul.f32 	%f469, %f712, %f468;
	fma.rn.f32 	%f470, %f711, %f458, %f469;
	st.global.f32 	[%rd75+12], %f470;
	ld.local.v4.f32 	{%f471, %f472, %f473, %f474}, [%rd72+32];
	add.s64 	%rd76, %rd70, %rd8;
	shl.b64 	%rd77, %rd76, 2;
	add.s64 	%rd78, %rd6, %rd77;
	ld.global.f32 	%f475, [%rd78];
	mul.f32 	%f476, %f712, %f475;
	fma.rn.f32 	%f477, %f711, %f471, %f476;
	st.global.f32 	[%rd78], %f477;
	add.s64 	%rd79, %rd70, %rd9;
	shl.b64 	%rd80, %rd79, 2;
	add.s64 	%rd81, %rd6, %rd80;
	ld.global.f32 	%f478, [%rd81];
	mul.f32 	%f479, %f712, %f478;
	fma.rn.f32 	%f480, %f711, %f472, %f479;
	st.global.f32 	[%rd81], %f480;
	add.s64 	%rd82, %rd70, %rd10;
	shl.b64 	%rd83, %rd82, 2;
	add.s64 	%rd84, %rd6, %rd83;
	ld.global.f32 	%f481, [%rd84];
	mul.f32 	%f482, %f712, %f481;
	fma.rn.f32 	%f483, %f711, %f473, %f482;
	st.global.f32 	[%rd84], %f483;
	add.s64 	%rd85, %rd70, %rd11;
	shl.b64 	%rd86, %rd85, 2;
	add.s64 	%rd87, %rd6, %rd86;
	ld.global.f32 	%f484, [%rd87];
	mul.f32 	%f485, %f712, %f484;
	fma.rn.f32 	%f486, %f711, %f474, %f485;
	st.global.f32 	[%rd87], %f486;
	ld.local.v4.f32 	{%f487, %f488, %f489, %f490}, [%rd72+64];
	add.s64 	%rd88, %rd70, %rd12;
	shl.b64 	%rd89, %rd88, 2;
	add.s64 	%rd90, %rd6, %rd89;
	ld.global.f32 	%f491, [%rd90];
	mul.f32 	%f492, %f712, %f491;
	fma.rn.f32 	%f493, %f711, %f487, %f492;
	st.global.f32 	[%rd90], %f493;
	ld.global.f32 	%f494, [%rd90+4];
	mul.f32 	%f495, %f712, %f494;
	fma.rn.f32 	%f496, %f711, %f488, %f495;
	st.global.f32 	[%rd90+4], %f496;
	add.s64 	%rd91, %rd70, %rd13;
	shl.b64 	%rd92, %rd91, 2;
	add.s64 	%rd93, %rd6, %rd92;
	ld.global.f32 	%f497, [%rd93];
	mul.f32 	%f498, %f712, %f497;
	fma.rn.f32 	%f499, %f711, %f489, %f498;
	st.global.f32 	[%rd93], %f499;
	ld.global.f32 	%f500, [%rd93+4];
	mul.f32 	%f501, %f712, %f500;
	fma.rn.f32 	%f502, %f711, %f490, %f501;
	st.global.f32 	[%rd93+4], %f502;
	ld.local.v4.f32 	{%f503, %f504, %f505, %f506}, [%rd72+96];
	add.s64 	%rd94, %rd70, %rd14;
	shl.b64 	%rd95, %rd94, 2;
	add.s64 	%rd96, %rd6, %rd95;
	ld.global.f32 	%f507, [%rd96];
	mul.f32 	%f508, %f712, %f507;
	fma.rn.f32 	%f509, %f711, %f503, %f508;
	st.global.f32 	[%rd96], %f509;
	add.s64 	%rd97, %rd70, %rd15;
	shl.b64 	%rd98, %rd97, 2;
	add.s64 	%rd99, %rd6, %rd98;
	ld.global.f32 	%f510, [%rd99];
	mul.f32 	%f511, %f712, %f510;
	fma.rn.f32 	%f512, %f711, %f504, %f511;
	st.global.f32 	[%rd99], %f512;
	add.s64 	%rd100, %rd70, %rd16;
	shl.b64 	%rd101, %rd100, 2;
	add.s64 	%rd102, %rd6, %rd101;
	ld.global.f32 	%f513, [%rd102];
	mul.f32 	%f514, %f712, %f513;
	fma.rn.f32 	%f515, %f711, %f505, %f514;
	st.global.f32 	[%rd102], %f515;
	add.s64 	%rd103, %rd70, %rd17;
	shl.b64 	%rd104, %rd103, 2;
	add.s64 	%rd105, %rd6, %rd104;
	ld.global.f32 	%f516, [%rd105];
	mul.f32 	%f517, %f712, %f516;
	fma.rn.f32 	%f518, %f711, %f506, %f517;
	st.global.f32 	[%rd105], %f518;
	ld.local.v4.f32 	{%f519, %f520, %f521, %f522}, [%rd72+128];
	add.s64 	%rd106, %rd70, %rd18;
	shl.b64 	%rd107, %rd106, 2;
	add.s64 	%rd108, %rd6, %rd107;
	ld.global.f32 	%f523, [%rd108];
	mul.f32 	%f524, %f712, %f523;
	fma.rn.f32 	%f525, %f711, %f519, %f524;
	st.global.f32 	[%rd108], %f525;
	ld.global.f32 	%f526, [%rd108+4];
	mul.f32 	%f527, %f712, %f526;
	fma.rn.f32 	%f528, %f711, %f520, %f527;
	st.global.f32 	[%rd108+4], %f528;
	ld.global.f32 	%f529, [%rd108+8];
	mul.f32 	%f530, %f712, %f529;
	fma.rn.f32 	%f531, %f711, %f521, %f530;
	st.global.f32 	[%rd108+8], %f531;
	ld.global.f32 	%f532, [%rd108+12];
	mul.f32 	%f533, %f712, %f532;
	fma.rn.f32 	%f534, %f711, %f522, %f533;
	st.global.f32 	[%rd108+12], %f534;
	ld.local.v4.f32 	{%f535, %f536, %f537, %f538}, [%rd72+160];
	add.s64 	%rd109, %rd70, %rd19;
	shl.b64 	%rd110, %rd109, 2;
	add.s64 	%rd111, %rd6, %rd110;
	ld.global.f32 	%f539, [%rd111];
	mul.f32 	%f540, %f712, %f539;
	fma.rn.f32 	%f541, %f711, %f535, %f540;
	st.global.f32 	[%rd111], %f541;
	add.s64 	%rd112, %rd70, %rd20;
	shl.b64 	%rd113, %rd112, 2;
	add.s64 	%rd114, %rd6, %rd113;
	ld.global.f32 	%f542, [%rd114];
	mul.f32 	%f543, %f712, %f542;
	fma.rn.f32 	%f544, %f711, %f536, %f543;
	st.global.f32 	[%rd114], %f544;
	add.s64 	%rd115, %rd70, %rd21;
	shl.b64 	%rd116, %rd115, 2;
	add.s64 	%rd117, %rd6, %rd116;
	ld.global.f32 	%f545, [%rd117];
	mul.f32 	%f546, %f712, %f545;
	fma.rn.f32 	%f547, %f711, %f537, %f546;
	st.global.f32 	[%rd117], %f547;
	add.s64 	%rd118, %rd70, %rd22;
	shl.b64 	%rd119, %rd118, 2;
	add.s64 	%rd120, %rd6, %rd119;
	ld.global.f32 	%f548, [%rd120];
	mul.f32 	%f549, %f712, %f548;
	fma.rn.f32 	%f550, %f711, %f538, %f549;
	st.global.f32 	[%rd120], %f550;
	ld.local.v4.f32 	{%f551, %f552, %f553, %f554}, [%rd72+192];
	add.s64 	%rd121, %rd70, %rd23;
	shl.b64 	%rd122, %rd121, 2;
	add.s64 	%rd123, %rd6, %rd122;
	ld.global.f32 	%f555, [%rd123];
	mul.f32 	%f556, %f712, %f555;
	fma.rn.f32 	%f557, %f711, %f551, %f556;
	st.global.f32 	[%rd123], %f557;
	ld.global.f32 	%f558, [%rd123+4];
	mul.f32 	%f559, %f712, %f558;
	fma.rn.f32 	%f560, %f711, %f552, %f559;
	st.global.f32 	[%rd123+4], %f560;
	add.s64 	%rd124, %rd70, %rd24;
	shl.b64 	%rd125, %rd124, 2;
	add.s64 	%rd126, %rd6, %rd125;
	ld.global.f32 	%f561, [%rd126];
	mul.f32 	%f562, %f712, %f561;
	fma.rn.f32 	%f563, %f711, %f553, %f562;
	st.global.f32 	[%rd126], %f563;
	ld.global.f32 	%f564, [%rd126+4];
	mul.f32 	%f565, %f712, %f564;
	fma.rn.f32 	%f566, %f711, %f554, %f565;
	st.global.f32 	[%rd126+4], %f566;
	ld.local.v4.f32 	{%f567, %f568, %f569, %f570}, [%rd72+224];
	add.s64 	%rd127, %rd70, %rd25;
	shl.b64 	%rd128, %rd127, 2;
	add.s64 	%rd129, %rd6, %rd128;
	ld.global.f32 	%f571, [%rd129];
	mul.f32 	%f572, %f712, %f571;
	fma.rn.f32 	%f573, %f711, %f567, %f572;
	st.global.f32 	[%rd129], %f573;
	add.s64 	%rd130, %rd70, %rd26;
	shl.b64 	%rd131, %rd130, 2;
	add.s64 	%rd132, %rd6, %rd131;
	ld.global.f32 	%f574, [%rd132];
	mul.f32 	%f575, %f712, %f574;
	fma.rn.f32 	%f576, %f711, %f568, %f575;
	st.global.f32 	[%rd132], %f576;
	add.s64 	%rd133, %rd70, %rd27;
	shl.b64 	%rd134, %rd133, 2;
	add.s64 	%rd135, %rd6, %rd134;
	ld.global.f32 	%f577, [%rd135];
	mul.f32 	%f578, %f712, %f577;
	fma.rn.f32 	%f579, %f711, %f569, %f578;
	st.global.f32 	[%rd135], %f579;
	add.s64 	%rd136, %rd70, %rd28;
	shl.b64 	%rd137, %rd136, 2;
	add.s64 	%rd138, %rd6, %rd137;
	ld.global.f32 	%f580, [%rd138];
	mul.f32 	%f581, %f712, %f580;
	fma.rn.f32 	%f582, %f711, %f570, %f581;
	st.global.f32 	[%rd138], %f582;
	ld.local.v4.f32 	{%f583, %f584, %f585, %f586}, [%rd72+16];
	ld.global.f32 	%f587, [%rd75+128];
	mul.f32 	%f588, %f712, %f587;
	fma.rn.f32 	%f589, %f711, %f583, %f588;
	st.global.f32 	[%rd75+128], %f589;
	ld.global.f32 	%f590, [%rd75+132];
	mul.f32 	%f591, %f712, %f590;
	fma.rn.f32 	%f592, %f711, %f584, %f591;
	st.global.f32 	[%rd75+132], %f592;
	ld.global.f32 	%f593, [%rd75+136];
	mul.f32 	%f594, %f712, %f593;
	fma.rn.f32 	%f595, %f711, %f585, %f594;
	st.global.f32 	[%rd75+136], %f595;
	ld.global.f32 	%f596, [%rd75+140];
	mul.f32 	%f597, %f712, %f596;
	fma.rn.f32 	%f598, %f711, %f586, %f597;
	st.global.f32 	[%rd75+140], %f598;
	ld.local.v4.f32 	{%f599, %f600, %f601, %f602}, [%rd72+48];
	ld.global.f32 	%f603, [%rd78+128];
	mul.f32 	%f604, %f712, %f603;
	fma.rn.f32 	%f605, %f711, %f599, %f604;
	st.global.f32 	[%rd78+128], %f605;
	ld.global.f32 	%f606, [%rd81+128];
	mul.f32 	%f607, %f712, %f606;
	fma.rn.f32 	%f608, %f711, %f600, %f607;
	st.global.f32 	[%rd81+128], %f608;
	ld.global.f32 	%f609, [%rd84+128];
	mul.f32 	%f610, %f712, %f609;
	fma.rn.f32 	%f611, %f711, %f601, %f610;
	st.global.f32 	[%rd84+128], %f611;
	ld.global.f32 	%f612, [%rd87+128];
	mul.f32 	%f613, %f712, %f612;
	fma.rn.f32 	%f614, %f711, %f602, %f613;
	st.global.f32 	[%rd87+128], %f614;
	ld.local.v4.f32 	{%f615, %f616, %f617, %f618}, [%rd72+80];
	ld.global.f32 	%f619, [%rd90+128];
	mul.f32 	%f620, %f712, %f619;
	fma.rn.f32 	%f621, %f711, %f615, %f620;
	st.global.f32 	[%rd90+128], %f621;
	ld.global.f32 	%f622, [%rd90+132];
	mul.f32 	%f623, %f712, %f622;
	fma.rn.f32 	%f624, %f711, %f616, %f623;
	st.global.f32 	[%rd90+132], %f624;
	ld.global.f32 	%f625, [%rd93+128];
	mul.f32 	%f626, %f712, %f625;
	fma.rn.f32 	%f627, %f711, %f617, %f626;
	st.global.f32 	[%rd93+128], %f627;
	ld.global.f32 	%f628, [%rd93+132];
	mul.f32 	%f629, %f712, %f628;
	fma.rn.f32 	%f630, %f711, %f618, %f629;
	st.global.f32 	[%rd93+132], %f630;
	ld.local.v4.f32 	{%f631, %f632, %f633, %f634}, [%rd72+112];
	ld.global.f32 	%f635, [%rd96+128];
	mul.f32 	%f636, %f712, %f635;
	fma.rn.f32 	%f637, %f711, %f631, %f636;
	st.global.f32 	[%rd96+128], %f637;
	ld.global.f32 	%f638, [%rd99+128];
	mul.f32 	%f639, %f712, %f638;
	fma.rn.f32 	%f640, %f711, %f632, %f639;
	st.global.f32 	[%rd99+128], %f640;
	ld.global.f32 	%f641, [%rd102+128];
	mul.f32 	%f642, %f712, %f641;
	fma.rn.f32 	%f643, %f711, %f633, %f642;
	st.global.f32 	[%rd102+128], %f643;
	ld.global.f32 	%f644, [%rd105+128];
	mul.f32 	%f645, %f712, %f644;
	fma.rn.f32 	%f646, %f711, %f634, %f645;
	st.global.f32 	[%rd105+128], %f646;
	ld.local.v4.f32 	{%f647, %f648, %f649, %f650}, [%rd72+144];
	ld.global.f32 	%f651, [%rd108+128];
	mul.f32 	%f652, %f712, %f651;
	fma.rn.f32 	%f653, %f711, %f647, %f652;
	st.global.f32 	[%rd108+128], %f653;
	ld.global.f32 	%f654, [%rd108+132];
	mul.f32 	%f655, %f712, %f654;
	fma.rn.f32 	%f656, %f711, %f648, %f655;
	st.global.f32 	[%rd108+132], %f656;
	ld.global.f32 	%f657, [%rd108+136];
	mul.f32 	%f658, %f712, %f657;
	fma.rn.f32 	%f659, %f711, %f649, %f658;
	st.global.f32 	[%rd108+136], %f659;
	ld.global.f32 	%f660, [%rd108+140];
	mul.f32 	%f661, %f712, %f660;
	fma.rn.f32 	%f662, %f711, %f650, %f661;
	st.global.f32 	[%rd108+140], %f662;
	ld.local.v4.f32 	{%f663, %f664, %f665, %f666}, [%rd72+176];
	ld.global.f32 	%f667, [%rd111+128];
	mul.f32 	%f668, %f712, %f667;
	fma.rn.f32 	%f669, %f711, %f663, %f668;
	st.global.f32 	[%rd111+128], %f669;
	ld.global.f32 	%f670, [%rd114+128];
	mul.f32 	%f671, %f712, %f670;
	fma.rn.f32 	%f672, %f711, %f664, %f671;
	st.global.f32 	[%rd114+128], %f672;
	ld.global.f32 	%f673, [%rd117+128];
	mul.f32 	%f674, %f712, %f673;
	fma.rn.f32 	%f675, %f711, %f665, %f674;
	st.global.f32 	[%rd117+128], %f675;
	ld.global.f32 	%f676, [%rd120+128];
	mul.f32 	%f677, %f712, %f676;
	fma.rn.f32 	%f678, %f711, %f666, %f677;
	st.global.f32 	[%rd120+128], %f678;
	ld.local.v4.f32 	{%f679, %f680, %f681, %f682}, [%rd72+208];
	ld.global.f32 	%f683, [%rd123+128];
	mul.f32 	%f684, %f712, %f683;
	fma.rn.f32 	%f685, %f711, %f679, %f684;
	st.global.f32 	[%rd123+128], %f685;
	ld.global.f32 	%f686, [%rd123+132];
	mul.f32 	%f687, %f712, %f686;
	fma.rn.f32 	%f688, %f711, %f680, %f687;
	st.global.f32 	[%rd123+132], %f688;
	ld.global.f32 	%f689, [%rd126+128];
	mul.f32 	%f690, %f712, %f689;
	fma.rn.f32 	%f691, %f711, %f681, %f690;
	st.global.f32 	[%rd126+128], %f691;
	ld.global.f32 	%f692, [%rd126+132];
	mul.f32 	%f693, %f712, %f692;
	fma.rn.f32 	%f694, %f711, %f682, %f693;
	st.global.f32 	[%rd126+132], %f694;
	ld.local.v4.f32 	{%f695, %f696, %f697, %f698}, [%rd72+240];
	ld.global.f32 	%f699, [%rd129+128];
	mul.f32 	%f700, %f712, %f699;
	fma.rn.f32 	%f701, %f711, %f695, %f700;
	st.global.f32 	[%rd129+128], %f701;
	ld.global.f32 	%f702, [%rd132+128];
	mul.f32 	%f703, %f712, %f702;
	fma.rn.f32 	%f704, %f711, %f696, %f703;
	st.global.f32 	[%rd132+128], %f704;
	ld.global.f32 	%f705, [%rd135+128];
	mul.f32 	%f706, %f712, %f705;
	fma.rn.f32 	%f707, %f711, %f697, %f706;
	st.global.f32 	[%rd135+128], %f707;
	ld.global.f32 	%f708, [%rd138+128];
	mul.f32 	%f709, %f712, %f708;
	fma.rn.f32 	%f710, %f711, %f698, %f709;
	st.global.f32 	[%rd138+128], %f710;
	mov.b32 	%r513, 1;
	mov.pred 	%p61, 0;
	@%p1 bra 	$L__BB3_49;
	ret;

}
	// .globl	_Z11wmma_kernelPfS_S_iiiiiiiff
.visible .entry _Z11wmma_kernelPfS_S_iiiiiiiff(
	.param .u64 .ptr .align 1 _Z11wmma_kernelPfS_S_iiiiiiiff_param_0,
	.param .u64 .ptr .align 1 _Z11wmma_kernelPfS_S_iiiiiiiff_param_1,
	.param .u64 .ptr .align 1 _Z11wmma_kernelPfS_S_iiiiiiiff_param_2,
	.param .u32 _Z11wmma_kernelPfS_S_iiiiiiiff_param_3,
	.param .u32 _Z11wmma_kernelPfS_S_iiiiiiiff_param_4,
	.param .u32 _Z11wmma_kernelPfS_S_iiiiiiiff_param_5,
	.param .u32 _Z11wmma_kernelPfS_S_iiiiiiiff_param_6,
	.param .u32 _Z11wmma_kernelPfS_S_iiiiiiiff_param_7,
	.param .u32 _Z11wmma_kernelPfS_S_iiiiiiiff_param_8,
	.param .u32 _Z11wmma_kernelPfS_S_iiiiiiiff_param_9,
	.param .f32 _Z11wmma_kernelPfS_S_iiiiiiiff_param_10,
	.param .f32 _Z11wmma_kernelPfS_S_iiiiiiiff_param_11
)
{
	.reg .pred 	%p<47>;
	.reg .b32 	%r<310>;
	.reg .b32 	%f<1061>;
	.reg .b64 	%rd<150>;

	ld.param.u32 	%r44, [_Z11wmma_kernelPfS_S_iiiiiiiff_param_5];
	and.b32  	%r49, %r44, 3;
	setp.eq.s32 	%p1, %r49, 0;
	@%p1 bra 	$L__BB4_2;
	mov.u64 	%rd12, $str;
	cvta.global.u64 	%rd13, %rd12;
	mov.u64 	%rd14, $str$1;
	cvta.global.u64 	%rd15, %rd14;
	mov.u64 	%rd16, __unnamed_1;
	cvta.global.u64 	%rd17, %rd16;
	{ // callseq 0, 0
	.param .b64 param0;
	st.param.b64 	[param0], %rd13;
	.param .b64 param1;
	st.param.b64 	[param1], %rd15;
	.param .b32 param2;
	st.param.b32 	[param2], 655;
	.param .b64 param3;
	st.param.b64 	[param3], %rd17;
	.param .b64 param4;
	st.param.b64 	[param4], 1;
	call.uni 
	__assertfail, 
	(
	param0, 
	param1, 
	param2, 
	param3, 
	param4
	);
	} // callseq 0
$L__BB4_2:
	ld.param.u32 	%r250, [_Z11wmma_kernelPfS_S_iiiiiiiff_param_4];
	and.b32  	%r50, %r250, 3;
	setp.eq.s32 	%p2, %r50, 0;
	@%p2 bra 	$L__BB4_4;
	mov.u64 	%rd18, $str;
	cvta.global.u64 	%rd19, %rd18;
	mov.u64 	%rd20, $str$1;
	cvta.global.u64 	%rd21, %rd20;
	mov.u64 	%rd22, __unnamed_1;
	cvta.global.u64 	%rd23, %rd22;
	{ // callseq 1, 0
	.param .b64 param0;
	st.param.b64 	[param0], %rd19;
	.param .b64 param1;
	st.param.b64 	[param1], %rd21;
	.param .b32 param2;
	st.param.b32 	[param2], 659;
	.param .b64 param3;
	st.param.b64 	[param3], %rd23;
	.param .b64 param4;
	st.param.b64 	[param4], 1;
	call.uni 
	__assertfail, 
	(
	param0, 
	param1, 
	param2, 
	param3, 
	param4
	);
	} // callseq 1
	{ // callseq 2, 0
	.param .b64 param0;
	st.param.b64 	[param0], %rd19;
	.param .b64 param1;
	st.param.b64 	[param1], %rd21;
	.param .b32 param2;
	st.param.b32 	[param2], 663;
	.param .b64 param3;
	st.param.b64 	[param3], %rd23;
	.param .b64 param4;
	st.param.b64 	[param4], 1;
	call.uni 
	__assertfail, 
	(
	param0, 
	param1, 
	param2, 
	param3, 
	param4
	);
	} // callseq 2
$L__BB4_4:
	ld.param.u32 	%r278, [_Z11wmma_kernelPfS_S_iiiiiiiff_param_6];
	ld.param.u32 	%r240, [_Z11wmma_kernelPfS_S_iiiiiiiff_param_3];
	mov.u32 	%r51, %ctaid.y;
	mul.lo.s32 	%r305, %r278, %r51;
	add.s32 	%r52, %r240, %r278;
	add.s32 	%r53, %r52, -1;
	rem.s32 	%r54, %r53, %r278;
	sub.s32 	%r2, %r53, %r54;
	setp.ge.s32 	%p3, %r305, %r2;
	@%p3 bra 	$L__BB4_41;
	ld.param.u32 	%r285, [_Z11wmma_kernelPfS_S_iiiiiiiff_param_7];
	ld.param.u32 	%r251, [_Z11wmma_kernelPfS_S_iiiiiiiff_param_4];
	add.s32 	%r55, %r251, %r285;
	add.s32 	%r56, %r55, -1;
	rem.s32 	%r57, %r56, %r285;
	sub.s32 	%r3, %r56, %r57;
$L__BB4_6:
	ld.param.u32 	%r286, [_Z11wmma_kernelPfS_S_iiiiiiiff_param_7];
	mov.u32 	%r58, %ctaid.x;
	mul.lo.s32 	%r306, %r286, %r58;
	setp.ge.s32 	%p4, %r306, %r3;
	@%p4 bra 	$L__BB4_40;
$L__BB4_7:
	ld.param.u32 	%r270, [_Z11wmma_kernelPfS_S_iiiiiiiff_param_5];
	setp.lt.s32 	%p5, %r270, 1;
	mov.f32 	%f997, 0f00000000;
	mov.f32 	%f998, %f997;
	mov.f32 	%f999, %f997;
	mov.f32 	%f1000, %f997;
	mov.f32 	%f1001, %f997;
	mov.f32 	%f1002, %f997;
	mov.f32 	%f1003, %f997;
	mov.f32 	%f1004, %f997;
	mov.f32 	%f1005, %f997;
	mov.f32 	%f1006, %f997;
	mov.f32 	%f1007, %f997;
	mov.f32 	%f1008, %f997;
	mov.f32 	%f1009, %f997;
	mov.f32 	%f1010, %f997;
	mov.f32 	%f1011, %f997;
	mov.f32 	%f1012, %f997;
	mov.f32 	%f1013, %f997;
	mov.f32 	%f1014, %f997;
	mov.f32 	%f1015, %f997;
	mov.f32 	%f1016, %f997;
	mov.f32 	%f1017, %f997;
	mov.f32 	%f1018, %f997;
	mov.f32 	%f1019, %f997;
	mov.f32 	%f1020, %f997;
	mov.f32 	%f1021, %f997;
	mov.f32 	%f1022, %f997;
	mov.f32 	%f1023, %f997;
	mov.f32 	%f1024, %f997;
	mov.f32 	%f1025, %f997;
	mov.f32 	%f1026, %f997;
	mov.f32 	%f1027, %f997;
	mov.f32 	%f1028, %f997;
	mov.f32 	%f1029, %f997;
	mov.f32 	%f1030, %f997;
	mov.f32 	%f1031, %f997;
	mov.f32 	%f1032, %f997;
	mov.f32 	%f1033, %f997;
	mov.f32 	%f1034, %f997;
	mov.f32 	%f1035, %f997;
	mov.f32 	%f1036, %f997;
	mov.f32 	%f1037, %f997;
	mov.f32 	%f1038, %f997;
	mov.f32 	%f1039, %f997;
	mov.f32 	%f1040, %f997;
	mov.f32 	%f1041, %f997;
	mov.f32 	%f1042, %f997;
	mov.f32 	%f1043, %f997;
	mov.f32 	%f1044, %f997;
	mov.f32 	%f1045, %f997;
	mov.f32 	%f1046, %f997;
	mov.f32 	%f1047, %f997;
	mov.f32 	%f1048, %f997;
	mov.f32 	%f1049, %f997;
	mov.f32 	%f1050, %f997;
	mov.f32 	%f1051, %f997;
	mov.f32 	%f1052, %f997;
	mov.f32 	%f1053, %f997;
	mov.f32 	%f1054, %f997;
	mov.f32 	%f1055, %f997;
	mov.f32 	%f1056, %f997;
	mov.f32 	%f1057, %f997;
	mov.f32 	%f1058, %f997;
	mov.f32 	%f1059, %f997;
	mov.f32 	%f1060, %f997;
	@%p5 bra 	$L__BB4_23;
	mov.b32 	%r307, 0;
	mov.f32 	%f997, 0f00000000;
$L__BB4_9:
	mov.u32 	%r60, %ntid.x;
	mov.u32 	%r61, %ntid.y;
	mul.lo.s32 	%r62, %r60, %r61;
	shl.b32 	%r12, %r62, 1;
	shr.u32 	%r13, %r62, 1;
	mov.u32 	%r63, %tid.y;
	mov.u32 	%r64, %tid.x;
	mad.lo.s32 	%r14, %r60, %r63, %r64;
	setp.ge.u32 	%p6, %r14, %r13;
	bar.sync 	0;
	@%p6 bra 	$L__BB4_14;
	ld.param.u32 	%r280, [_Z11wmma_kernelPfS_S_iiiiiiiff_param_6];
	shl.b32 	%r308, %r14, 2;
	shl.b32 	%r16, %r280, 5;
	setp.ge.s32 	%p12, %r308, %r16;
	@%p12 bra 	$L__BB4_18;
$L__BB4_11:
	ld.param.u32 	%r272, [_Z11wmma_kernelPfS_S_iiiiiiiff_param_5];
	ld.param.u32 	%r241, [_Z11wmma_kernelPfS_S_iiiiiiiff_param_3];
	and.b32  	%r18, %r308, 30;
	add.s32 	%r19, %r18, %r307;
	shr.u32 	%r20, %r308, 5;
	add.s32 	%r21, %r20, %r305;
	setp.ge.s32 	%p13, %r21, %r241;
	setp.ge.s32 	%p14, %r19, %r272;
	or.pred  	%p15, %p13, %p14;
	@%p15 bra 	$L__BB4_13;
	ld.param.u32 	%r273, [_Z11wmma_kernelPfS_S_iiiiiiiff_param_5];
	ld.param.u64 	%rd140, [_Z11wmma_kernelPfS_S_iiiiiiiff_param_0];
	mad.lo.s32 	%r75, %r20, 40, %r18;
	shl.b32 	%r76, %r75, 2;
	mov.u32 	%r77, shared_buffer;
	add.s32 	%r78, %r77, %r76;
	mad.lo.s32 	%r79, %r21, %r273, %r19;
	cvta.to.global.u64 	%rd27, %rd140;
	mul.wide.s32 	%rd28, %r79, 4;
	add.s64 	%rd29, %rd27, %rd28;
	ld.global.v4.f32 	{%f654, %f656, %f658, %f660}, [%rd29];
	// begin inline asm
	{
  .reg .b32 __$1;
   cvt.rna.tf32.f32 __$1, %f654;
   mov.b32 %f653, __$1;
}

	// end inline asm
	// begin inline asm
	{
  .reg .b32 __$1;
   cvt.rna.tf32.f32 __$1, %f656;
   mov.b32 %f655, __$1;
}

	// end inline asm
	st.shared.v2.f32 	[%r78], {%f653, %f655};
	// begin inline asm
	{
  .reg .b32 __$1;
   cvt.rna.tf32.f32 __$1, %f658;
   mov.b32 %f657, __$1;
}

	// end inline asm
	// begin inline asm
	{
  .reg .b32 __$1;
   cvt.rna.tf32.f32 __$1, %f660;
   mov.b32 %f659, __$1;
}

	// end inline asm
	st.shared.v2.f32 	[%r78+8], {%f657, %f659};
$L__BB4_13:
	add.s32 	%r308, %r308, %r12;
	setp.lt.s32 	%p16, %r308, %r16;
	@%p16 bra 	$L__BB4_11;
	bra.uni 	$L__BB4_18;
$L__BB4_14:
	ld.param.u32 	%r287, [_Z11wmma_kernelPfS_S_iiiiiiiff_param_7];
	sub.s32 	%r65, %r14, %r13;
	shl.b32 	%r309, %r65, 2;
	shl.b32 	%r24, %r287, 5;
	setp.ge.s32 	%p7, %r309, %r24;
	@%p7 bra 	$L__BB4_18;
$L__BB4_15:
	ld.param.u32 	%r288, [_Z11wmma_kernelPfS_S_iiiiiiiff_param_7];
	ld.param.u32 	%r271, [_Z11wmma_kernelPfS_S_iiiiiiiff_param_5];
	ld.param.u32 	%r252, [_Z11wmma_kernelPfS_S_iiiiiiiff_param_4];
	div.s32 	%r66, %r309, %r288;
	mul.lo.s32 	%r67, %r66, %r288;
	sub.s32 	%r26, %r309, %r67;
	add.s32 	%r27, %r26, %r306;
	add.s32 	%r29, %r66, %r307;
	setp.ge.s32 	%p8, %r29, %r271;
	setp.ge.s32 	%p9, %r27, %r252;
	or.pred  	%p10, %p8, %p9;
	@%p10 bra 	$L__BB4_17;
	ld.param.u32 	%r289, [_Z11wmma_kernelPfS_S_iiiiiiiff_param_7];
	ld.param.u32 	%r279, [_Z11wmma_kernelPfS_S_iiiiiiiff_param_6];
	ld.param.u32 	%r253, [_Z11wmma_kernelPfS_S_iiiiiiiff_param_4];
	ld.param.u64 	%rd141, [_Z11wmma_kernelPfS_S_iiiiiiiff_param_1];
	add.s32 	%r68, %r289, 8;
	mad.lo.s32 	%r69, %r66, %r68, %r26;
	mad.lo.s32 	%r70, %r279, 40, %r69;
	shl.b32 	%r71, %r70, 2;
	mov.u32 	%r72, shared_buffer;
	add.s32 	%r73, %r72, %r71;
	mad.lo.s32 	%r74, %r29, %r253, %r27;
	cvta.to.global.u64 	%rd24, %rd141;
	mul.wide.s32 	%rd25, %r74, 4;
	add.s64 	%rd26, %rd24, %rd25;
	ld.global.v4.f32 	{%f646, %f648, %f650, %f652}, [%rd26];
	// begin inline asm
	{
  .reg .b32 __$1;
   cvt.rna.tf32.f32 __$1, %f646;
   mov.b32 %f645, __$1;
}

	// end inline asm
	st.shared.f32 	[%r73], %f645;
	// begin inline asm
	{
  .reg .b32 __$1;
   cvt.rna.tf32.f32 __$1, %f648;
   mov.b32 %f647, __$1;
}

	// end inline asm
	st.shared.f32 	[%r73+4], %f647;
	// begin inline asm
	{
  .reg .b32 __$1;
   cvt.rna.tf32.f32 __$1, %f650;
   mov.b32 %f649, __$1;
}

	// end inline asm
	st.shared.f32 	[%r73+8], %f649;
	// begin inline asm
	{
  .reg .b32 __$1;
   cvt.rna.tf32.f32 __$1, %f652;
   mov.b32 %f651, __$1;
}

	// end inline asm
	st.shared.f32 	[%r73+12], %f651;
$L__BB4_17:
	add.s32 	%r309, %r309, %r12;
	setp.lt.s32 	%p11, %r309, %r24;
	@%p11 bra 	$L__BB4_15;
$L__BB4_18:
	ld.param.u32 	%r301, [_Z11wmma_kernelPfS_S_iiiiiiiff_param_9];
	ld.param.u32 	%r294, [_Z11wmma_kernelPfS_S_iiiiiiiff_param_8];
	ld.param.u32 	%r290, [_Z11wmma_kernelPfS_S_iiiiiiiff_param_7];
	ld.param.u32 	%r281, [_Z11wmma_kernelPfS_S_iiiiiiiff_param_6];
	ld.param.u32 	%r274, [_Z11wmma_kernelPfS_S_iiiiiiiff_param_5];
	bar.sync 	0;
	mov.u32 	%r80, %ntid.x;
	mov.u32 	%r81, %tid.y;
	mov.u32 	%r82, %tid.x;
	mad.lo.s32 	%r83, %r80, %r81, %r82;
	shr.u32 	%r84, %r83, 5;
	div.s32 	%r31, %r84, %r294;
	mul.lo.s32 	%r85, %r31, 640;
	mul.wide.s32 	%rd30, %r85, 4;
	mov.u32 	%r86, shared_buffer;
	cvt.u64.u32 	%rd31, %r86;
	cvta.shared.u64 	%rd32, %rd31;
	add.s64 	%rd33, %rd32, %rd30;
	mov.b32 	%r87, 40;
	wmma.load.a.sync.aligned.row.m16n16k8.tf32 	{%r88, %r89, %r90, %r91}, [%rd33], %r87;
	mul.lo.s32 	%r92, %r31, %r294;
	sub.s32 	%r32, %r84, %r92;
	shl.b32 	%r93, %r32, 4;
	cvt.u64.u32 	%rd34, %r93;
	mul.lo.s32 	%r94, %r281, 40;
	cvt.s64.s32 	%rd35, %r94;
	add.s64 	%rd36, %rd35, %rd34;
	shl.b64 	%rd37, %rd36, 2;
	add.s64 	%rd38, %rd32, %rd37;
	add.s32 	%r95, %r290, 8;
	wmma.load.b.sync.aligned.row.m16n16k8.tf32 	{%r96, %r97, %r98, %r99}, [%rd38], %r95;
	wmma.mma.sync.aligned.row.row.m16n16k8.f32.tf32.tf32.f32 {%f1060, %f1059, %f1058, %f1057, %f1056, %f1055, %f1054, %f1053}, {%r88, %r89, %r90, %r91}, {%r96, %r97, %r98, %r99}, {%f1060, %f1059, %f1058, %f1057, %f1056, %f1055, %f1054, %f1053};
	add.s32 	%r100, %r32, %r294;
	shl.b32 	%r101, %r100, 4;
	cvt.s64.s32 	%rd39, %r101;
	add.s64 	%rd40, %rd35, %rd39;
	shl.b64 	%rd41, %rd40, 2;
	add.s64 	%rd42, %rd32, %rd41;
	wmma.load.b.sync.aligned.row.m16n16k8.tf32 	{%r102, %r103, %r104, %r105}, [%rd42], %r95;
	wmma.mma.sync.aligned.row.row.m16n16k8.f32.tf32.tf32.f32 {%f1052, %f1051, %f1050, %f1049, %f1048, %f1047, %f1046, %f1045}, {%r88, %r89, %r90, %r91}, {%r102, %r103, %r104, %r105}, {%f1052, %f1051, %f1050, %f1049, %f1048, %f1047, %f1046, %f1045};
	shl.b32 	%r106, %r294, 5;
	add.s32 	%r107, %r106, %r93;
	cvt.s64.s32 	%rd43, %r107;
	add.s64 	%rd44, %rd35, %rd43;
	shl.b64 	%rd45, %rd44, 2;
	add.s64 	%rd46, %rd32, %rd45;
	wmma.load.b.sync.aligned.row.m16n16k8.tf32 	{%r108, %r109, %r110, %r111}, [%rd46], %r95;
	wmma.mma.sync.aligned.row.row.m16n16k8.f32.tf32.tf32.f32 {%f1044, %f1043, %f1042, %f1041, %f1040, %f1039, %f1038, %f1037}, {%r88, %r89, %r90, %r91}, {%r108, %r109, %r110, %r111}, {%f1044, %f1043, %f1042, %f1041, %f1040, %f1039, %f1038, %f1037};
	add.s32 	%r112, %r106, %r101;
	cvt.s64.s32 	%rd47, %r112;
	add.s64 	%rd48, %rd35, %rd47;
	shl.b64 	%rd49, %rd48, 2;
	add.s64 	%rd50, %rd32, %rd49;
	wmma.load.b.sync.aligned.row.m16n16k8.tf32 	{%r113, %r114, %r115, %r116}, [%rd50], %r95;
	wmma.mma.sync.aligned.row.row.m16n16k8.f32.tf32.tf32.f32 {%f1036, %f1035, %f1034, %f1033, %f1032, %f1031, %f1030, %f1029}, {%r88, %r89, %r90, %r91}, {%r113, %r114, %r115, %r116}, {%f1036, %f1035, %f1034, %f1033, %f1032, %f1031, %f1030, %f1029};
	mul.wide.s32 	%rd51, %r301, 2560;
	add.s64 	%rd52, %rd33, %rd51;
	wmma.load.a.sync.aligned.row.m16n16k8.tf32 	{%r117, %r118, %r119, %r120}, [%rd52], %r87;
	wmma.mma.sync.aligned.row.row.m16n16k8.f32.tf32.tf32.f32 {%f1028, %f1027, %f1026, %f1025, %f1024, %f1023, %f1022, %f1021}, {%r117, %r118, %r119, %r120}, {%r96, %r97, %r98, %r99}, {%f1028, %f1027, %f1026, %f1025, %f1024, %f1023, %f1022, %f1021};
	wmma.mma.sync.aligned.row.row.m16n16k8.f32.tf32.tf32.f32 {%f1020, %f1019, %f1018, %f1017, %f1016, %f1015, %f1014, %f1013}, {%r117, %r118, %r119, %r120}, {%r102, %r103, %r104, %r105}, {%f1020, %f1019, %f1018, %f1017, %f1016, %f1015, %f1014, %f1013};
	wmma.mma.sync.aligned.row.row.m16n16k8.f32.tf32.tf32.f32 {%f1012, %f1011, %f1010, %f1009, %f1008, %f1007, %f1006, %f1005}, {%r117, %r118, %r119, %r120}, {%r108, %r109, %r110, %r111}, {%f1012, %f1011, %f1010, %f1009, %f1008, %f1007, %f1006, %f1005};
	wmma.mma.sync.aligned.row.row.m16n16k8.f32.tf32.tf32.f32 {%f1004, %f1003, %f1002, %f1001, %f1000, %f999, %f998, %f997}, {%r117, %r118, %r119, %r120}, {%r113, %r114, %r115, %r116}, {%f1004, %f1003, %f1002, %f1001, %f1000, %f999, %f998, %f997};
	add.s32 	%r121, %r307, 8;
	setp.ge.s32 	%p17, %r121, %r274;
	@%p17 bra 	$L__BB4_22;
	ld.param.u32 	%r302, [_Z11wmma_kernelPfS_S_iiiiiiiff_param_9];
	ld.param.u32 	%r295, [_Z11wmma_kernelPfS_S_iiiiiiiff_param_8];
	ld.param.u32 	%r291, [_Z11wmma_kernelPfS_S_iiiiiiiff_param_7];
	ld.param.u32 	%r282, [_Z11wmma_kernelPfS_S_iiiiiiiff_param_6];
	ld.param.u32 	%r275, [_Z11wmma_kernelPfS_S_iiiiiiiff_param_5];
	add.s32 	%r122, %r291, 8;
	shl.b32 	%r123, %r122, 3;
	mul.lo.s32 	%r124, %r31, 640;
	mul.wide.s32 	%rd53, %r124, 4;
	mov.u32 	%r125, shared_buffer;
	cvt.u64.u32 	%rd54, %r125;
	cvta.shared.u64 	%rd55, %rd54;
	add.s64 	%rd56, %rd55, %rd53;
	mov.b32 	%r126, 40;
	wmma.load.a.sync.aligned.row.m16n16k8.tf32 	{%r127, %r128, %r129, %r130}, [%rd56+32], %r126;
	mul.wide.s32 	%rd57, %r123, 4;
	mul.lo.s32 	%r131, %r282, 40;
	cvt.s64.s32 	%rd58, %r131;
	shl.b32 	%r132, %r32, 4;
	cvt.u64.u32 	%rd59, %r132;
	add.s64 	%rd60, %rd58, %rd59;
	shl.b64 	%rd61, %rd60, 2;
	add.s64 	%rd62, %rd55, %rd61;
	add.s64 	%rd63, %rd62, %rd57;
	wmma.load.b.sync.aligned.row.m16n16k8.tf32 	{%r133, %r134, %r135, %r136}, [%rd63], %r122;
	wmma.mma.sync.aligned.row.row.m16n16k8.f32.tf32.tf32.f32 {%f1060, %f1059, %f1058, %f1057, %f1056, %f1055, %f1054, %f1053}, {%r127, %r128, %r129, %r130}, {%r133, %r134, %r135, %r136}, {%f1060, %f1059, %f1058, %f1057, %f1056, %f1055, %f1054, %f1053};
	add.s32 	%r137, %r32, %r295;
	shl.b32 	%r138, %r137, 4;
	cvt.s64.s32 	%rd64, %r138;
	add.s64 	%rd65, %rd58, %rd64;
	shl.b64 	%rd66, %rd65, 2;
	add.s64 	%rd67, %rd55, %rd66;
	add.s64 	%rd68, %rd67, %rd57;
	wmma.load.b.sync.aligned.row.m16n16k8.tf32 	{%r139, %r140, %r141, %r142}, [%rd68], %r122;
	wmma.mma.sync.aligned.row.row.m16n16k8.f32.tf32.tf32.f32 {%f1052, %f1051, %f1050, %f1049, %f1048, %f1047, %f1046, %f1045}, {%r127, %r128, %r129, %r130}, {%r139, %r140, %r141, %r142}, {%f1052, %f1051, %f1050, %f1049, %f1048, %f1047, %f1046, %f1045};
	shl.b32 	%r143, %r295, 5;
	add.s32 	%r144, %r143, %r132;
	cvt.s64.s32 	%rd69, %r144;
	add.s64 	%rd70, %rd58, %rd69;
	shl.b64 	%rd71, %rd70, 2;
	add.s64 	%rd72, %rd55, %rd71;
	add.s64 	%rd73, %rd72, %rd57;
	wmma.load.b.sync.aligned.row.m16n16k8.tf32 	{%r145, %r146, %r147, %r148}, [%rd73], %r122;
	wmma.mma.sync.aligned.row.row.m16n16k8.f32.tf32.tf32.f32 {%f1044, %f1043, %f1042, %f1041, %f1040, %f1039, %f1038, %f1037}, {%r127, %r128, %r129, %r130}, {%r145, %r146, %r147, %r148}, {%f1044, %f1043, %f1042, %f1041, %f1040, %f1039, %f1038, %f1037};
	add.s32 	%r149, %r143, %r138;
	cvt.s64.s32 	%rd74, %r149;
	add.s64 	%rd75, %rd58, %rd74;
	shl.b64 	%rd76, %rd75, 2;
	add.s64 	%rd77, %rd55, %rd76;
	add.s64 	%rd78, %rd77, %rd57;
	wmma.load.b.sync.aligned.row.m16n16k8.tf32 	{%r150, %r151, %r152, %r153}, [%rd78], %r122;
	wmma.mma.sync.aligned.row.row.m16n16k8.f32.tf32.tf32.f32 {%f1036, %f1035, %f1034, %f1033, %f1032, %f1031, %f1030, %f1029}, {%r127, %r128, %r129, %r130}, {%r150, %r151, %r152, %r153}, {%f1036, %f1035, %f1034, %f1033, %f1032, %f1031, %f1030, %f1029};
	mul.wide.s32 	%rd79, %r302, 2560;
	add.s64 	%rd80, %rd56, %rd79;
	wmma.load.a.sync.aligned.row.m16n16k8.tf32 	{%r154, %r155, %r156, %r157}, [%rd80+32], %r126;
	wmma.mma.sync.aligned.row.row.m16n16k8.f32.tf32.tf32.f32 {%f1028, %f1027, %f1026, %f1025, %f1024, %f1023, %f1022, %f1021}, {%r154, %r155, %r156, %r157}, {%r133, %r134, %r135, %r136}, {%f1028, %f1027, %f1026, %f1025, %f1024, %f1023, %f1022, %f1021};
	wmma.mma.sync.aligned.row.row.m16n16k8.f32.tf32.tf32.f32 {%f1020, %f1019, %f1018, %f1017, %f1016, %f1015, %f1014, %f1013}, {%r154, %r155, %r156, %r157}, {%r139, %r140, %r141, %r142}, {%f1020, %f1019, %f1018, %f1017, %f1016, %f1015, %f1014, %f1013};
	wmma.mma.sync.aligned.row.row.m16n16k8.f32.tf32.tf32.f32 {%f1012, %f1011, %f1010, %f1009, %f1008, %f1007, %f1006, %f1005}, {%r154, %r155, %r156, %r157}, {%r145, %r146, %r147, %r148}, {%f1012, %f1011, %f1010, %f1009, %f1008, %f1007, %f1006, %f1005};
	wmma.mma.sync.aligned.row.row.m16n16k8.f32.tf32.tf32.f32 {%f1004, %f1003, %f1002, %f1001, %f1000, %f999, %f998, %f997}, {%r154, %r155, %r156, %r157}, {%r150, %r151, %r152, %r153}, {%f1004, %f1003, %f1002, %f1001, %f1000, %f999, %f998, %f997};
	add.s32 	%r158, %r307, 16;
	setp.ge.s32 	%p18, %r158, %r275;
	@%p18 bra 	$L__BB4_22;
	ld.param.u32 	%r303, [_Z11wmma_kernelPfS_S_iiiiiiiff_param_9];
	ld.param.u32 	%r296, [_Z11wmma_kernelPfS_S_iiiiiiiff_param_8];
	ld.param.u32 	%r292, [_Z11wmma_kernelPfS_S_iiiiiiiff_param_7];
	ld.param.u32 	%r283, [_Z11wmma_kernelPfS_S_iiiiiiiff_param_6];
	ld.param.u32 	%r276, [_Z11wmma_kernelPfS_S_iiiiiiiff_param_5];
	add.s32 	%r33, %r292, 8;
	shl.b32 	%r159, %r33, 4;
	mul.lo.s32 	%r160, %r31, 640;
	mul.wide.s32 	%rd81, %r160, 4;
	mov.u32 	%r161, shared_buffer;
	cvt.u64.u32 	%rd82, %r161;
	cvta.shared.u64 	%rd83, %rd82;
	add.s64 	%rd2, %rd83, %rd81;
	mov.b32 	%r162, 40;
	wmma.load.a.sync.aligned.row.m16n16k8.tf32 	{%r163, %r164, %r165, %r166}, [%rd2+64], %r162;
	mul.wide.s32 	%rd84, %r159, 4;
	mul.lo.s32 	%r167, %r283, 40;
	cvt.s64.s32 	%rd85, %r167;
	shl.b32 	%r168, %r32, 4;
	cvt.u64.u32 	%rd86, %r168;
	add.s64 	%rd87, %rd85, %rd86;
	shl.b64 	%rd88, %rd87, 2;
	add.s64 	%rd3, %rd83, %rd88;
	add.s64 	%rd89, %rd3, %rd84;
	wmma.load.b.sync.aligned.row.m16n16k8.tf32 	{%r169, %r170, %r171, %r172}, [%rd89], %r33;
	wmma.mma.sync.aligned.row.row.m16n16k8.f32.tf32.tf32.f32 {%f1060, %f1059, %f1058, %f1057, %f1056, %f1055, %f1054, %f1053}, {%r163, %r164, %r165, %r166}, {%r169, %r170, %r171, %r172}, {%f1060, %f1059, %f1058, %f1057, %f1056, %f1055, %f1054, %f1053};
	add.s32 	%r173, %r32, %r296;
	shl.b32 	%r174, %r173, 4;
	cvt.s64.s32 	%rd90, %r174;
	add.s64 	%rd91, %rd85, %rd90;
	shl.b64 	%rd92, %rd91, 2;
	add.s64 	%rd4, %rd83, %rd92;
	add.s64 	%rd93, %rd4, %rd84;
	wmma.load.b.sync.aligned.row.m16n16k8.tf32 	{%r175, %r176, %r177, %r178}, [%rd93], %r33;
	wmma.mma.sync.aligned.row.row.m16n16k8.f32.tf32.tf32.f32 {%f1052, %f1051, %f1050, %f1049, %f1048, %f1047, %f1046, %f1045}, {%r163, %r164, %r165, %r166}, {%r175, %r176, %r177, %r178}, {%f1052, %f1051, %f1050, %f1049, %f1048, %f1047, %f1046, %f1045};
	shl.b32 	%r179, %r296, 5;
	add.s32 	%r180, %r179, %r168;
	cvt.s64.s32 	%rd94, %r180;
	add.s64 	%rd95, %rd85, %rd94;
	shl.b64 	%rd96, %rd95, 2;
	add.s64 	%rd5, %rd83, %rd96;
	add.s64 	%rd97, %rd5, %rd84;
	wmma.load.b.sync.aligned.row.m16n16k8.tf32 	{%r181, %r182, %r183, %r184}, [%rd97], %r33;
	wmma.mma.sync.aligned.row.row.m16n16k8.f32.tf32.tf32.f32 {%f1044, %f1043, %f1042, %f1041, %f1040, %f1039, %f1038, %f1037}, {%r163, %r164, %r165, %r166}, {%r181, %r182, %r183, %r184}, {%f1044, %f1043, %f1042, %f1041, %f1040, %f1039, %f1038, %f1037};
	add.s32 	%r185, %r179, %r174;
	cvt.s64.s32 	%rd98, %r185;
	add.s64 	%rd99, %rd85, %rd98;
	shl.b64 	%rd100, %rd99, 2;
	add.s64 	%rd6, %rd83, %rd100;
	add.s64 	%rd101, %rd6, %rd84;
	wmma.load.b.sync.aligned.row.m16n16k8.tf32 	{%r186, %r187, %r188, %r189}, [%rd101], %r33;
	wmma.mma.sync.aligned.row.row.m16n16k8.f32.tf32.tf32.f32 {%f1036, %f1035, %f1034, %f1033, %f1032, %f1031, %f1030, %f1029}, {%r163, %r164, %r165, %r166}, {%r186, %r187, %r188, %r189}, {%f1036, %f1035, %f1034, %f1033, %f1032, %f1031, %f1030, %f1029};
	mul.wide.s32 	%rd102, %r303, 2560;
	add.s64 	%rd7, %rd2, %rd102;
	wmma.load.a.sync.aligned.row.m16n16k8.tf32 	{%r190, %r191, %r192, %r193}, [%rd7+64], %r162;
	wmma.mma.sync.aligned.row.row.m16n16k8.f32.tf32.tf32.f32 {%f1028, %f1027, %f1026, %f1025, %f1024, %f1023, %f1022, %f1021}, {%r190, %r191, %r192, %r193}, {%r169, %r170, %r171, %r172}, {%f1028, %f1027, %f1026, %f1025, %f1024, %f1023, %f1022, %f1021};
	wmma.mma.sync.aligned.row.row.m16n16k8.f32.tf32.tf32.f32 {%f1020, %f1019, %f1018, %f1017, %f1016, %f1015, %f1014, %f1013}, {%r190, %r191, %r192, %r193}, {%r175, %r176, %r177, %r178}, {%f1020, %f1019, %f1018, %f1017, %f1016, %f1015, %f1014, %f1013};
	wmma.mma.sync.aligned.row.row.m16n16k8.f32.tf32.tf32.f32 {%f1012, %f1011, %f1010, %f1009, %f1008, %f1007, %f1006, %f1005}, {%r190, %r191, %r192, %r193}, {%r181, %r182, %r183, %r184}, {%f1012, %f1011, %f1010, %f1009, %f1008, %f1007, %f1006, %f1005};
	wmma.mma.sync.aligned.row.row.m16n16k8.f32.tf32.tf32.f32 {%f1004, %f1003, %f1002, %f1001, %f1000, %f999, %f998, %f997}, {%r190, %r191, %r192, %r193}, {%r186, %r187, %r188, %r189}, {%f1004, %f1003, %f1002, %f1001, %f1000, %f999, %f998, %f997};
	add.s32 	%r194, %r307, 24;
	setp.ge.s32 	%p19, %r194, %r276;
	@%p19 bra 	$L__BB4_22;
	mul.lo.s32 	%r195, %r33, 24;
	mov.b32 	%r196, 40;
	wmma.load.a.sync.aligned.row.m16n16k8.tf32 	{%r197, %r198, %r199, %r200}, [%rd2+96], %r196;
	mul.wide.s32 	%rd103, %r195, 4;
	add.s64 	%rd104, %rd3, %rd103;
	wmma.load.b.sync.aligned.row.m16n16k8.tf32 	{%r201, %r202, %r203, %r204}, [%rd104], %r33;
	wmma.mma.sync.aligned.row.row.m16n16k8.f32.tf32.tf32.f32 {%f1060, %f1059, %f1058, %f1057, %f1056, %f1055, %f1054, %f1053}, {%r197, %r198, %r199, %r200}, {%r201, %r202, %r203, %r204}, {%f1060, %f1059, %f1058, %f1057, %f1056, %f1055, %f1054, %f1053};
	add.s64 	%rd105, %rd4, %rd103;
	wmma.load.b.sync.aligned.row.m16n16k8.tf32 	{%r205, %r206, %r207, %r208}, [%rd105], %r33;
	wmma.mma.sync.aligned.row.row.m16n16k8.f32.tf32.tf32.f32 {%f1052, %f1051, %f1050, %f1049, %f1048, %f1047, %f1046, %f1045}, {%r197, %r198, %r199, %r200}, {%r205, %r206, %r207, %r208}, {%f1052, %f1051, %f1050, %f1049, %f1048, %f1047, %f1046, %f1045};
	add.s64 	%rd106, %rd5, %rd103;
	wmma.load.b.sync.aligned.row.m16n16k8.tf32 	{%r209, %r210, %r211, %r212}, [%rd106], %r33;
	wmma.mma.sync.aligned.row.row.m16n16k8.f32.tf32.tf32.f32 {%f1044, %f1043, %f1042, %f1041, %f1040, %f1039, %f1038, %f1037}, {%r197, %r198, %r199, %r200}, {%r209, %r210, %r211, %r212}, {%f1044, %f1043, %f1042, %f1041, %f1040, %f1039, %f1038, %f1037};
	add.s64 	%rd107, %rd6, %rd103;
	wmma.load.b.sync.aligned.row.m16n16k8.tf32 	{%r213, %r214, %r215, %r216}, [%rd107], %r33;
	wmma.mma.sync.aligned.row.row.m16n16k8.f32.tf32.tf32.f32 {%f1036, %f1035, %f1034, %f1033, %f1032, %f1031, %f1030, %f1029}, {%r197, %r198, %r199, %r200}, {%r213, %r214, %r215, %r216}, {%f1036, %f1035, %f1034, %f1033, %f1032, %f1031, %f1030, %f1029};
	wmma.load.a.sync.aligned.row.m16n16k8.tf32 	{%r217, %r218, %r219, %r220}, [%rd7+96], %r196;
	wmma.mma.sync.aligned.row.row.m16n16k8.f32.tf32.tf32.f32 {%f1028, %f1027, %f1026, %f1025, %f1024, %f1023, %f1022, %f1021}, {%r217, %r218, %r219, %r220}, {%r201, %r202, %r203, %r204}, {%f1028, %f1027, %f1026, %f1025, %f1024, %f1023, %f1022, %f1021};
	wmma.mma.sync.aligned.row.row.m16n16k8.f32.tf32.tf32.f32 {%f1020, %f1019, %f1018, %f1017, %f1016, %f1015, %f1014, %f1013}, {%r217, %r218, %r219, %r220}, {%r205, %r206, %r207, %r208}, {%f1020, %f1019, %f1018, %f1017, %f1016, %f1015, %f1014, %f1013};
	wmma.mma.sync.aligned.row.row.m16n16k8.f32.tf32.tf32.f32 {%f1012, %f1011, %f1010, %f1009, %f1008, %f1007, %f1006, %f1005}, {%r217, %r218, %r219, %r220}, {%r209, %r210, %r211, %r212}, {%f1012, %f1011, %f1010, %f1009, %f1008, %f1007, %f1006, %f1005};
	wmma.mma.sync.aligned.row.row.m16n16k8.f32.tf32.tf32.f32 {%f1004, %f1003, %f1002, %f1001, %f1000, %f999, %f998, %f997}, {%r217, %r218, %r219, %r220}, {%r213, %r214, %r215, %r216}, {%f1004, %f1003, %f1002, %f1001, %f1000, %f999, %f998, %f997};
$L__BB4_22:
	ld.param.u32 	%r277, [_Z11wmma_kernelPfS_S_iiiiiiiff_param_5];
	add.s32 	%r307, %r307, 32;
	setp.lt.s32 	%p20, %r307, %r277;
	@%p20 bra 	$L__BB4_9;
$L__BB4_23:
	ld.param.u32 	%r297, [_Z11wmma_kernelPfS_S_iiiiiiiff_param_8];
	ld.param.u32 	%r254, [_Z11wmma_kernelPfS_S_iiiiiiiff_param_4];
	ld.param.u32 	%r242, [_Z11wmma_kernelPfS_S_iiiiiiiff_param_3];
	mov.u32 	%r221, %ntid.x;
	mov.u32 	%r222, %tid.y;
	mov.u32 	%r223, %tid.x;
	mad.lo.s32 	%r224, %r221, %r222, %r223;
	shr.u32 	%r225, %r224, 5;
	div.s32 	%r7, %r225, %r297;
	mul.lo.s32 	%r226, %r7, %r297;
	sub.s32 	%r227, %r225, %r226;
	shl.b32 	%r228, %r7, 4;
	add.s32 	%r9, %r228, %r305;
	setp.lt.s32 	%p21, %r9, %r242;
	mul.lo.s32 	%r229, %r9, %r254;
	cvt.s64.s32 	%rd1, %r229;
	shl.b32 	%r230, %r227, 4;
	add.s32 	%r10, %r230, %r306;
	setp.lt.s32 	%p22, %r10, %r254;
	and.pred  	%p23, %p21, %p22;
	@%p23 bra 	$L__BB4_24;
	bra.uni 	$L__BB4_25;
$L__BB4_24:
	ld.param.f32 	%f861, [_Z11wmma_kernelPfS_S_iiiiiiiff_param_11];
	ld.param.f32 	%f853, [_Z11wmma_kernelPfS_S_iiiiiiiff_param_10];
	ld.param.u32 	%r255, [_Z11wmma_kernelPfS_S_iiiiiiiff_param_4];
	ld.param.u64 	%rd142, [_Z11wmma_kernelPfS_S_iiiiiiiff_param_2];
	cvt.s64.s32 	%rd108, %r10;
	add.s64 	%rd109, %rd108, %rd1;
	shl.b64 	%rd110, %rd109, 2;
	add.s64 	%rd111, %rd142, %rd110;
	wmma.load.c.sync.aligned.row.m16n16k8.f32 	{%f661, %f662, %f663, %f664, %f665, %f666, %f667, %f668}, [%rd111], %r255;
	mul.f32 	%f669, %f861, %f661;
	fma.rn.f32 	%f670, %f853, %f1060, %f669;
	mul.f32 	%f671, %f861, %f662;
	fma.rn.f32 	%f672, %f853, %f1059, %f671;
	mul.f32 	%f673, %f861, %f663;
	fma.rn.f32 	%f674, %f853, %f1058, %f673;
	mul.f32 	%f675, %f861, %f664;
	fma.rn.f32 	%f676, %f853, %f1057, %f675;
	mul.f32 	%f677, %f861, %f665;
	fma.rn.f32 	%f678, %f853, %f1056, %f677;
	mul.f32 	%f679, %f861, %f666;
	fma.rn.f32 	%f680, %f853, %f1055, %f679;
	mul.f32 	%f681, %f861, %f667;
	fma.rn.f32 	%f682, %f853, %f1054, %f681;
	mul.f32 	%f683, %f861, %f668;
	fma.rn.f32 	%f684, %f853, %f1053, %f683;
	wmma.store.d.sync.aligned.row.m16n16k8.f32 	[%rd111], {%f670, %f672, %f674, %f676, %f678, %f680, %f682, %f684}, %r255;
$L__BB4_25:
	ld.param.u32 	%r298, [_Z11wmma_kernelPfS_S_iiiiiiiff_param_8];
	ld.param.u32 	%r256, [_Z11wmma_kernelPfS_S_iiiiiiiff_param_4];
	ld.param.u32 	%r243, [_Z11wmma_kernelPfS_S_iiiiiiiff_param_3];
	setp.ge.s32 	%p24, %r9, %r243;
	shl.b32 	%r231, %r298, 4;
	add.s32 	%r35, %r10, %r231;
	setp.ge.s32 	%p25, %r35, %r256;
	or.pred  	%p26, %p24, %p25;
	@%p26 bra 	$L__BB4_27;
	ld.param.f32 	%f862, [_Z11wmma_kernelPfS_S_iiiiiiiff_param_11];
	ld.param.f32 	%f854, [_Z11wmma_kernelPfS_S_iiiiiiiff_param_10];
	ld.param.u32 	%r257, [_Z11wmma_kernelPfS_S_iiiiiiiff_param_4];
	ld.param.u64 	%rd143, [_Z11wmma_kernelPfS_S_iiiiiiiff_param_2];
	cvt.s64.s32 	%rd112, %r35;
	add.s64 	%rd113, %rd112, %rd1;
	shl.b64 	%rd114, %rd113, 2;
	add.s64 	%rd115, %rd143, %rd114;
	wmma.load.c.sync.aligned.row.m16n16k8.f32 	{%f685, %f686, %f687, %f688, %f689, %f690, %f691, %f692}, [%rd115], %r257;
	mul.f32 	%f693, %f862, %f685;
	fma.rn.f32 	%f694, %f854, %f1052, %f693;
	mul.f32 	%f695, %f862, %f686;
	fma.rn.f32 	%f696, %f854, %f1051, %f695;
	mul.f32 	%f697, %f862, %f687;
	fma.rn.f32 	%f698, %f854, %f1050, %f697;
	mul.f32 	%f699, %f862, %f688;
	fma.rn.f32 	%f700, %f854, %f1049, %f699;
	mul.f32 	%f701, %f862, %f689;
	fma.rn.f32 	%f702, %f854, %f1048, %f701;
	mul.f32 	%f703, %f862, %f690;
	fma.rn.f32 	%f704, %f854, %f1047, %f703;
	mul.f32 	%f705, %f862, %f691;
	fma.rn.f32 	%f706, %f854, %f1046, %f705;
	mul.f32 	%f707, %f862, %f692;
	fma.rn.f32 	%f708, %f854, %f1045, %f707;
	wmma.store.d.sync.aligned.row.m16n16k8.f32 	[%rd115], {%f694, %f696, %f698, %f700, %f702, %f704, %f706, %f708}, %r257;
$L__BB4_27:
	ld.param.u32 	%r299, [_Z11wmma_kernelPfS_S_iiiiiiiff_param_8];
	ld.param.u32 	%r258, [_Z11wmma_kernelPfS_S_iiiiiiiff_param_4];
	ld.param.u32 	%r244, [_Z11wmma_kernelPfS_S_iiiiiiiff_param_3];
	setp.ge.s32 	%p27, %r9, %r244;
	shl.b32 	%r36, %r299, 5;
	add.s32 	%r37, %r10, %r36;
	setp.ge.s32 	%p28, %r37, %r258;
	or.pred  	%p29, %p27, %p28;
	@%p29 bra 	$L__BB4_29;
	ld.param.f32 	%f863, [_Z11wmma_kernelPfS_S_iiiiiiiff_param_11];
	ld.param.f32 	%f855, [_Z11wmma_kernelPfS_S_iiiiiiiff_param_10];
	ld.param.u32 	%r259, [_Z11wmma_kernelPfS_S_iiiiiiiff_param_4];
	ld.param.u64 	%rd144, [_Z11wmma_kernelPfS_S_iiiiiiiff_param_2];
	cvt.s64.s32 	%rd116, %r37;
	add.s64 	%rd117, %rd116, %rd1;
	shl.b64 	%rd118, %rd117, 2;
	add.s64 	%rd119, %rd144, %rd118;
	wmma.load.c.sync.aligned.row.m16n16k8.f32 	{%f709, %f710, %f711, %f712, %f713, %f714, %f715, %f716}, [%rd119], %r259;
	mul.f32 	%f717, %f863, %f709;
	fma.rn.f32 	%f718, %f855, %f1044, %f717;
	mul.f32 	%f719, %f863, %f710;
	fma.rn.f32 	%f720, %f855, %f1043, %f719;
	mul.f32 	%f721, %f863, %f711;
	fma.rn.f32 	%f722, %f855, %f1042, %f721;
	mul.f32 	%f723, %f863, %f712;
	fma.rn.f32 	%f724, %f855, %f1041, %f723;
	mul.f32 	%f725, %f863, %f713;
	fma.rn.f32 	%f726, %f855, %f1040, %f725;
	mul.f32 	%f727, %f863, %f714;
	fma.rn.f32 	%f728, %f855, %f1039, %f727;
	mul.f32 	%f729, %f863, %f715;
	fma.rn.f32 	%f730, %f855, %f1038, %f729;
	mul.f32 	%f731, %f863, %f716;
	fma.rn.f32 	%f732, %f855, %f1037, %f731;
	wmma.store.d.sync.aligned.row.m16n16k8.f32 	[%rd119], {%f718, %f720, %f722, %f724, %f726, %f728, %f730, %f732}, %r259;
$L__BB4_29:
	ld.param.u32 	%r300, [_Z11wmma_kernelPfS_S_iiiiiiiff_param_8];
	ld.param.u32 	%r260, [_Z11wmma_kernelPfS_S_iiiiiiiff_param_4];
	ld.param.u32 	%r245, [_Z11wmma_kernelPfS_S_iiiiiiiff_param_3];
	setp.ge.s32 	%p30, %r9, %r245;
	add.s32 	%r232, %r227, %r300;
	shl.b32 	%r233, %r232, 4;
	add.s32 	%r234, %r36, %r233;
	add.s32 	%r38, %r234, %r306;
	setp.ge.s32 	%p31, %r38, %r260;
	or.pred  	%p32, %p30, %p31;
	@%p32 bra 	$L__BB4_31;
	ld.param.f32 	%f864, [_Z11wmma_kernelPfS_S_iiiiiiiff_param_11];
	ld.param.f32 	%f856, [_Z11wmma_kernelPfS_S_iiiiiiiff_param_10];
	ld.param.u32 	%r261, [_Z11wmma_kernelPfS_S_iiiiiiiff_param_4];
	ld.param.u64 	%rd145, [_Z11wmma_kernelPfS_S_iiiiiiiff_param_2];
	cvt.s64.s32 	%rd120, %r38;
	add.s64 	%rd121, %rd120, %rd1;
	shl.b64 	%rd122, %rd121, 2;
	add.s64 	%rd123, %rd145, %rd122;
	wmma.load.c.sync.aligned.row.m16n16k8.f32 	{%f733, %f734, %f735, %f736, %f737, %f738, %f739, %f740}, [%rd123], %r261;
	mul.f32 	%f741, %f864, %f733;
	fma.rn.f32 	%f742, %f856, %f1036, %f741;
	mul.f32 	%f743, %f864, %f734;
	fma.rn.f32 	%f744, %f856, %f1035, %f743;
	mul.f32 	%f745, %f864, %f735;
	fma.rn.f32 	%f746, %f856, %f1034, %f745;
	mul.f32 	%f747, %f864, %f736;
	fma.rn.f32 	%f748, %f856, %f1033, %f747;
	mul.f32 	%f749, %f864, %f737;
	fma.rn.f32 	%f750, %f856, %f1032, %f749;
	mul.f32 	%f751, %f864, %f738;
	fma.rn.f32 	%f752, %f856, %f1031, %f751;
	mul.f32 	%f753, %f864, %f739;
	fma.rn.f32 	%f754, %f856, %f1030, %f753;
	mul.f32 	%f755, %f864, %f740;
	fma.rn.f32 	%f756, %f856, %f1029, %f755;
	wmma.store.d.sync.aligned.row.m16n16k8.f32 	[%rd123], {%f742, %f744, %f746, %f748, %f750, %f752, %f754, %f756}, %r261;
$L__BB4_31:
	ld.param.u32 	%r304, [_Z11wmma_kernelPfS_S_iiiiiiiff_param_9];
	ld.param.u32 	%r262, [_Z11wmma_kernelPfS_S_iiiiiiiff_param_4];
	ld.param.u32 	%r246, [_Z11wmma_kernelPfS_S_iiiiiiiff_param_3];
	setp.ge.s32 	%p33, %r10, %r262;
	add.s32 	%r235, %r7, %r304;
	shl.b32 	%r236, %r235, 4;
	add.s32 	%r39, %r236, %r305;
	setp.ge.s32 	%p34, %r39, %r246;
	mul.lo.s32 	%r237, %r39, %r262;
	cvt.s64.s32 	%rd8, %r237;
	or.pred  	%p35, %p34, %p33;
	@%p35 bra 	$L__BB4_33;
	ld.param.f32 	%f865, [_Z11wmma_kernelPfS_S_iiiiiiiff_param_11];
	ld.param.f32 	%f857, [_Z11wmma_kernelPfS_S_iiiiiiiff_param_10];
	ld.param.u32 	%r263, [_Z11wmma_kernelPfS_S_iiiiiiiff_param_4];
	ld.param.u64 	%rd146, [_Z11wmma_kernelPfS_S_iiiiiiiff_param_2];
	cvt.s64.s32 	%rd124, %r10;
	add.s64 	%rd125, %rd124, %rd8;
	shl.b64 	%rd126, %rd125, 2;
	add.s64 	%rd127, %rd146, %rd126;
	wmma.load.c.sync.aligned.row.m16n16k8.f32 	{%f757, %f758, %f759, %f760, %f761, %f762, %f763, %f764}, [%rd127], %r263;
	mul.f32 	%f765, %f865, %f757;
	fma.rn.f32 	%f766, %f857, %f1028, %f765;
	mul.f32 	%f767, %f865, %f758;
	fma.rn.f32 	%f768, %f857, %f1027, %f767;
	mul.f32 	%f769, %f865, %f759;
	fma.rn.f32 	%f770, %f857, %f1026, %f769;
	mul.f32 	%f771, %f865, %f760;
	fma.rn.f32 	%f772, %f857, %f1025, %f771;
	mul.f32 	%f773, %f865, %f761;
	fma.rn.f32 	%f774, %f857, %f1024, %f773;
	mul.f32 	%f775, %f865, %f762;
	fma.rn.f32 	%f776, %f857, %f1023, %f775;
	mul.f32 	%f777, %f865, %f763;
	fma.rn.f32 	%f778, %f857, %f1022, %f777;
	mul.f32 	%f779, %f865, %f764;
	fma.rn.f32 	%f780, %f857, %f1021, %f779;
	wmma.store.d.sync.aligned.row.m16n16k8.f32 	[%rd127], {%f766, %f768, %f770, %f772, %f774, %f776, %f778, %f780}, %r263;
$L__BB4_33:
	ld.param.u32 	%r264, [_Z11wmma_kernelPfS_S_iiiiiiiff_param_4];
	ld.param.u32 	%r247, [_Z11wmma_kernelPfS_S_iiiiiiiff_param_3];
	setp.ge.s32 	%p36, %r39, %r247;
	setp.ge.s32 	%p37, %r35, %r264;
	or.pred  	%p38, %p36, %p37;
	@%p38 bra 	$L__BB4_35;
	ld.param.f32 	%f866, [_Z11wmma_kernelPfS_S_iiiiiiiff_param_11];
	ld.param.f32 	%f858, [_Z11wmma_kernelPfS_S_iiiiiiiff_param_10];
	ld.param.u32 	%r265, [_Z11wmma_kernelPfS_S_iiiiiiiff_param_4];
	ld.param.u64 	%rd147, [_Z11wmma_kernelPfS_S_iiiiiiiff_param_2];
	cvt.s64.s32 	%rd128, %r35;
	add.s64 	%rd129, %rd128, %rd8;
	shl.b64 	%rd130, %rd129, 2;
	add.s64 	%rd131, %rd147, %rd130;
	wmma.load.c.sync.aligned.row.m16n16k8.f32 	{%f781, %f782, %f783, %f784, %f785, %f786, %f787, %f788}, [%rd131], %r265;
	mul.f32 	%f789, %f866, %f781;
	fma.rn.f32 	%f790, %f858, %f1020, %f789;
	mul.f32 	%f791, %f866, %f782;
	fma.rn.f32 	%f792, %f858, %f1019, %f791;
	mul.f32 	%f793, %f866, %f783;
	fma.rn.f32 	%f794, %f858, %f1018, %f793;
	mul.f32 	%f795, %f866, %f784;
	fma.rn.f32 	%f796, %f858, %f1017, %f795;
	mul.f32 	%f797, %f866, %f785;
	fma.rn.f32 	%f798, %f858, %f1016, %f797;
	mul.f32 	%f799, %f866, %f786;
	fma.rn.f32 	%f800, %f858, %f1015, %f799;
	mul.f32 	%f801, %f866, %f787;
	fma.rn.f32 	%f802, %f858, %f1014, %f801;
	mul.f32 	%f803, %f866, %f788;
	fma.rn.f32 	%f804, %f858, %f1013, %f803;
	wmma.store.d.sync.aligned.row.m16n16k8.f32 	[%rd131], {%f790, %f792, %f794, %f796, %f798, %f800, %f802, %f804}, %r265;
$L__BB4_35:
	ld.param.u32 	%r266, [_Z11wmma_kernelPfS_S_iiiiiiiff_param_4];
	ld.param.u32 	%r248, [_Z11wmma_kernelPfS_S_iiiiiiiff_param_3];
	setp.ge.s32 	%p39, %r39, %r248;
	setp.ge.s32 	%p40, %r37, %r266;
	or.pred  	%p41, %p39, %p40;
	@%p41 bra 	$L__BB4_37;
	ld.param.f32 	%f867, [_Z11wmma_kernelPfS_S_iiiiiiiff_param_11];
	ld.param.f32 	%f859, [_Z11wmma_kernelPfS_S_iiiiiiiff_param_10];
	ld.param.u32 	%r267, [_Z11wmma_kernelPfS_S_iiiiiiiff_param_4];
	ld.param.u64 	%rd148, [_Z11wmma_kernelPfS_S_iiiiiiiff_param_2];
	cvt.s64.s32 	%rd132, %r37;
	add.s64 	%rd133, %rd132, %rd8;
	shl.b64 	%rd134, %rd133, 2;
	add.s64 	%rd135, %rd148, %rd134;
	wmma.load.c.sync.aligned.row.m16n16k8.f32 	{%f805, %f806, %f807, %f808, %f809, %f810, %f811, %f812}, [%rd135], %r267;
	mul.f32 	%f813, %f867, %f805;
	fma.rn.f32 	%f814, %f859, %f1012, %f813;
	mul.f32 	%f815, %f867, %f806;
	fma.rn.f32 	%f816, %f859, %f1011, %f815;
	mul.f32 	%f817, %f867, %f807;
	fma.rn.f32 	%f818, %f859, %f1010, %f817;
	mul.f32 	%f819, %f867, %f808;
	fma.rn.f32 	%f820, %f859, %f1009, %f819;
	mul.f32 	%f821, %f867, %f809;
	fma.rn.f32 	%f822, %f859, %f1008, %f821;
	mul.f32 	%f823, %f867, %f810;
	fma.rn.f32 	%f824, %f859, %f1007, %f823;
	mul.f32 	%f825, %f867, %f811;
	fma.rn.f32 	%f826, %f859, %f1006, %f825;
	mul.f32 	%f827, %f867, %f812;
	fma.rn.f32 	%f828, %f859, %f1005, %f827;
	wmma.store.d.sync.aligned.row.m16n16k8.f32 	[%rd135], {%f814, %f816, %f818, %f820, %f822, %f824, %f826, %f828}, %r267;
$L__BB4_37:
	ld.param.u32 	%r268, [_Z11wmma_kernelPfS_S_iiiiiiiff_param_4];
	ld.param.u32 	%r249, [_Z11wmma_kernelPfS_S_iiiiiiiff_param_3];
	setp.ge.s32 	%p42, %r39, %r249;
	setp.ge.s32 	%p43, %r38, %r268;
	or.pred  	%p44, %p42, %p43;
	@%p44 bra 	$L__BB4_39;
	ld.param.f32 	%f868, [_Z11wmma_kernelPfS_S_iiiiiiiff_param_11];
	ld.param.f32 	%f860, [_Z11wmma_kernelPfS_S_iiiiiiiff_param_10];
	ld.param.u32 	%r269, [_Z11wmma_kernelPfS_S_iiiiiiiff_param_4];
	ld.param.u64 	%rd149, [_Z11wmma_kernelPfS_S_iiiiiiiff_param_2];
	cvt.s64.s32 	%rd136, %r38;
	add.s64 	%rd137, %rd136, %rd8;
	shl.b64 	%rd138, %rd137, 2;
	add.s64 	%rd139, %rd149, %rd138;
	wmma.load.c.sync.aligned.row.m16n16k8.f32 	{%f829, %f830, %f831, %f832, %f833, %f834, %f835, %f836}, [%rd139], %r269;
	mul.f32 	%f837, %f868, %f829;
	fma.rn.f32 	%f838, %f860, %f1004, %f837;
	mul.f32 	%f839, %f868, %f830;
	fma.rn.f32 	%f840, %f860, %f1003, %f839;
	mul.f32 	%f841, %f868, %f831;
	fma.rn.f32 	%f842, %f860, %f1002, %f841;
	mul.f32 	%f843, %f868, %f832;
	fma.rn.f32 	%f844, %f860, %f1001, %f843;
	mul.f32 	%f845, %f868, %f833;
	fma.rn.f32 	%f846, %f860, %f1000, %f845;
	mul.f32 	%f847, %f868, %f834;
	fma.rn.f32 	%f848, %f860, %f999, %f847;
	mul.f32 	%f849, %f868, %f835;
	fma.rn.f32 	%f850, %f860, %f998, %f849;
	mul.f32 	%f851, %f868, %f836;
	fma.rn.f32 	%f852, %f860, %f997, %f851;
	wmma.store.d.sync.aligned.row.m16n16k8.f32 	[%rd139], {%f838, %f840, %f842, %f844, %f846, %f848, %f850, %f852}, %r269;
$L__BB4_39:
	ld.param.u32 	%r293, [_Z11wmma_kernelPfS_S_iiiiiiiff_param_7];
	mov.u32 	%r238, %nctaid.x;
	mad.lo.s32 	%r306, %r293, %r238, %r306;
	setp.lt.s32 	%p45, %r306, %r3;
	@%p45 bra 	$L__BB4_7;
$L__BB4_40:
	ld.param.u32 	%r284, [_Z11wmma_kernelPfS_S_iiiiiiiff_param_6];
	mov.u32 	%r239, %nctaid.y;
	mad.lo.s32 	%r305, %r284, %r239, %r305;
	setp.lt.s32 	%p46, %r305, %r2;
	@%p46 bra 	$L__BB4_6;
$L__BB4_41:
	ret;

}


// ===== COMPILED SASS (sm_100) =====

	.target	sm_100

	.elftype	@"ET_EXEC"


//--------------------- .note.nv.tkinfo           --------------------------
	.section	.note.nv.tkinfo,"",@"SHT_NOTE"
	.sectionflags	@"SHF_NOTE_NV_TKINFO"
	.tkinfo
        /*0018*/ 	.word	0x00000002
        /*0030*/ 	.string	""
        /*0030*/ 	.string	"ptxas"
        /*0030*/ 	.string	"Cuda compilation tools, release 13.0, V13.0.88"
        /*0030*/ 	.string	"Build cuda_13.0.r13.0/compiler.36424714_0"
        /*0030*/ 	.string	"-arch sm_100 -m 64 "



//--------------------- .note.nv.cuinfo           --------------------------
	.section	.note.nv.cuinfo,"",@"SHT_NOTE"
	.sectionflags	@"SHF_NOTE_NV_CUINFO"
        /*0018*/ 	.short	0x0002
        /*001a*/ 	.short	0x0064
        /*001c*/ 	.short	0x0082
	.zero		2


//--------------------- .nv.info                  --------------------------
	.section	.nv.info,"",@"SHT_CUDA_INFO"
	.align	4


	//----- nvinfo : EIATTR_REGCOUNT
	.align		4
        /*0000*/ 	.byte	0x04, 0x2f
        /*0002*/ 	.short	(.L_4 - .L_3)
	.align		4
.L_3:
        /*0004*/ 	.word	index@(_Z11gemm_kernelPfS_S_iiiff)
        /*0008*/ 	.word	0x00000038


	//----- nvinfo : EIATTR_FRAME_SIZE
	.align		4
.L_4:
        /*000c*/ 	.byte	0x04, 0x11
        /*000e*/ 	.short	(.L_6 - .L_5)
	.align		4
.L_5:
        /*0010*/ 	.word	index@(_Z11gemm_kernelPfS_S_iiiff)
        /*0014*/ 	.word	0x00000000


	//----- nvinfo : EIATTR_REGCOUNT
	.align		4
.L_6:
        /*0018*/ 	.byte	0x04, 0x2f
        /*001a*/ 	.short	(.L_8 - .L_7)
	.align		4
.L_7:
        /*001c*/ 	.word	index@(_Z20gemm_kernel_1DTilingPfS_S_iiiiff)
        /*0020*/ 	.word	0x0000003e


	//----- nvinfo : EIATTR_FRAME_SIZE
	.align		4
.L_8:
        /*0024*/ 	.byte	0x04, 0x11
        /*0026*/ 	.short	(.L_10 - .L_9)
	.align		4
.L_9:
        /*0028*/ 	.word	index@(_Z20gemm_kernel_1DTilingPfS_S_iiiiff)
        /*002c*/ 	.word	0x00000000


	//----- nvinfo : EIATTR_REGCOUNT
	.align		4
.L_10:
        /*0030*/ 	.byte	0x04, 0x2f
        /*0032*/ 	.short	(.L_12 - .L_11)
	.align		4
.L_11:
        /*0034*/ 	.word	index@(_Z20gemm_kernel_2DTilingPfS_S_iiiiiff)
        /*0038*/ 	.word	0x000000ff


	//----- nvinfo : EIATTR_FRAME_SIZE
	.align		4
.L_12:
        /*003c*/ 	.byte	0x04, 0x11
        /*003e*/ 	.short	(.L_14 - .L_13)
	.align		4
.L_13:
        /*0040*/ 	.word	index@(_Z20gemm_kernel_2DTilingPfS_S_iiiiiff)
        /*0044*/ 	.word	0x00000000


	//----- nvinfo : EIATTR_REGCOUNT
	.align		4
.L_14:
        /*0048*/ 	.byte	0x04, 0x2f
        /*004a*/ 	.short	(.L_16 - .L_15)
	.align		4
.L_15:
        /*004c*/ 	.word	index@(_Z14gemmWarptilingPfS_S_iiiff)
        /*0050*/ 	.word	0x0000009b


	//----- nvinfo : EIATTR_FRAME_SIZE
	.align		4
.L_16:
        /*0054*/ 	.byte	0x04, 0x11
        /*0056*/ 	.short	(.L_18 - .L_17)
	.align		4
.L_17:
        /*0058*/ 	.word	index@(_Z14gemmWarptilingPfS_S_iiiff)
        /*005c*/ 	.word	0x00000200


	//----- nvinfo : EIATTR_REGCOUNT
	.align		4
.L_18:
        /*0060*/ 	.byte	0x04, 0x2f
        /*0062*/ 	.short	(.L_20 - .L_19)
	.align		4
.L_19:
        /*0064*/ 	.word	index@(_Z11wmma_kernelPfS_S_iiiiiiiff)
        /*0068*/ 	.word	0x00000080


	//----- nvinfo : EIATTR_FRAME_SIZE
	.align		4
.L_20:
        /*006c*/ 	.byte	0x04, 0x11
        /*006e*/ 	.short	(.L_22 - .L_21)
	.align		4
.L_21:
        /*0070*/ 	.word	index@(_Z11wmma_kernelPfS_S_iiiiiiiff)
        /*0074*/ 	.word	0x00000000


	//----- nvinfo : EIATTR_MIN_STACK_SIZE
	.align		4
.L_22:
        /*0078*/ 	.byte	0x04, 0x12
        /*007a*/ 	.short	(.L_24 - .L_23)
	.align		4
.L_23:
        /*007c*/ 	.word	index@(_Z11wmma_kernelPfS_S_iiiiiiiff)
        /*0080*/ 	.word	0x00000000


	//----- nvinfo : EIATTR_MIN_STACK_SIZE
	.align		4
.L_24:
        /*0084*/ 	.byte	0x04, 0x12
        /*0086*/ 	.short	(.L_26 - .L_25)
	.align		4
.L_25:
        /*0088*/ 	.word	index@(_Z14gemmWarptilingPfS_S_iiiff)
        /*008c*/ 	.word	0x00000200


	//----- nvinfo : EIATTR_MIN_STACK_SIZE
	.align		4
.L_26:
        /*0090*/ 	.byte	0x04, 0x12
        /*0092*/ 	.short	(.L_28 - .L_27)
	.align		4
.L_27:
        /*0094*/ 	.word	index@(_Z20gemm_kernel_2DTilingPfS_S_iiiiiff)
        /*0098*/ 	.word	0x00000000


	//----- nvinfo : EIATTR_MIN_STACK_SIZE
	.align		4
.L_28:
        /*009c*/ 	.byte	0x04, 0x12
        /*009e*/ 	.short	(.L_30 - .L_29)
	.align		4
.L_29:
        /*00a0*/ 	.word	index@(_Z20gemm_kernel_1DTilingPfS_S_iiiiff)
        /*00a4*/ 	.word	0x00000000


	//----- nvinfo : EIATTR_MIN_STACK_SIZE
	.align		4
.L_30:
        /*00a8*/ 	.byte	0x04, 0x12
        /*00aa*/ 	.short	(.L_32 - .L_31)
	.align		4
.L_31:
        /*00ac*/ 	.word	index@(_Z11gemm_kernelPfS_S_iiiff)
        /*00b0*/ 	.word	0x00000000
.L_32:


//--------------------- .nv.compat                --------------------------
	.section	.nv.compat,"",@"SHT_CUDA_COMPAT_INFO"
	.align	4
        /*0000*/ 	.byte	0x02, 0x09, 0x00, 0x00, 0x02, 0x02, 0x01, 0x00, 0x02, 0x05, 0x05, 0x00, 0x03, 0x07, 0x01, 0x01
        /*0010*/ 	.byte	0x02, 0x03, 0x00, 0x00, 0x02, 0x06, 0x01, 0x00, 0x04, 0x0b, 0x08, 0x00, 0x01, 0x00, 0x00, 0x00
        /*0020*/ 	.byte	0x00, 0x00, 0x00, 0x00


//--------------------- .nv.info._Z11wmma_kernelPfS_S_iiiiiiiff --------------------------
	.section	.nv.info._Z11wmma_kernelPfS_S_iiiiiiiff,"",@"SHT_CUDA_INFO"
	.sectionflags	@""
	.align	4


	//----- nvinfo : EIATTR_CUDA_API_VERSION
	.align		4
        /*0000*/ 	.byte	0x04, 0x37
        /*0002*/ 	.short	(.L_34 - .L_33)
.L_33:
        /*0004*/ 	.word	0x00000082


	//----- nvinfo : EIATTR_KPARAM_INFO
	.align		4
.L_34:
        /*0008*/ 	.byte	0x04, 0x17
        /*000a*/ 	.short	(.L_36 - .L_35)
.L_35:
        /*000c*/ 	.word	0x00000000
        /*0010*/ 	.short	0x000b
        /*0012*/ 	.short	0x0038
        /*0014*/ 	.byte	0x00, 0xf0, 0x11, 0x00


	//----- nvinfo : EIATTR_KPARAM_INFO
	.align		4
.L_36:
        /*0018*/ 	.byte	0x04, 0x17
        /*001a*/ 	.short	(.L_38 - .L_37)
.L_37:
        /*001c*/ 	.word	0x00000000
        /*0020*/ 	.short	0x000a
        /*0022*/ 	.short	0x0034
        /*0024*/ 	.byte	0x00, 0xf0, 0x11, 0x00


	//----- nvinfo : EIATTR_KPARAM_INFO
	.align		4
.L_38:
        /*0028*/ 	.byte	0x04, 0x17
        /*002a*/ 	.short	(.L_40 - .L_39)
.L_39:
        /*002c*/ 	.word	0x00000000
        /*0030*/ 	.short	0x0009
        /*0032*/ 	.short	0x0030
        /*0034*/ 	.byte	0x00, 0xf0, 0x11, 0x00


	//----- nvinfo : EIATTR_KPARAM_INFO
	.align		4
.L_40:
        /*0038*/ 	.byte	0x04, 0x17
        /*003a*/ 	.short	(.L_42 - .L_41)
.L_41:
        /*003c*/ 	.word	0x00000000
        /*0040*/ 	.short	0x0008
        /*0042*/ 	.short	0x002c
        /*0044*/ 	.byte	0x00, 0xf0, 0x11, 0x00


	//----- nvinfo : EIATTR_KPARAM_INFO
	.align		4
.L_42:
        /*0048*/ 	.byte	0x04, 0x17
        /*004a*/ 	.short	(.L_44 - .L_43)
.L_43:
        /*004c*/ 	.word	0x00000000
        /*0050*/ 	.short	0x0007
        /*0052*/ 	.short	0x0028
        /*0054*/ 	.byte	0x00, 0xf0, 0x11, 0x00


	//----- nvinfo : EIATTR_KPARAM_INFO
	.align		4
.L_44:
        /*0058*/ 	.byte	0x04, 0x17
        /*005a*/ 	.short	(.L_46 - .L_45)
.L_45:
        /*005c*/ 	.word	0x00000000
        /*0060*/ 	.short	0x0006
        /*0062*/ 	.short	0x0024
        /*0064*/ 	.byte	0x00, 0xf0, 0x11, 0x00


	//----- nvinfo : EIATTR_KPARAM_INFO
	.align		4
.L_46:
        /*0068*/ 	.byte	0x04, 0x17
        /*006a*/ 	.short	(.L_48 - .L_47)
.L_47:
        /*006c*/ 	.word	0x00000000
        /*0070*/ 	.short	0x0005
        /*0072*/ 	.short	0x0020
        /*0074*/ 	.byte	0x00, 0xf0, 0x11, 0x00


	//----- nvinfo : EIATTR_KPARAM_INFO
	.align		4
.L_48:
        /*0078*/ 	.byte	0x04, 0x17
        /*007a*/ 	.short	(.L_50 - .L_49)
.L_49:
        /*007c*/ 	.word	0x00000000
        /*0080*/ 	.short	0x0004
        /*0082*/ 	.short	0x001c
        /*0084*/ 	.byte	0x00, 0xf0, 0x11, 0x00


	//----- nvinfo : EIATTR_KPARAM_INFO
	.align		4
.L_50:
        /*0088*/ 	.byte	0x04, 0x17
        /*008a*/ 	.short	(.L_52 - .L_51)
.L_51:
        /*008c*/ 	.word	0x00000000
        /*0090*/ 	.short	0x0003
        /*0092*/ 	.short	0x0018
        /*0094*/ 	.byte	0x00, 0xf0, 0x11, 0x00


	//----- nvinfo : EIATTR_KPARAM_INFO
	.align		4
.L_52:
        /*0098*/ 	.byte	0x04, 0x17
        /*009a*/ 	.short	(.L_54 - .L_53)
.L_53:
        /*009c*/ 	.word	0x00000000
        /*00a0*/ 	.short	0x0002
        /*00a2*/ 	.short	0x0010
        /*00a4*/ 	.byte	0x00, 0xf5, 0x21, 0x00


	//----- nvinfo : EIATTR_KPARAM_INFO
	.align		4
.L_54:
        /*00a8*/ 	.byte	0x04, 0x17
        /*00aa*/ 	.short	(.L_56 - .L_55)
.L_55:
        /*00ac*/ 	.word	0x00000000
        /*00b0*/ 	.short	0x0001
        /*00b2*/ 	.short	0x0008
        /*00b4*/ 	.byte	0x00, 0xf5, 0x21, 0x00


	//----- nvinfo : EIATTR_KPARAM_INFO
	.align		4
.L_56:
        /*00b8*/ 	.byte	0x04, 0x17
        /*00ba*/ 	.short	(.L_58 - .L_57)
.L_57:
        /*00bc*/ 	.word	0x00000000
        /*00c0*/ 	.short	0x0000
        /*00c2*/ 	.short	0x0000
        /*00c4*/ 	.byte	0x00, 0xf5, 0x21, 0x00


	//----- nvinfo : EIATTR_SPARSE_MMA_MASK
	.align		4
.L_58:
        /*00c8*/ 	.byte	0x03, 0x50
        /*00ca*/ 	.short	0x0000


	//----- nvinfo : EIATTR_WMMA_USED
	.align		4
        /*00cc*/ 	.byte	0x01, 0x2b
	.zero		2


	//----- nvinfo : EIATTR_MAXREG_COUNT
	.align		4
        /*00d0*/ 	.byte	0x03, 0x1b
        /*00d2*/ 	.short	0x00ff


	//----- nvinfo : EIATTR_NUM_BARRIERS
	.align		4
        /*00d4*/ 	.byte	0x02, 0x4c
        /*00d6*/ 	.byte	0x01
	.zero		1


	//----- nvinfo : EIATTR_EXTERNS
	.align		4
        /*00d8*/ 	.byte	0x04, 0x0f
        /*00da*/ 	.short	(.L_60 - .L_59)


	//   ....[0]....
	.align		4
.L_59:
        /*00dc*/ 	.word	index@(__assertfail)


	//----- nvinfo : EIATTR_MERCURY_ISA_VERSION
	.align		4
.L_60:
        /*00e0*/ 	.byte	0x03, 0x5f
        /*00e2*/ 	.short	0x0101


	//----- nvinfo : EIATTR_VRC_CTA_INIT_COUNT
	.align		4
        /*00e4*/ 	.byte	0x02, 0x4a
	.zero		1
	.zero		1


	//----- nvinfo : EIATTR_SYSCALL_OFFSETS
	.align		4
        /*00e8*/ 	.byte	0x04, 0x46
        /*00ea*/ 	.short	(.L_62 - .L_61)


	//   ....[0]....
.L_61:
        /*00ec*/ 	.word	0x00000130


	//   ....[1]....
        /*00f0*/ 	.word	0x00000260


	//   ....[2]....
        /*00f4*/ 	.word	0x00000350


	//----- nvinfo : EIATTR_EXIT_INSTR_OFFSETS
	.align		4
.L_62:
        /*00f8*/ 	.byte	0x04, 0x1c
        /*00fa*/ 	.short	(.L_64 - .L_63)


	//   ....[0]....
.L_63:
        /*00fc*/ 	.word	0x00000520


	//   ....[1]....
        /*0100*/ 	.word	0x000059e0


	//----- nvinfo : EIATTR_CRS_STACK_SIZE
	.align		4
.L_64:
        /*0104*/ 	.byte	0x04, 0x1e
        /*0106*/ 	.short	(.L_66 - .L_65)
.L_65:
        /*0108*/ 	.word	0x00000000


	//----- nvinfo : EIATTR_CBANK_PARAM_SIZE
	.align		4
.L_66:
        /*010c*/ 	.byte	0x03, 0x19
        /*010e*/ 	.short	0x003c


	//----- nvinfo : EIATTR_PARAM_CBANK
	.align		4
        /*0110*/ 	.byte	0x04, 0x0a
        /*0112*/ 	.short	(.L_68 - .L_67)
	.align		4
.L_67:
        /*0114*/ 	.word	index@(.nv.constant0._Z11wmma_kernelPfS_S_iiiiiiiff)
        /*0118*/ 	.short	0x0380
        /*011a*/ 	.short	0x003c


	//----- nvinfo : EIATTR_SW_WAR
	.align		4
.L_68:
        /*011c*/ 	.byte	0x04, 0x36
        /*011e*/ 	.short	(.L_70 - .L_69)
.L_69:
        /*0120*/ 	.word	0x00000008
.L_70:


//--------------------- .nv.info._Z14gemmWarptilingPfS_S_iiiff --------------------------
	.section	.nv.info._Z14gemmWarptilingPfS_S_iiiff,"",@"SHT_CUDA_INFO"
	.sectionflags	@""
	.align	4


	//----- nvinfo : EIATTR_CUDA_API_VERSION
	.align		4
        /*0000*/ 	.byte	0x04, 0x37
        /*0002*/ 	.short	(.L_72 - .L_71)
.L_71:
        /*0004*/ 	.word	0x00000082


	//----- nvinfo : EIATTR_KPARAM_INFO
	.align		4
.L_72:
        /*0008*/ 	.byte	0x04, 0x17
        /*000a*/ 	.short	(.L_74 - .L_73)
.L_73:
        /*000c*/ 	.word	0x00000000
        /*0010*/ 	.short	0x0007
        /*0012*/ 	.short	0x0028
        /*0014*/ 	.byte	0x00, 0xf0, 0x11, 0x00


	//----- nvinfo : EIATTR_KPARAM_INFO
	.align		4
.L_74:
        /*0018*/ 	.byte	0x04, 0x17
        /*001a*/ 	.short	(.L_76 - .L_75)
.L_75:
        /*001c*/ 	.word	0x00000000
        /*0020*/ 	.short	0x0006
        /*0022*/ 	.short	0x0024
        /*0024*/ 	.byte	0x00, 0xf0, 0x11, 0x00


	//----- nvinfo : EIATTR_KPARAM_INFO
	.align		4
.L_76:
        /*0028*/ 	.byte	0x04, 0x17
        /*002a*/ 	.short	(.L_78 - .L_77)
.L_77:
        /*002c*/ 	.word	0x00000000
        /*0030*/ 	.short	0x0005
        /*0032*/ 	.short	0x0020
        /*0034*/ 	.byte	0x00, 0xf0, 0x11, 0x00


	//----- nvinfo : EIATTR_KPARAM_INFO
	.align		4
.L_78:
        /*0038*/ 	.byte	0x04, 0x17
        /*003a*/ 	.short	(.L_80 - .L_79)
.L_79:
        /*003c*/ 	.word	0x00000000
        /*0040*/ 	.short	0x0004
        /*0042*/ 	.short	0x001c
        /*0044*/ 	.byte	0x00, 0xf0, 0x11, 0x00


	//----- nvinfo : EIATTR_KPARAM_INFO
	.align		4
.L_80:
        /*0048*/ 	.byte	0x04, 0x17
        /*004a*/ 	.short	(.L_82 - .L_81)
.L_81:
        /*004c*/ 	.word	0x00000000
        /*0050*/ 	.short	0x0003
        /*0052*/ 	.short	0x0018
        /*0054*/ 	.byte	0x00, 0xf0, 0x11, 0x00


	//----- nvinfo : EIATTR_KPARAM_INFO
	.align		4
.L_82:
        /*0058*/ 	.byte	0x04, 0x17
        /*005a*/ 	.short	(.L_84 - .L_83)
.L_83:
        /*005c*/ 	.word	0x00000000
        /*0060*/ 	.short	0x0002
        /*0062*/ 	.short	0x0010
        /*0064*/ 	.byte	0x00, 0xf5, 0x21, 0x00


	//----- nvinfo : EIATTR_KPARAM_INFO
	.align		4
.L_84:
        /*0068*/ 	.byte	0x04, 0x17
        /*006a*/ 	.short	(.L_86 - .L_85)
.L_85:
        /*006c*/ 	.word	0x00000000
        /*0070*/ 	.short	0x0001
        /*0072*/ 	.short	0x0008
        /*0074*/ 	.byte	0x00, 0xf5, 0x21, 0x00


	//----- nvinfo : EIATTR_KPARAM_INFO
	.align		4
.L_86:
        /*0078*/ 	.byte	0x04, 0x17
        /*007a*/ 	.short	(.L_88 - .L_87)
.L_87:
        /*007c*/ 	.word	0x00000000
        /*0080*/ 	.short	0x0000
        /*0082*/ 	.short	0x0000
        /*0084*/ 	.byte	0x00, 0xf5, 0x21, 0x00


	//----- nvinfo : EIATTR_SPARSE_MMA_MASK
	.align		4
.L_88:
        /*0088*/ 	.byte	0x03, 0x50
        /*008a*/ 	.short	0x0000


	//----- nvinfo : EIATTR_MAXREG_COUNT
	.align		4
        /*008c*/ 	.byte	0x03, 0x1b
        /*008e*/ 	.short	0x00ff


	//----- nvinfo : EIATTR_NUM_BARRIERS
	.align		4
        /*0090*/ 	.byte	0x02, 0x4c
        /*0092*/ 	.byte	0x01
	.zero		1


	//----- nvinfo : EIATTR_MERCURY_ISA_VERSION
	.align		4
        /*0094*/ 	.byte	0x03, 0x5f
        /*0096*/ 	.short	0x0101


	//----- nvinfo : EIATTR_VRC_CTA_INIT_COUNT
	.align		4
        /*0098*/ 	.byte	0x02, 0x4a
	.zero		1
	.zero		1


	//----- nvinfo : EIATTR_EXIT_INSTR_OFFSETS
	.align		4
        /*009c*/ 	.byte	0x04, 0x1c
        /*009e*/ 	.short	(.L_90 - .L_89)


	//   ....[0]....
.L_89:
        /*00a0*/ 	.word	0x000047a0


	//----- nvinfo : EIATTR_CRS_STACK_SIZE
	.align		4
.L_90:
        /*00a4*/ 	.byte	0x04, 0x1e
        /*00a6*/ 	.short	(.L_92 - .L_91)
.L_91:
        /*00a8*/ 	.word	0x00000000


	//----- nvinfo : EIATTR_CBANK_PARAM_SIZE
	.align		4
.L_92:
        /*00ac*/ 	.byte	0x03, 0x19
        /*00ae*/ 	.short	0x002c


	//----- nvinfo : EIATTR_PARAM_CBANK
	.align		4
        /*00b0*/ 	.byte	0x04, 0x0a
        /*00b2*/ 	.short	(.L_94 - .L_93)
	.align		4
.L_93:
        /*00b4*/ 	.word	index@(.nv.constant0._Z14gemmWarptilingPfS_S_iiiff)
        /*00b8*/ 	.short	0x0380
        /*00ba*/ 	.short	0x002c


	//----- nvinfo : EIATTR_SW_WAR
	.align		4
.L_94:
        /*00bc*/ 	.byte	0x04, 0x36
        /*00be*/ 	.short	(.L_96 - .L_95)
.L_95:
        /*00c0*/ 	.word	0x00000008
.L_96:


//--------------------- .nv.info._Z20gemm_kernel_2DTilingPfS_S_iiiiiff --------------------------
	.section	.nv.info._Z20gemm_kernel_2DTilingPfS_S_iiiiiff,"",@"SHT_CUDA_INFO"
	.sectionflags	@""
	.align	4


	//----- nvinfo : EIATTR_CUDA_API_VERSION
	.align		4
        /*0000*/ 	.byte	0x04, 0x37
        /*0002*/ 	.short	(.L_98 - .L_97)
.L_97:
        /*0004*/ 	.word	0x00000082


	//----- nvinfo : EIATTR_KPARAM_INFO
	.align		4
.L_98:
        /*0008*/ 	.byte	0x04, 0x17
        /*000a*/ 	.short	(.L_100 - .L_99)
.L_99:
        /*000c*/ 	.word	0x00000000
        /*0010*/ 	.short	0x0009
        /*0012*/ 	.short	0x0030
        /*0014*/ 	.byte	0x00, 0xf0, 0x11, 0x00


	//----- nvinfo : EIATTR_KPARAM_INFO
	.align		4
.L_100:
        /*0018*/ 	.byte	0x04, 0x17
        /*001a*/ 	.short	(.L_102 - .L_101)
.L_101:
        /*001c*/ 	.word	0x00000000
        /*0020*/ 	.short	0x0008
        /*0022*/ 	.short	0x002c
        /*0024*/ 	.byte	0x00, 0xf0, 0x11, 0x00


	//----- nvinfo : EIATTR_KPARAM_INFO
	.align		4
.L_102:
        /*0028*/ 	.byte	0x04, 0x17
        /*002a*/ 	.short	(.L_104 - .L_103)
.L_103:
        /*002c*/ 	.word	0x00000000
        /*0030*/ 	.short	0x0007
        /*0032*/ 	.short	0x0028
        /*0034*/ 	.byte	0x00, 0xf0, 0x11, 0x00


	//----- nvinfo : EIATTR_KPARAM_INFO
	.align		4
.L_104:
        /*0038*/ 	.byte	0x04, 0x17
        /*003a*/ 	.short	(.L_106 - .L_105)
.L_105:
        /*003c*/ 	.word	0x00000000
        /*0040*/ 	.short	0x0006
        /*0042*/ 	.short	0x0024
        /*0044*/ 	.byte	0x00, 0xf0, 0x11, 0x00


	//----- nvinfo : EIATTR_KPARAM_INFO
	.align		4
.L_106:
        /*0048*/ 	.byte	0x04, 0x17
        /*004a*/ 	.short	(.L_108 - .L_107)
.L_107:
        /*004c*/ 	.word	0x00000000
        /*0050*/ 	.short	0x0005
        /*0052*/ 	.short	0x0020
        /*0054*/ 	.byte	0x00, 0xf0, 0x11, 0x00


	//----- nvinfo : EIATTR_KPARAM_INFO
	.align		4
.L_108:
        /*0058*/ 	.byte	0x04, 0x17
        /*005a*/ 	.short	(.L_110 - .L_109)
.L_109:
        /*005c*/ 	.word	0x00000000
        /*0060*/ 	.short	0x0004
        /*0062*/ 	.short	0x001c
        /*0064*/ 	.byte	0x00, 0xf0, 0x11, 0x00


	//----- nvinfo : EIATTR_KPARAM_INFO
	.align		4
.L_110:
        /*0068*/ 	.byte	0x04, 0x17
        /*006a*/ 	.short	(.L_112 - .L_111)
.L_111:
        /*006c*/ 	.word	0x00000000
        /*0070*/ 	.short	0x0003
        /*0072*/ 	.short	0x0018
        /*0074*/ 	.byte	0x00, 0xf0, 0x11, 0x00


	//----- nvinfo : EIATTR_KPARAM_INFO
	.align		4
.L_112:
        /*0078*/ 	.byte	0x04, 0x17
        /*007a*/ 	.short	(.L_114 - .L_113)
.L_113:
        /*007c*/ 	.word	0x00000000
        /*0080*/ 	.short	0x0002
        /*0082*/ 	.short	0x0010
        /*0084*/ 	.byte	0x00, 0xf5, 0x21, 0x00


	//----- nvinfo : EIATTR_KPARAM_INFO
	.align		4
.L_114:
        /*0088*/ 	.byte	0x04, 0x17
        /*008a*/ 	.short	(.L_116 - .L_115)
.L_115:
        /*008c*/ 	.word	0x00000000
        /*0090*/ 	.short	0x0001
        /*0092*/ 	.short	0x0008
        /*0094*/ 	.byte	0x00, 0xf5, 0x21, 0x00


	//----- nvinfo : EIATTR_KPARAM_INFO
	.align		4
.L_116:
        /*0098*/ 	.byte	0x04, 0x17
        /*009a*/ 	.short	(.L_118 - .L_117)
.L_117:
        /*009c*/ 	.word	0x00000000
        /*00a0*/ 	.short	0x0000
        /*00a2*/ 	.short	0x0000
        /*00a4*/ 	.byte	0x00, 0xf5, 0x21, 0x00


	//----- nvinfo : EIATTR_SPARSE_MMA_MASK
	.align		4
.L_118:
        /*00a8*/ 	.byte	0x03, 0x50
        /*00aa*/ 	.short	0x0000


	//----- nvinfo : EIATTR_MAXREG_COUNT
	.align		4
        /*00ac*/ 	.byte	0x03, 0x1b
        /*00ae*/ 	.short	0x00ff


	//----- nvinfo : EIATTR_NUM_BARRIERS
	.align		4
        /*00b0*/ 	.byte	0x02, 0x4c
        /*00b2*/ 	.byte	0x01
	.zero		1


	//----- nvinfo : EIATTR_MERCURY_ISA_VERSION
	.align		4
        /*00b4*/ 	.byte	0x03, 0x5f
        /*00b6*/ 	.short	0x0101


	//----- nvinfo : EIATTR_VRC_CTA_INIT_COUNT
	.align		4
        /*00b8*/ 	.byte	0x02, 0x4a
	.zero		1
	.zero		1


	//----- nvinfo : EIATTR_EXIT_INSTR_OFFSETS
	.align		4
        /*00bc*/ 	.byte	0x04, 0x1c
        /*00be*/ 	.short	(.L_120 - .L_119)


	//   ....[0]....
.L_119:
        /*00c0*/ 	.word	0x00000230


	//   ....[1]....
        /*00c4*/ 	.word	0x0001a200


	//----- nvinfo : EIATTR_CRS_STACK_SIZE
	.align		4
.L_120:
        /*00c8*/ 	.byte	0x04, 0x1e
        /*00ca*/ 	.short	(.L_122 - .L_121)
.L_121:
        /*00cc*/ 	.word	0x00000000


	//----- nvinfo : EIATTR_CBANK_PARAM_SIZE
	.align		4
.L_122:
        /*00d0*/ 	.byte	0x03, 0x19
        /*00d2*/ 	.short	0x0034


	//----- nvinfo : EIATTR_PARAM_CBANK
	.align		4
        /*00d4*/ 	.byte	0x04, 0x0a
        /*00d6*/ 	.short	(.L_124 - .L_123)
	.align		4
.L_123:
        /*00d8*/ 	.word	index@(.nv.constant0._Z20gemm_kernel_2DTilingPfS_S_iiiiiff)
        /*00dc*/ 	.short	0x0380
        /*00de*/ 	.short	0x0034


	//----- nvinfo : EIATTR_SW_WAR
	.align		4
.L_124:
        /*00e0*/ 	.byte	0x04, 0x36
        /*00e2*/ 	.short	(.L_126 - .L_125)
.L_125:
        /*00e4*/ 	.word	0x00000008
.L_126:


//--------------------- .nv.info._Z20gemm_kernel_1DTilingPfS_S_iiiiff --------------------------
	.section	.nv.info._Z20gemm_kernel_1DTilingPfS_S_iiiiff,"",@"SHT_CUDA_INFO"
	.sectionflags	@""
	.align	4


	//----- nvinfo : EIATTR_CUDA_API_VERSION
	.align		4
        /*0000*/ 	.byte	0x04, 0x37
        /*0002*/ 	.short	(.L_128 - .L_127)
.L_127:
        /*0004*/ 	.word	0x00000082


	//----- nvinfo : EIATTR_KPARAM_INFO
	.align		4
.L_128:
        /*0008*/ 	.byte	0x04, 0x17
        /*000a*/ 	.short	(.L_130 - .L_129)
.L_129:
        /*000c*/ 	.word	0x00000000
        /*0010*/ 	.short	0x0008
        /*0012*/ 	.short	0x002c
        /*0014*/ 	.byte	0x00, 0xf0, 0x11, 0x00


	//----- nvinfo : EIATTR_KPARAM_INFO
	.align		4
.L_130:
        /*0018*/ 	.byte	0x04, 0x17
        /*001a*/ 	.short	(.L_132 - .L_131)
.L_131:
        /*001c*/ 	.word	0x00000000
        /*0020*/ 	.short	0x0007
        /*0022*/ 	.short	0x0028
        /*0024*/ 	.byte	0x00, 0xf0, 0x11, 0x00


	//----- nvinfo : EIATTR_KPARAM_INFO
	.align		4
.L_132:
        /*0028*/ 	.byte	0x04, 0x17
        /*002a*/ 	.short	(.L_134 - .L_133)
.L_133:
        /*002c*/ 	.word	0x00000000
        /*0030*/ 	.short	0x0006
        /*0032*/ 	.short	0x0024
        /*0034*/ 	.byte	0x00, 0xf0, 0x11, 0x00


	//----- nvinfo : EIATTR_KPARAM_INFO
	.align		4
.L_134:
        /*0038*/ 	.byte	0x04, 0x17
        /*003a*/ 	.short	(.L_136 - .L_135)
.L_135:
        /*003c*/ 	.word	0x00000000
        /*0040*/ 	.short	0x0005
        /*0042*/ 	.short	0x0020
        /*0044*/ 	.byte	0x00, 0xf0, 0x11, 0x00


	//----- nvinfo : EIATTR_KPARAM_INFO
	.align		4
.L_136:
        /*0048*/ 	.byte	0x04, 0x17
        /*004a*/ 	.short	(.L_138 - .L_137)
.L_137:
        /*004c*/ 	.word	0x00000000
        /*0050*/ 	.short	0x0004
        /*0052*/ 	.short	0x001c
        /*0054*/ 	.byte	0x00, 0xf0, 0x11, 0x00


	//----- nvinfo : EIATTR_KPARAM_INFO
	.align		4
.L_138:
        /*0058*/ 	.byte	0x04, 0x17
        /*005a*/ 	.short	(.L_140 - .L_139)
.L_139:
        /*005c*/ 	.word	0x00000000
        /*0060*/ 	.short	0x0003
        /*0062*/ 	.short	0x0018
        /*0064*/ 	.byte	0x00, 0xf0, 0x11, 0x00


	//----- nvinfo : EIATTR_KPARAM_INFO
	.align		4
.L_140:
        /*0068*/ 	.byte	0x04, 0x17
        /*006a*/ 	.short	(.L_142 - .L_141)
.L_141:
        /*006c*/ 	.word	0x00000000
        /*0070*/ 	.short	0x0002
        /*0072*/ 	.short	0x0010
        /*0074*/ 	.byte	0x00, 0xf5, 0x21, 0x00


	//----- nvinfo : EIATTR_KPARAM_INFO
	.align		4
.L_142:
        /*0078*/ 	.byte	0x04, 0x17
        /*007a*/ 	.short	(.L_144 - .L_143)
.L_143:
        /*007c*/ 	.word	0x00000000
        /*0080*/ 	.short	0x0001
        /*0082*/ 	.short	0x0008
        /*0084*/ 	.byte	0x00, 0xf5, 0x21, 0x00


	//----- nvinfo : EIATTR_KPARAM_INFO
	.align		4
.L_144:
        /*0088*/ 	.byte	0x04, 0x17
        /*008a*/ 	.short	(.L_146 - .L_145)
.L_145:
        /*008c*/ 	.word	0x00000000
        /*0090*/ 	.short	0x0000
        /*0092*/ 	.short	0x0000
        /*0094*/ 	.byte	0x00, 0xf5, 0x21, 0x00


	//----- nvinfo : EIATTR_SPARSE_MMA_MASK
	.align		4
.L_146:
        /*0098*/ 	.byte	0x03, 0x50
        /*009a*/ 	.short	0x0000


	//----- nvinfo : EIATTR_MAXREG_COUNT
	.align		4
        /*009c*/ 	.byte	0x03, 0x1b
        /*009e*/ 	.short	0x00ff


	//----- nvinfo : EIATTR_NUM_BARRIERS
	.align		4
        /*00a0*/ 	.byte	0x02, 0x4c
        /*00a2*/ 	.byte	0x01
	.zero		1


	//----- nvinfo : EIATTR_MERCURY_ISA_VERSION
	.align		4
        /*00a4*/ 	.byte	0x03, 0x5f
        /*00a6*/ 	.short	0x0101


	//----- nvinfo : EIATTR_VRC_CTA_INIT_COUNT
	.align		4
        /*00a8*/ 	.byte	0x02, 0x4a
	.zero		1
	.zero		1


	//----- nvinfo : EIATTR_EXIT_INSTR_OFFSETS
	.align		4
        /*00ac*/ 	.byte	0x04, 0x1c
        /*00ae*/ 	.short	(.L_148 - .L_147)


	//   ....[0]....
.L_147:
        /*00b0*/ 	.word	0x000001f0


	//   ....[1]....
        /*00b4*/ 	.word	0x00003200


	//----- nvinfo : EIATTR_CRS_STACK_SIZE
	.align		4
.L_148:
        /*00b8*/ 	.byte	0x04, 0x1e
        /*00ba*/ 	.short	(.L_150 - .L_149)
.L_149:
        /*00bc*/ 	.word	0x00000000


	//----- nvinfo : EIATTR_CBANK_PARAM_SIZE
	.align		4
.L_150:
        /*00c0*/ 	.byte	0x03, 0x19
        /*00c2*/ 	.short	0x0030


	//----- nvinfo : EIATTR_PARAM_CBANK
	.align		4
        /*00c4*/ 	.byte	0x04, 0x0a
        /*00c6*/ 	.short	(.L_152 - .L_151)
	.align		4
.L_151:
        /*00c8*/ 	.word	index@(.nv.constant0._Z20gemm_kernel_1DTilingPfS_S_iiiiff)
        /*00cc*/ 	.short	0x0380
        /*00ce*/ 	.short	0x0030


	//----- nvinfo : EIATTR_SW_WAR
	.align		4
.L_152:
        /*00d0*/ 	.byte	0x04, 0x36
        /*00d2*/ 	.short	(.L_154 - .L_153)
.L_153:
        /*00d4*/ 	.word	0x00000008
.L_154:


//--------------------- .nv.info._Z11gemm_kernelPfS_S_iiiff --------------------------
	.section	.nv.info._Z11gemm_kernelPfS_S_iiiff,"",@"SHT_CUDA_INFO"
	.sectionflags	@""
	.align	4


	//----- nvinfo : EIATTR_CUDA_API_VERSION
	.align		4
        /*0000*/ 	.byte	0x04, 0x37
        /*0002*/ 	.short	(.L_156 - .L_155)
.L_155:
        /*0004*/ 	.word	0x00000082


	//----- nvinfo : EIATTR_KPARAM_INFO
	.align		4
.L_156:
        /*0008*/ 	.byte	0x04, 0x17
        /*000a*/ 	.short	(.L_158 - .L_157)
.L_157:
        /*000c*/ 	.word	0x00000000
        /*0010*/ 	.short	0x0007
        /*0012*/ 	.short	0x0028
        /*0014*/ 	.byte	0x00, 0xf0, 0x11, 0x00


	//----- nvinfo : EIATTR_KPARAM_INFO
	.align		4
.L_158:
        /*0018*/ 	.byte	0x04, 0x17
        /*001a*/ 	.short	(.L_160 - .L_159)
.L_159:
        /*001c*/ 	.word	0x00000000
        /*0020*/ 	.short	0x0006
        /*0022*/ 	.short	0x0024
        /*0024*/ 	.byte	0x00, 0xf0, 0x11, 0x00


	//----- nvinfo : EIATTR_KPARAM_INFO
	.align		4
.L_160:
        /*0028*/ 	.byte	0x04, 0x17
        /*002a*/ 	.short	(.L_162 - .L_161)
.L_161:
        /*002c*/ 	.word	0x00000000
        /*0030*/ 	.short	0x0005
        /*0032*/ 	.short	0x0020
        /*0034*/ 	.byte	0x00, 0xf0, 0x11, 0x00


	//----- nvinfo : EIATTR_KPARAM_INFO
	.align		4
.L_162:
        /*0038*/ 	.byte	0x04, 0x17
        /*003a*/ 	.short	(.L_164 - .L_163)
.L_163:
        /*003c*/ 	.word	0x00000000
        /*0040*/ 	.short	0x0004
        /*0042*/ 	.short	0x001c
        /*0044*/ 	.byte	0x00, 0xf0, 0x11, 0x00


	//----- nvinfo : EIATTR_KPARAM_INFO
	.align		4
.L_164:
        /*0048*/ 	.byte	0x04, 0x17
        /*004a*/ 	.short	(.L_166 - .L_165)
.L_165:
        /*004c*/ 	.word	0x00000000
        /*0050*/ 	.short	0x0003
        /*0052*/ 	.short	0x0018
        /*0054*/ 	.byte	0x00, 0xf0, 0x11, 0x00


	//----- nvinfo : EIATTR_KPARAM_INFO
	.align		4
.L_166:
        /*0058*/ 	.byte	0x04, 0x17
        /*005a*/ 	.short	(.L_168 - .L_167)
.L_167:
        /*005c*/ 	.word	0x00000000
        /*0060*/ 	.short	0x0002
        /*0062*/ 	.short	0x0010
        /*0064*/ 	.byte	0x00, 0xf5, 0x21, 0x00


	//----- nvinfo : EIATTR_KPARAM_INFO
	.align		4
.L_168:
        /*0068*/ 	.byte	0x04, 0x17
        /*006a*/ 	.short	(.L_170 - .L_169)
.L_169:
        /*006c*/ 	.word	0x00000000
        /*0070*/ 	.short	0x0001
        /*0072*/ 	.short	0x0008
        /*0074*/ 	.byte	0x00, 0xf5, 0x21, 0x00


	//----- nvinfo : EIATTR_KPARAM_INFO
	.align		4
.L_170:
        /*0078*/ 	.byte	0x04, 0x17
        /*007a*/ 	.short	(.L_172 - .L_171)
.L_171:
        /*007c*/ 	.word	0x00000000
        /*0080*/ 	.short	0x0000
        /*0082*/ 	.short	0x0000
        /*0084*/ 	.byte	0x00, 0xf5, 0x21, 0x00


	//----- nvinfo : EIATTR_SPARSE_MMA_MASK
	.align		4
.L_172:
        /*0088*/ 	.byte	0x03, 0x50
        /*008a*/ 	.short	0x0000


	//----- nvinfo : EIATTR_MAXREG_COUNT
	.align		4
        /*008c*/ 	.byte	0x03, 0x1b
        /*008e*/ 	.short	0x00ff


	//----- nvinfo : EIATTR_NUM_BARRIERS
	.align		4
        /*0090*/ 	.byte	0x02, 0x4c
        /*0092*/ 	.byte	0x01
	.zero		1


	//----- nvinfo : EIATTR_MERCURY_ISA_VERSION
	.align		4
        /*0094*/ 	.byte	0x03, 0x5f
        /*0096*/ 	.short	0x0101


	//----- nvinfo : EIATTR_VRC_CTA_INIT_COUNT
	.align		4
        /*0098*/ 	.byte	0x02, 0x4a
	.zero		1
	.zero		1


	//----- nvinfo : EIATTR_EXIT_INSTR_OFFSETS
	.align		4
        /*009c*/ 	.byte	0x04, 0x1c
        /*009e*/ 	.short	(.L_174 - .L_173)


	//   ....[0]....
.L_173:
        /*00a0*/ 	.word	0x000001b0


	//   ....[1]....
        /*00a4*/ 	.word	0x000016a0


	//----- nvinfo : EIATTR_CRS_STACK_SIZE
	.align		4
.L_174:
        /*00a8*/ 	.byte	0x04, 0x1e
        /*00aa*/ 	.short	(.L_176 - .L_175)
.L_175:
        /*00ac*/ 	.word	0x00000000


	//----- nvinfo : EIATTR_CBANK_PARAM_SIZE
	.align		4
.L_176:
        /*00b0*/ 	.byte	0x03, 0x19
        /*00b2*/ 	.short	0x002c


	//----- nvinfo : EIATTR_PARAM_CBANK
	.align		4
        /*00b4*/ 	.byte	0x04, 0x0a
        /*00b6*/ 	.short	(.L_178 - .L_177)
	.align		4
.L_177:
        /*00b8*/ 	.word	index@(.nv.constant0._Z11gemm_kernelPfS_S_iiiff)
        /*00bc*/ 	.short	0x0380
        /*00be*/ 	.short	0x002c


	//----- nvinfo : EIATTR_SW_WAR
	.align		4
.L_178:
        /*00c0*/ 	.byte	0x04, 0x36
        /*00c2*/ 	.short	(.L_180 - .L_179)
.L_179:
        /*00c4*/ 	.word	0x00000008
.L_180:


//--------------------- .nv.callgraph             --------------------------
	.section	.nv.callgraph,"",@"SHT_CUDA_CALLGRAPH"
	.align	4
	.sectionentsize	8
	.align		4
        /*0000*/ 	.word	0x00000000
	.align		4
        /*0004*/ 	.word	0xffffffff
	.align		4
        /*0008*/ 	.word	index@(_Z11wmma_kernelPfS_S_iiiiiiiff)
	.align		4
        /*000c*/ 	.word	index@(__assertfail)
	.align		4
        /*0010*/ 	.word	0x00000000
	.align		4
        /*0014*/ 	.word	0xfffffffe
	.align		4
        /*0018*/ 	.word	0x00000000
	.align		4
        /*001c*/ 	.word	0xfffffffd
	.align		4
        /*0020*/ 	.word	0x00000000
	.align		4
        /*0024*/ 	.word	0xfffffffc


//--------------------- .nv.constant4             --------------------------
	.section	.nv.constant4,"a",@progbits
	.align	8
	.align		8
.nv.constant4:
        /*0000*/ 	.dword	__assertfail
	.align		8
        /*0008*/ 	.dword	__unnamed_1
	.align		8
        /*0010*/ 	.dword	$str
	.align		8
        /*0018*/ 	.dword	$str$1


//--------------------- .text._Z11wmma_kernelPfS_S_iiiiiiiff --------------------------
	.section	.text._Z11wmma_kernelPfS_S_iiiiiiiff,"ax",@progbits
	.align	128
        .global         _Z11wmma_kernelPfS_S_iiiiiiiff
        .type           _Z11wmma_kernelPfS_S_iiiiiiiff,@function
        .size           _Z11wmma_kernelPfS_S_iiiiiiiff,(.L_x_94 - _Z11wmma_kernelPfS_S_iiiiiiiff)
        .other          _Z11wmma_kernelPfS_S_iiiiiiiff,@"STO_CUDA_ENTRY STV_DEFAULT"
_Z11wmma_kernelPfS_S_iiiiiiiff:
.text._Z11wmma_kernelPfS_S_iiiiiiiff:
[----:B------:R-:W0:Y:S01]  /*0000*/  LDC R1, c[0x0][0x37c] ;  /* 0x0000df00ff017b82 */ /* 0x000e220000000800 */
[----:B------:R-:W1:Y:S02]  /*0010*/  LDCU UR4, c[0x0][0x3a0] ;  /* 0x00007400ff0477ac */ /* 0x000e640008000800 */
[----:B-1----:R-:W-:-:S09]  /*0020*/  ULOP3.LUT UP0, URZ, UR4, 0x3, URZ, 0xc0, !UPT ;  /* 0x0000000304ff7892 */ /* 0x002fd2000f80c0ff */
[----:B------:R-:W-:Y:S05]  /*0030*/  BRA.U !UP0, `(.L_x_0) ;  /* 0x0000000108407547 */ /* 0x000fea000b800000 */
[----:B------:R-:W-:Y:S01]  /*0040*/  MOV R0, 0x0 ;  /* 0x0000000000007802 */ /* 0x000fe20000000f00 */
[----:B------:R-:W1:Y:S01]  /*0050*/  LDCU.64 UR4, c[0x4][0x10] ;  /* 0x01000200ff0477ac */ /* 0x000e620008000a00 */
[----:B------:R-:W-:Y:S02]  /*0060*/  IMAD.MOV.U32 R8, RZ, RZ, 0x28f ;  /* 0x0000028fff087424 */ /* 0x000fe400078e00ff */
[----:B------:R2:W3:Y:S01]  /*0070*/  LDC.64 R2, c[0x4][R0] ;  /* 0x0100000000027b82 */ /* 0x0004e20000000a00 */
[----:B------:R-:W4:Y:S01]  /*0080*/  LDCU.64 UR6, c[0x4][0x18] ;  /* 0x01000300ff0677ac */ /* 0x000f220008000a00 */
[----:B------:R-:W-:Y:S02]  /*0090*/  IMAD.MOV.U32 R12, RZ, RZ, 0x1 ;  /* 0x00000001ff0c7424 */ /* 0x000fe400078e00ff */
[----:B------:R-:W-:Y:S01]  /*00a0*/  IMAD.MOV.U32 R13, RZ, RZ, RZ ;  /* 0x000000ffff0d7224 */ /* 0x000fe200078e00ff */
[----:B------:R-:W5:Y:S01]  /*00b0*/  LDCU.64 UR8, c[0x4][0x8] ;  /* 0x01000100ff0877ac */ /* 0x000f620008000a00 */
[----:B-1----:R-:W-:-:S02]  /*00c0*/  IMAD.U32 R4, RZ, RZ, UR4 ;  /* 0x00000004ff047e24 */ /* 0x002fc4000f8e00ff */
[----:B------:R-:W-:Y:S02]  /*00d0*/  IMAD.U32 R5, RZ, RZ, UR5 ;  /* 0x00000005ff057e24 */ /* 0x000fe4000f8e00ff */
[----:B----4-:R-:W-:Y:S02]  /*00e0*/  IMAD.U32 R6, RZ, RZ, UR6 ;  /* 0x00000006ff067e24 */ /* 0x010fe4000f8e00ff */
[----:B------:R-:W-:Y:S02]  /*00f0*/  IMAD.U32 R7, RZ, RZ, UR7 ;  /* 0x00000007ff077e24 */ /* 0x000fe4000f8e00ff */
[----:B-----5:R-:W-:Y:S02]  /*0100*/  IMAD.U32 R10, RZ, RZ, UR8 ;  /* 0x00000008ff0a7e24 */ /* 0x020fe4000f8e00ff */
[----:B--2---:R-:W-:-:S07]  /*0110*/  IMAD.U32 R11, RZ, RZ, UR9 ;  /* 0x00000009ff0b7e24 */ /* 0x004fce000f8e00ff */
[----:B------:R-:W-:-:S07]  /*0120*/  LEPC R20, `(.L_x_0) ;  /* 0x000000001014794e */ /* 0x000fce0000000000 */
[----:B0--3--:R-:W-:Y:S05]  /*0130*/  CALL.ABS.NOINC R2 ;  /* 0x0000000002007343 */ /* 0x009fea0003c00000 */
.L_x_0:
        /* <DEDUP_REMOVED lines=19> */
.L_x_2:
[----:B------:R-:W0:Y:S01]  /*0270*/  LDC.64 R2, c[0x4][R2] ;  /* 0x0100000002027b82 */ /* 0x000e220000000a00 */
[----:B------:R-:W1:Y:S01]  /*0280*/  LDCU.64 UR4, c[0x4][0x10] ;  /* 0x01000200ff0477ac */ /* 0x000e620008000a00 */
[----:B------:R-:W-:Y:S02]  /*0290*/  IMAD.MOV.U32 R8, RZ, RZ, 0x297 ;  /* 0x00000297ff087424 */ /* 0x000fe400078e00ff */
[----:B------:R-:W-:Y:S01]  /*02a0*/  IMAD.MOV.U32 R12, RZ, RZ, 0x1 ;  /* 0x00000001ff0c7424 */ /* 0x000fe200078e00ff */
[----:B------:R-:W2:Y:S01]  /*02b0*/  LDCU.64 UR6, c[0x4][0x18] ;  /* 0x01000300ff0677ac */ /* 0x000ea20008000a00 */
[----:B------:R-:W-:Y:S01]  /*02c0*/  IMAD.MOV.U32 R13, RZ, RZ, RZ ;  /* 0x000000ffff0d7224 */ /* 0x000fe200078e00ff */
[----:B------:R-:W3:Y:S01]  /*02d0*/  LDCU.64 UR8, c[0x4][0x8] ;  /* 0x01000100ff0877ac */ /* 0x000ee20008000a00 */
[----:B-1----:R-:W-:Y:S02]  /*02e0*/  IMAD.U32 R4, RZ, RZ, UR4 ;  /* 0x00000004ff047e24 */ /* 0x002fe4000f8e00ff */
[----:B------:R-:W-:-:S02]  /*02f0*/  IMAD.U32 R5, RZ, RZ, UR5 ;  /* 0x00000005ff057e24 */ /* 0x000fc4000f8e00ff */
[----:B--2---:R-:W-:Y:S02]  /*0300*/  IMAD.U32 R6, RZ, RZ, UR6 ;  /* 0x00000006ff067e24 */ /* 0x004fe4000f8e00ff */
[----:B------:R-:W-:Y:S02]  /*0310*/  IMAD.U32 R7, RZ, RZ, UR7 ;  /* 0x00000007ff077e24 */ /* 0x000fe4000f8e00ff */
[----:B---3--:R-:W-:Y:S02]  /*0320*/  IMAD.U32 R10, RZ, RZ, UR8 ;  /* 0x00000008ff0a7e24 */ /* 0x008fe4000f8e00ff */
[----:B------:R-:W-:-:S07]  /*0330*/  IMAD.U32 R11, RZ, RZ, UR9 ;  /* 0x00000009ff0b7e24 */ /* 0x000fce000f8e00ff */
[----:B------:R-:W-:-:S07]  /*0340*/  LEPC R20, `(.L_x_1) ;  /* 0x000000001014794e */ /* 0x000fce0000000000 */
[----:B0-----:R-:W-:Y:S05]  /*0350*/  CALL.ABS.NOINC R2 ;  /* 0x0000000002007343 */ /* 0x001fea0003c00000 */
.L_x_1:
[----:B------:R-:W1:Y:S08]  /*0360*/  LDC R81, c[0x0][0x3a4] ;  /* 0x0000e900ff517b82 */ /* 0x000e700000000800 */
[----:B------:R-:W2:Y:S08]  /*0370*/  LDC R74, c[0x0][0x398] ;  /* 0x0000e600ff4a7b82 */ /* 0x000eb00000000800 */
[----:B------:R-:W3:Y:S01]  /*0380*/  S2UR UR4, SR_CTAID.Y ;  /* 0x00000000000479c3 */ /* 0x000ee20000002600 */
[----:B-1----:R-:W-:-:S04]  /*0390*/  IABS R5, R81 ;  /* 0x0000005100057213 */ /* 0x002fc80000000000 */
[----:B------:R-:W1:Y:S01]  /*03a0*/  I2F.RP R0, R5 ;  /* 0x0000000500007306 */ /* 0x000e620000209400 */
[----:B--2---:R-:W-:-:S04]  /*03b0*/  IADD3 R74, PT, PT, R81, -0x1, R74 ;  /* 0xffffffff514a7810 */ /* 0x004fc80007ffe04a */
[----:B------:R-:W-:-:S03]  /*03c0*/  ISETP.GE.AND P2, PT, R74, RZ, PT ;  /* 0x000000ff4a00720c */ /* 0x000fc60003f46270 */
[----:B-1----:R-:W1:Y:S02]  /*03d0*/  MUFU.RCP R0, R0 ;  /* 0x0000000000007308 */ /* 0x002e640000001000 */
[----:B-1----:R-:W-:Y:S01]  /*03e0*/  VIADD R2, R0, 0xffffffe ;  /* 0x0ffffffe00027836 */ /* 0x002fe20000000000 */
[----:B------:R-:W-:-:S05]  /*03f0*/  IABS R0, R74 ;  /* 0x0000004a00007213 */ /* 0x000fca0000000000 */
[----:B------:R1:W2:Y:S02]  /*0400*/  F2I.FTZ.U32.TRUNC.NTZ R3, R2 ;  /* 0x0000000200037305 */ /* 0x0002a4000021f000 */
[----:B-1----:R-:W-:Y:S02]  /*0410*/  IMAD.MOV.U32 R2, RZ, RZ, RZ ;  /* 0x000000ffff027224 */ /* 0x002fe400078e00ff */
[----:B--2---:R-:W-:-:S04]  /*0420*/  IMAD.MOV R4, RZ, RZ, -R3 ;  /* 0x000000ffff047224 */ /* 0x004fc800078e0a03 */
[----:B------:R-:W-:-:S04]  /*0430*/  IMAD R7, R4, R5, RZ ;  /* 0x0000000504077224 */ /* 0x000fc800078e02ff */
[----:B------:R-:W-:-:S06]  /*0440*/  IMAD.HI.U32 R3, R3, R7, R2 ;  /* 0x0000000703037227 */ /* 0x000fcc00078e0002 */
[----:B------:R-:W-:-:S04]  /*0450*/  IMAD.HI.U32 R3, R3, R0, RZ ;  /* 0x0000000003037227 */ /* 0x000fc800078e00ff */
[----:B------:R-:W-:-:S04]  /*0460*/  IMAD.MOV R3, RZ, RZ, -R3 ;  /* 0x000000ffff037224 */ /* 0x000fc800078e0a03 */
[----:B------:R-:W-:-:S05]  /*0470*/  IMAD R0, R5, R3, R0 ;  /* 0x0000000305007224 */ /* 0x000fca00078e0200 */
[----:B------:R-:W-:-:S13]  /*0480*/  ISETP.GT.U32.AND P0, PT, R5, R0, PT ;  /* 0x000000000500720c */ /* 0x000fda0003f04070 */
[----:B------:R-:W-:Y:S01]  /*0490*/  @!P0 IMAD.IADD R0, R0, 0x1, -R5 ;  /* 0x0000000100008824 */ /* 0x000fe200078e0a05 */
[----:B------:R-:W-:-:S04]  /*04a0*/  ISETP.NE.AND P0, PT, R81, RZ, PT ;  /* 0x000000ff5100720c */ /* 0x000fc80003f05270 */
[----:B------:R-:W-:-:S13]  /*04b0*/  ISETP.GT.U32.AND P1, PT, R5, R0, PT ;  /* 0x000000000500720c */ /* 0x000fda0003f24070 */
[----:B------:R-:W-:-:S04]  /*04c0*/  @!P1 IMAD.IADD R0, R0, 0x1, -R5 ;  /* 0x0000000100009824 */ /* 0x000fc800078e0a05 */
[----:B------:R-:W-:Y:S01]  /*04d0*/  @!P2 IMAD.MOV R0, RZ, RZ, -R0 ;  /* 0x000000ffff00a224 */ /* 0x000fe200078e0a00 */
[----:B------:R-:W-:Y:S01]  /*04e0*/  @!P0 LOP3.LUT R0, RZ, R81, RZ, 0x33, !PT ;  /* 0x00000051ff008212 */ /* 0x000fe200078e33ff */
[----:B---3--:R-:W-:-:S04]  /*04f0*/  IMAD R81, R81, UR4, RZ ;  /* 0x0000000451517c24 */ /* 0x008fc8000f8e02ff */
[----:B------:R-:W-:-:S05]  /*0500*/  IMAD.IADD R74, R74, 0x1, -R0 ;  /* 0x000000014a4a7824 */ /* 0x000fca00078e0a00 */
[----:B------:R-:W-:-:S13]  /*0510*/  ISETP.GE.AND P0, PT, R81, R74, PT ;  /* 0x0000004a5100720c */ /* 0x000fda0003f06270 */
[----:B------:R-:W-:Y:S05]  /*0520*/  @P0 EXIT ;  /* 0x000000000000094d */ /* 0x000fea0003800000 */
[----:B------:R-:W1:Y:S08]  /*0530*/  LDC R79, c[0x0][0x3a8] ;  /* 0x0000ea00ff4f7b82 */ /* 0x000e700000000800 */
[----:B------:R-:W2:Y:S08]  /*0540*/  LDC R0, c[0x0][0x39c] ;  /* 0x0000e700ff007b82 */ /* 0x000eb00000000800 */
[----:B------:R-:W3:Y:S01]  /*0550*/  S2UR UR4, SR_CTAID.X ;  /* 0x00000000000479c3 */ /* 0x000ee20000002500 */
[----:B-1----:R-:W-:-:S07]  /*0560*/  IABS R5, R79 ;  /* 0x0000004f00057213 */ /* 0x002fce0000000000 */
[----:B------:R-:W1:Y:S01]  /*0570*/  LDC.64 R90, c[0x0][0x358] ;  /* 0x0000d600ff5a7b82 */ /* 0x000e620000000a00 */
[----:B------:R-:W4:Y:S01]  /*0580*/  I2F.RP R4, R5 ;  /* 0x0000000500047306 */ /* 0x000f220000209400 */
[----:B--2---:R-:W-:-:S04]  /*0590*/  IADD3 R0, PT, PT, R0, -0x1, R79 ;  /* 0xffffffff00007810 */ /* 0x004fc80007ffe04f */
[----:B------:R-:W-:-:S03]  /*05a0*/  ISETP.GE.AND P2, PT, R0, RZ, PT ;  /* 0x000000ff0000720c */ /* 0x000fc60003f46270 */
[----:B----4-:R-:W2:Y:S02]  /*05b0*/  MUFU.RCP R4, R4 ;  /* 0x0000000400047308 */ /* 0x010ea40000001000 */
[----:B--2---:R-:W-:Y:S01]  /*05c0*/  VIADD R2, R4, 0xffffffe ;  /* 0x0ffffffe04027836 */ /* 0x004fe20000000000 */
[----:B------:R-:W-:-:S05]  /*05d0*/  IABS R4, R0 ;  /* 0x0000000000047213 */ /* 0x000fca0000000000 */
[----:B------:R2:W4:Y:S02]  /*05e0*/  F2I.FTZ.U32.TRUNC.NTZ R3, R2 ;  /* 0x0000000200037305 */ /* 0x000524000021f000 */
[----:B--2---:R-:W-:Y:S02]  /*05f0*/  IMAD.MOV.U32 R2, RZ, RZ, RZ ;  /* 0x000000ffff027224 */ /* 0x004fe400078e00ff */
[----:B----4-:R-:W-:-:S04]  /*0600*/  IMAD.MOV R6, RZ, RZ, -R3 ;  /* 0x000000ffff067224 */ /* 0x010fc800078e0a03 */
        /* <DEDUP_REMOVED lines=13> */
[----:B-1----:R-:W-:-:S07]  /*06e0*/  IMAD.IADD R0, R0, 0x1, -R2 ;  /* 0x0000000100007824 */ /* 0x002fce00078e0a02 */
.L_x_26:
[----:B------:R-:W-:-:S13]  /*06f0*/  ISETP.GE.AND P0, PT, R79, R0, PT ;  /* 0x000000004f00720c */ /* 0x000fda0003f06270 */
[----:B-1234-:R-:W-:Y:S05]  /*0700*/  @P0 BRA `(.L_x_3) ;  /* 0x0000005000a00947 */ /* 0x01efea0003800000 */
[----:B------:R-:W-:Y:S01]  /*0710*/  BSSY B2, `(.L_x_3) ;  /* 0x0000527000027945 */ /* 0x000fe20003800000 */
[----:B------:R-:W-:-:S07]  /*0720*/  IMAD.MOV.U32 R77, RZ, RZ, R79 ;  /* 0x000000ffff4d7224 */ /* 0x000fce00078e004f */
.L_x_25:
[----:B-1----:R-:W1:Y:S01]  /*0730*/  LDCU UR4, c[0x0][0x3a0] ;  /* 0x00007400ff0477ac */ /* 0x002e620008000800 */
[----:B------:R-:W-:Y:S02]  /*0740*/  CS2R R6, SRZ ;  /* 0x0000000000067805 */ /* 0x000fe4000001ff00 */
[----:B------:R-:W-:Y:S02]  /*0750*/  CS2R R4, SRZ ;  /* 0x0000000000047805 */ /* 0x000fe4000001ff00 */
[----:B------:R-:W-:Y:S02]  /*0760*/  CS2R R10, SRZ ;  /* 0x00000000000a7805 */ /* 0x000fe4000001ff00 */
[----:B------:R-:W-:Y:S02]  /*0770*/  CS2R R8, SRZ ;  /* 0x0000000000087805 */ /* 0x000fe4000001ff00 */
[----:B------:R-:W-:Y:S02]  /*0780*/  CS2R R14, SRZ ;  /* 0x00000000000e7805 */ /* 0x000fe4000001ff00 */
[----:B------:R-:W-:-:S02]  /*0790*/  CS2R R12, SRZ ;  /* 0x00000000000c7805 */ /* 0x000fc4000001ff00 */
[----:B------:R-:W-:Y:S02]  /*07a0*/  CS2R R18, SRZ ;  /* 0x0000000000127805 */ /* 0x000fe4000001ff00 */
[----:B------:R-:W-:Y:S02]  /*07b0*/  CS2R R16, SRZ ;  /* 0x0000000000107805 */ /* 0x000fe4000001ff00 */
[----:B------:R-:W-:Y:S02]  /*07c0*/  CS2R R22, SRZ ;  /* 0x0000000000167805 */ /* 0x000fe4000001ff00 */
[----:B------:R-:W-:Y:S02]  /*07d0*/  CS2R R20, SRZ ;  /* 0x0000000000147805 */ /* 0x000fe4000001ff00 */
[----:B------:R-:W-:Y:S02]  /*07e0*/  CS2R R26, SRZ ;  /* 0x00000000001a7805 */ /* 0x000fe4000001ff00 */
[----:B------:R-:W-:-:S02]  /*07f0*/  CS2R R24, SRZ ;  /* 0x0000000000187805 */ /* 0x000fc4000001ff00 */
[----:B----4-:R-:W-:Y:S02]  /*0800*/  CS2R R30, SRZ ;  /* 0x00000000001e7805 */ /* 0x010fe4000001ff00 */
[----:B------:R-:W-:Y:S02]  /*0810*/  CS2R R28, SRZ ;  /* 0x00000000001c7805 */ /* 0x000fe4000001ff00 */
[----:B------:R-:W-:Y:S02]  /*0820*/  CS2R R34, SRZ ;  /* 0x0000000000227805 */ /* 0x000fe4000001ff00 */
[----:B------:R-:W-:Y:S02]  /*0830*/  CS2R R32, SRZ ;  /* 0x0000000000207805 */ /* 0x000fe4000001ff00 */
[----:B------:R-:W-:Y:S01]  /*0840*/  CS2R R38, SRZ ;  /* 0x0000000000267805 */ /* 0x000fe2000001ff00 */
[----:B-1----:R-:W-:Y:S01]  /*0850*/  UISETP.GE.AND UP0, UPT, UR4, 0x1, UPT ;  /* 0x000000010400788c */ /* 0x002fe2000bf06270 */
[----:B------:R-:W-:-:S02]  /*0860*/  CS2R R36, SRZ ;  /* 0x0000000000247805 */ /* 0x000fc4000001ff00 */
[----:B------:R-:W-:Y:S02]  /*0870*/  CS2R R42, SRZ ;  /* 0x00000000002a7805 */ /* 0x000fe4000001ff00 */
[----:B------:R-:W-:Y:S02]  /*0880*/  CS2R R40, SRZ ;  /* 0x0000000000287805 */ /* 0x000fe4000001ff00 */
[----:B---3--:R-:W-:Y:S02]  /*0890*/  CS2R R46, SRZ ;  /* 0x00000000002e7805 */ /* 0x008fe4000001ff00 */
[----:B------:R-:W-:Y:S02]  /*08a0*/  CS2R R44, SRZ ;  /* 0x00000000002c7805 */ /* 0x000fe4000001ff00 */
[----:B------:R-:W-:Y:S02]  /*08b0*/  CS2R R50, SRZ ;  /* 0x0000000000327805 */ /* 0x000fe4000001ff00 */
[----:B------:R-:W-:-:S02]  /*08c0*/  CS2R R48, SRZ ;  /* 0x0000000000307805 */ /* 0x000fc4000001ff00 */
[----:B--2---:R-:W-:Y:S02]  /*08d0*/  CS2R R54, SRZ ;  /* 0x0000000000367805 */ /* 0x004fe4000001ff00 */
[----:B------:R-:W-:Y:S02]  /*08e0*/  CS2R R52, SRZ ;  /* 0x0000000000347805 */ /* 0x000fe4000001ff00 */
[----:B------:R-:W-:Y:S02]  /*08f0*/  CS2R R58, SRZ ;  /* 0x00000000003a7805 */ /* 0x000fe4000001ff00 */
[----:B------:R-:W-:Y:S02]  /*0900*/  CS2R R56, SRZ ;  /* 0x0000000000387805 */ /* 0x000fe4000001ff00 */
[----:B------:R-:W-:Y:S02]  /*0910*/  CS2R R62, SRZ ;  /* 0x00000000003e7805 */ /* 0x000fe4000001ff00 */
[----:B------:R-:W-:-:S02]  /*0920*/  CS2R R60, SRZ ;  /* 0x00000000003c7805 */ /* 0x000fc4000001ff00 */
[----:B------:R-:W-:Y:S02]  /*0930*/  CS2R R66, SRZ ;  /* 0x0000000000427805 */ /* 0x000fe4000001ff00 */
[----:B------:R-:W-:Y:S01]  /*0940*/  CS2R R64, SRZ ;  /* 0x0000000000407805 */ /* 0x000fe2000001ff00 */
[----:B------:R-:W-:Y:S06]  /*0950*/  BRA.U !UP0, `(.L_x_4) ;  /* 0x0000002d08c07547 */ /* 0x000fec000b800000 */
[----:B------:R-:W-:Y:S01]  /*0960*/  BSSY B1, `(.L_x_4) ;  /* 0x00002ef000017945 */ /* 0x000fe20003800000 */
[----:B------:R-:W-:Y:S02]  /*0970*/  IMAD.MOV.U32 R75, RZ, RZ, RZ ;  /* 0x000000ffff4b7224 */ /* 0x000fe400078e00ff */
[----:B------:R-:W-:-:S07]  /*0980*/  IMAD.MOV.U32 R7, RZ, RZ, RZ ;  /* 0x000000ffff077224 */ /* 0x000fce00078e00ff */
.L_x_16:
[----:B------:R-:W1:Y:S01]  /*0990*/  S2R R68, SR_TID.Y ;  /* 0x0000000000447919 */ /* 0x000e620000002200 */
[----:B------:R-:W2:Y:S01]  /*09a0*/  LDCU UR4, c[0x0][0x360] ;  /* 0x00006c00ff0477ac */ /* 0x000ea20008000800 */
[----:B------:R-:W2:Y:S01]  /*09b0*/  LDC R2, c[0x0][0x364] ;  /* 0x0000d900ff027b82 */ /* 0x000ea20000000800 */
[----:B------:R-:W1:Y:S01]  /*09c0*/  S2R R3, SR_TID.X ;  /* 0x0000000000037919 */ /* 0x000e620000002100 */
[----:B--2---:R-:W-:Y:S02]  /*09d0*/  IMAD R2, R2, UR4, RZ ;  /* 0x0000000402027c24 */ /* 0x004fe4000f8e02ff */
[----:B-1----:R-:W-:-:S03]  /*09e0*/  IMAD R68, R68, UR4, R3 ;  /* 0x0000000444447c24 */ /* 0x002fc6000f8e0203 */
[----:B------:R-:W-:Y:S01]  /*09f0*/  SHF.R.U32.HI R3, RZ, 0x1, R2 ;  /* 0x00000001ff037819 */ /* 0x000fe20000011602 */
[----:B------:R-:W-:Y:S05]  /*0a00*/  WARPSYNC.ALL ;  /* 0x0000000000007948 */ /* 0x000fea0003800000 */
[----:B------:R-:W-:Y:S01]  /*0a10*/  BAR.SYNC.DEFER_BLOCKING 0x0 ;  /* 0x0000000000007b1d */ /* 0x000fe20000010000 */
[----:B------:R-:W-:-:S05]  /*0a20*/  ISETP.GE.U32.AND P0, PT, R68, R3, PT ;  /* 0x000000034400720c */ /* 0x000fca0003f06070 */
[----:B------:R-:W-:Y:S08]  /*0a30*/  BSSY.RECONVERGENT B0, `(.L_x_5) ;  /* 0x0000080000007945 */ /* 0x000ff00003800200 */
[----:B------:R-:W-:Y:S05]  /*0a40*/  @P0 BRA `(.L_x_6) ;  /* 0x0000000000c40947 */ /* 0x000fea0003800000 */
[----:B------:R-:W1:Y:S01]  /*0a50*/  LDC R3, c[0x0][0x3a4] ;  /* 0x0000e900ff037b82 */ /* 0x000e620000000800 */
[----:B------:R-:W-:Y:S02]  /*0a60*/  IMAD.SHL.U32 R68, R68, 0x4, RZ ;  /* 0x0000000444447824 */ /* 0x000fe400078e00ff */
[----:B-1----:R-:W-:-:S05]  /*0a70*/  IMAD.SHL.U32 R3, R3, 0x20, RZ ;  /* 0x0000002003037824 */ /* 0x002fca00078e00ff */
[----:B------:R-:W-:-:S13]  /*0a80*/  ISETP.GE.AND P0, PT, R68, R3, PT ;  /* 0x000000034400720c */ /* 0x000fda0003f06270 */
[----:B------:R-:W-:Y:S05]  /*0a90*/  @P0 BRA `(.L_x_7) ;  /* 0x0000000400e40947 */ /* 0x000fea0003800000 */
[----:B------:R-:W-:Y:S01]  /*0aa0*/  BSSY.RECONVERGENT B3, `(.L_x_8) ;  /* 0x000002a000037945 */ /* 0x000fe20003800200 */
[----:B------:R-:W-:-:S07]  /*0ab0*/  IMAD.MOV.U32 R72, RZ, RZ, R68 ;  /* 0x000000ffff487224 */ /* 0x000fce00078e0044 */
.L_x_11:
[----:B-1----:R-:W1:Y:S01]  /*0ac0*/  LDC R78, c[0x0][0x3a0] ;  /* 0x0000e800ff4e7b82 */ /* 0x002e620000000800 */
[----:B------:R-:W2:Y:S01]  /*0ad0*/  LDCU UR4, c[0x0][0x398] ;  /* 0x00007300ff0477ac */ /* 0x000ea20008000800 */
[----:B------:R-:W-:Y:S01]  /*0ae0*/  LOP3.LUT R76, R72, 0x1e, RZ, 0xc0, !PT ;  /* 0x0000001e484c7812 */ /* 0x000fe200078ec0ff */
[----:B------:R-:W-:Y:S01]  /*0af0*/  BSSY.RECONVERGENT B4, `(.L_x_9) ;  /* 0x0000023000047945 */ /* 0x000fe20003800200 */
[--C-:B------:R-:W-:Y:S01]  /*0b00*/  SHF.R.U32.HI R73, RZ, 0x5, R72.reuse ;  /* 0x00000005ff497819 */ /* 0x100fe20000011648 */
[----:B------:R-:W-:Y:S02]  /*0b10*/  IMAD R72, R2, 0x2, R72 ;  /* 0x0000000202487824 */ /* 0x000fe400078e0248 */
[----:B------:R-:W-:Y:S02]  /*0b20*/  IMAD.IADD R69, R76, 0x1, R75 ;  /* 0x000000014c457824 */ /* 0x000fe400078e024b */
[----:B------:R-:W-:Y:S01]  /*0b30*/  IMAD.IADD R68, R73, 0x1, R81 ;  /* 0x0000000149447824 */ /* 0x000fe200078e0251 */
[----:B------:R-:W-:-:S02]  /*0b40*/  ISETP.GE.AND P4, PT, R72, R3, PT ;  /* 0x000000034800720c */ /* 0x000fc40003f86270 */
[----:B-1----:R-:W-:-:S04]  /*0b50*/  ISETP.GE.AND P0, PT, R69, R78, PT ;  /* 0x0000004e4500720c */ /* 0x002fc80003f06270 */
[----:B--2---:R-:W-:-:S13]  /*0b60*/  ISETP.GE.OR P0, PT, R68, UR4, P0 ;  /* 0x0000000444007c0c */ /* 0x004fda0008706670 */
[----:B------:R-:W-:Y:S05]  /*0b70*/  @P0 BRA `(.L_x_10) ;  /* 0x0000000000680947 */ /* 0x000fea0003800000 */
[----:B------:R-:W1:Y:S01]  /*0b80*/  LDC.64 R70, c[0x0][0x380] ;  /* 0x0000e000ff467b82 */ /* 0x000e620000000a00 */
[----:B------:R-:W-:Y:S01]  /*0b90*/  R2UR UR4, R90 ;  /* 0x000000005a0472ca */ /* 0x000fe200000e0000 */
[----:B------:R-:W-:Y:S01]  /*0ba0*/  IMAD R69, R68, R78, R69 ;  /* 0x0000004e44457224 */ /* 0x000fe200078e0245 */
[----:B------:R-:W-:-:S03]  /*0bb0*/  R2UR UR5, R91 ;  /* 0x000000005b0572ca */ /* 0x000fc600000e0000 */
[----:B-1----:R-:W-:-:S10]  /*0bc0*/  IMAD.WIDE R70, R69, 0x4, R70 ;  /* 0x0000000445467825 */ /* 0x002fd400078e0246 */
[----:B------:R-:W2:Y:S01]  /*0bd0*/  LDG.E.128 R68, desc[UR4][R70.64] ;  /* 0x0000000446447981 */ /* 0x000ea2000c1e1d00 */
[----:B------:R-:W1:Y:S01]  /*0be0*/  S2UR UR5, SR_CgaCtaId ;  /* 0x00000000000579c3 */ /* 0x000e620000008800 */
[----:B------:R-:W-:Y:S01]  /*0bf0*/  IMAD.MOV.U32 R78, RZ, RZ, 0x1000 ;  /* 0x00001000ff4e7424 */ /* 0x000fe200078e00ff */
[----:B------:R-:W-:Y:S01]  /*0c00*/  UMOV UR4, 0x400 ;  /* 0x0000040000047882 */ /* 0x000fe20000000000 */
[----:B------:R-:W-:Y:S01]  /*0c10*/  IMAD R73, R73, 0x28, R76 ;  /* 0x0000002849497824 */ /* 0x000fe200078e024c */
[----:B-1----:R-:W-:-:S06]  /*0c20*/  ULEA UR4, UR5, UR4, 0x18 ;  /* 0x0000000405047291 */ /* 0x002fcc000f8ec0ff */
[----:B------:R-:W-:Y:S02]  /*0c30*/  LEA R73, R73, UR4, 0x2 ;  /* 0x0000000449497c11 */ /* 0x000fe4000f8e10ff */
[----:B--2---:R-:W-:Y:S02]  /*0c40*/  FSETP.GEU.AND P0, PT, |R68|, +INF , PT ;  /* 0x7f8000004400780b */ /* 0x004fe40003f0e200 */
[----:B------:R-:W-:Y:S02]  /*0c50*/  FSETP.GEU.AND P1, PT, |R69|, +INF , PT ;  /* 0x7f8000004500780b */ /* 0x000fe40003f2e200 */
[----:B------:R-:W-:Y:S02]  /*0c60*/  FSETP.GEU.AND P2, PT, |R70|, +INF , PT ;  /* 0x7f8000004600780b */ /* 0x000fe40003f4e200 */
[----:B------:R-:W-:-:S07]  /*0c70*/  FSETP.GEU.AND P3, PT, |R71|, +INF , PT ;  /* 0x7f8000004700780b */ /* 0x000fce0003f6e200 */
[--C-:B------:R-:W-:Y:S02]  /*0c80*/  @!P0 IMAD.IADD.U32 R68, R68, 0x1, R78.reuse ;  /* 0x0000000144448824 */ /* 0x100fe400078e004e */
[--C-:B------:R-:W-:Y:S02]  /*0c90*/  @!P1 IMAD.IADD.U32 R69, R69, 0x1, R78.reuse ;  /* 0x0000000145459824 */ /* 0x100fe400078e004e */
[--C-:B------:R-:W-:Y:S01]  /*0ca0*/  @!P2 IMAD.IADD.U32 R70, R70, 0x1, R78.reuse ;  /* 0x000000014646a824 */ /* 0x100fe200078e004e */
[----:B------:R-:W-:Y:S01]  /*0cb0*/  LOP3.LUT R68, R68, 0xffffe000, RZ, 0xc0, !PT ;  /* 0xffffe00044447812 */ /* 0x000fe200078ec0ff */
[----:B------:R-:W-:Y:S01]  /*0cc0*/  @!P3 IMAD.IADD.U32 R71, R71, 0x1, R78 ;  /* 0x000000014747b824 */ /* 0x000fe200078e004e */
[----:B------:R-:W-:Y:S02]  /*0cd0*/  LOP3.LUT R69, R69, 0xffffe000, RZ, 0xc0, !PT ;  /* 0xffffe00045457812 */ /* 0x000fe400078ec0ff */
[----:B------:R-:W-:Y:S02]  /*0ce0*/  LOP3.LUT R70, R70, 0xffffe000, RZ, 0xc0, !PT ;  /* 0xffffe00046467812 */ /* 0x000fe400078ec0ff */
[----:B------:R-:W-:Y:S01]  /*0cf0*/  LOP3.LUT R71, R71, 0xffffe000, RZ, 0xc0, !PT ;  /* 0xffffe00047477812 */ /* 0x000fe200078ec0ff */
[----:B------:R1:W-:Y:S04]  /*0d00*/  STS.64 [R73], R68 ;  /* 0x0000004449007388 */ /* 0x0003e80000000a00 */
[----:B------:R1:W-:Y:S02]  /*0d10*/  STS.64 [R73+0x8], R70 ;  /* 0x0000084649007388 */ /* 0x0003e40000000a00 */
.L_x_10:
[----:B------:R-:W-:Y:S05]  /*0d20*/  BSYNC.RECONVERGENT B4 ;  /* 0x0000000000047941 */ /* 0x000fea0003800200 */
.L_x_9:
[----:B------:R-:W-:Y:S05]  /*0d30*/  @!P4 BRA `(.L_x_11) ;  /* 0xfffffffc0060c947 */ /* 0x000fea000383ffff */
[----:B------:R-:W-:Y:S05]  /*0d40*/  BSYNC.RECONVERGENT B3 ;  /* 0x0000000000037941 */ /* 0x000fea0003800200 */
.L_x_8:
[----:B------:R-:W-:Y:S05]  /*0d50*/  BRA `(.L_x_7) ;  /* 0x0000000400347947 */ /* 0x000fea0003800000 */
.L_x_6:
[----:B------:R-:W1:Y:S01]  /*0d60*/  LDC R69, c[0x0][0x3a8] ;  /* 0x0000ea00ff457b82 */ /* 0x000e620000000800 */
[----:B------:R-:W-:-:S04]  /*0d70*/  IMAD.IADD R3, R68, 0x1, -R3 ;  /* 0x0000000144037824 */ /* 0x000fc800078e0a03 */
[----:B------:R-:W-:Y:S02]  /*0d80*/  IMAD.SHL.U32 R3, R3, 0x4, RZ ;  /* 0x0000000403037824 */ /* 0x000fe400078e00ff */
[----:B-1----:R-:W-:-:S05]  /*0d90*/  IMAD.SHL.U32 R72, R69, 0x20, RZ ;  /* 0x0000002045487824 */ /* 0x002fca00078e00ff */
[----:B------:R-:W-:-:S13]  /*0da0*/  ISETP.GE.AND P0, PT, R3, R72, PT ;  /* 0x000000480300720c */ /* 0x000fda0003f06270 */
[----:B------:R-:W-:Y:S05]  /*0db0*/  @P0 BRA `(.L_x_7) ;  /* 0x00000004001c0947 */ /* 0x000fea0003800000 */
[----:B------:R-:W-:-:S04]  /*0dc0*/  IABS R80, R69 ;  /* 0x0000004500507213 */ /* 0x000fc80000000000 */
[----:B------:R-:W1:Y:S08]  /*0dd0*/  I2F.RP R70, R80 ;  /* 0x0000005000467306 */ /* 0x000e700000209400 */
[----:B-1----:R-:W1:Y:S02]  /*0de0*/  MUFU.RCP R70, R70 ;  /* 0x0000004600467308 */ /* 0x002e640000001000 */
[----:B-1----:R-:W-:-:S06]  /*0df0*/  VIADD R68, R70, 0xffffffe ;  /* 0x0ffffffe46447836 */ /* 0x002fcc0000000000 */
[----:B------:R1:W2:Y:S02]  /*0e00*/  F2I.FTZ.U32.TRUNC.NTZ R69, R68 ;  /* 0x0000004400457305 */ /* 0x0002a4000021f000 */
[----:B-1----:R-:W-:Y:S02]  /*0e10*/  IMAD.MOV.U32 R68, RZ, RZ, RZ ;  /* 0x000000ffff447224 */ /* 0x002fe400078e00ff */
[----:B--2---:R-:W-:-:S04]  /*0e20*/  IMAD.MOV R71, RZ, RZ, -R69 ;  /* 0x000000ffff477224 */ /* 0x004fc800078e0a45 */
[----:B------:R-:W-:-:S04]  /*0e30*/  IMAD R71, R71, R80, RZ ;  /* 0x0000005047477224 */ /* 0x000fc800078e02ff */
[----:B------:R-:W-:-:S07]  /*0e40*/  IMAD.HI.U32 R82, R69, R71, R68 ;  /* 0x0000004745527227 */ /* 0x000fce00078e0044 */
.L_x_14:
[----:B-1----:R-:W1:Y:S01]  /*0e50*/  LDC R84, c[0x0][0x3a8] ;  /* 0x0000ea00ff547b82 */ /* 0x002e620000000800 */
[----:B------:R-:W-:Y:S01]  /*0e60*/  IABS R69, R3 ;  /* 0x0000000300457213 */ /* 0x000fe20000000000 */
[----:B------:R-:W2:Y:S01]  /*0e70*/  LDCU UR4, c[0x0][0x3a0] ;  /* 0x00007400ff0477ac */ /* 0x000ea20008000800 */
[----:B------:R-:W-:Y:S03]  /*0e80*/  BSSY.RECONVERGENT B3, `(.L_x_12) ;  /* 0x0000039000037945 */ /* 0x000fe60003800200 */
[----:B------:R-:W-:Y:S02]  /*0e90*/  IMAD.HI.U32 R68, R82, R69, RZ ;  /* 0x0000004552447227 */ /* 0x000fe400078e00ff */
[----:B------:R-:W3:Y:S02]  /*0ea0*/  LDC R86, c[0x0][0x39c] ;  /* 0x0000e700ff567b82 */ /* 0x000ee40000000800 */
[----:B------:R-:W-:Y:S01]  /*0eb0*/  IMAD.MOV R70, RZ, RZ, -R68 ;  /* 0x000000ffff467224 */ /* 0x000fe200078e0a44 */
[----:B-1----:R-:W-:-:S05]  /*0ec0*/  IABS R76, R84 ;  /* 0x00000054004c7213 */ /* 0x002fca0000000000 */
[----:B------:R-:W-:-:S05]  /*0ed0*/  IMAD R69, R76, R70, R69 ;  /* 0x000000464c457224 */ /* 0x000fca00078e0245 */
[----:B------:R-:W-:-:S13]  /*0ee0*/  ISETP.GT.U32.AND P1, PT, R80, R69, PT ;  /* 0x000000455000720c */ /* 0x000fda0003f24070 */
[----:B------:R-:W-:Y:S02]  /*0ef0*/  @!P1 IMAD.IADD R69, R69, 0x1, -R76 ;  /* 0x0000000145459824 */ /* 0x000fe400078e0a4c */
[----:B------:R-:W-:Y:S01]  /*0f00*/  @!P1 VIADD R68, R68, 0x1 ;  /* 0x0000000144449836 */ /* 0x000fe20000000000 */
[----:B------:R-:W-:Y:S02]  /*0f10*/  ISETP.NE.AND P1, PT, R84, RZ, PT ;  /* 0x000000ff5400720c */ /* 0x000fe40003f25270 */
[----:B------:R-:W-:Y:S02]  /*0f20*/  ISETP.GE.U32.AND P0, PT, R69, R80, PT ;  /* 0x000000504500720c */ /* 0x000fe40003f06070 */
[----:B------:R-:W-:-:S04]  /*0f30*/  LOP3.LUT R69, R3, R84, RZ, 0x3c, !PT ;  /* 0x0000005403457212 */ /* 0x000fc800078e3cff */
[----:B------:R-:W-:-:S07]  /*0f40*/  ISETP.GE.AND P2, PT, R69, RZ, PT ;  /* 0x000000ff4500720c */ /* 0x000fce0003f46270 */
[----:B------:R-:W-:-:S04]  /*0f50*/  @P0 VIADD R68, R68, 0x1 ;  /* 0x0000000144440836 */ /* 0x000fc80000000000 */
[----:B------:R-:W-:-:S04]  /*0f60*/  IMAD.MOV.U32 R76, RZ, RZ, R68 ;  /* 0x000000ffff4c7224 */ /* 0x000fc800078e0044 */
[----:B------:R-:W-:Y:S01]  /*0f70*/  @!P2 IMAD.MOV R76, RZ, RZ, -R76 ;  /* 0x000000ffff4ca224 */ /* 0x000fe200078e0a4c */
[----:B------:R-:W-:-:S05]  /*0f80*/  @!P1 LOP3.LUT R76, RZ, R84, RZ, 0x33, !PT ;  /* 0x00000054ff4c9212 */ /* 0x000fca00078e33ff */
[----:B------:R-:W-:Y:S02]  /*0f90*/  IMAD.MOV R68, RZ, RZ, -R76 ;  /* 0x000000ffff447224 */ /* 0x000fe400078e0a4c */
[----:B------:R-:W-:Y:S02]  /*0fa0*/  IMAD.IADD R70, R76, 0x1, R75 ;  /* 0x000000014c467824 */ /* 0x000fe400078e024b */
[--C-:B------:R-:W-:Y:S02]  /*0fb0*/  IMAD R78, R84, R68, R3.reuse ;  /* 0x00000044544e7224 */ /* 0x100fe400078e0203 */
[----:B------:R-:W-:Y:S02]  /*0fc0*/  IMAD R3, R2, 0x2, R3 ;  /* 0x0000000202037824 */ /* 0x000fe400078e0203 */
[----:B------:R-:W-:-:S03]  /*0fd0*/  IMAD.IADD R71, R78, 0x1, R77 ;  /* 0x000000014e477824 */ /* 0x000fc600078e024d */
[----:B------:R-:W-:Y:S02]  /*0fe0*/  ISETP.GE.AND P4, PT, R3, R72, PT ;  /* 0x000000480300720c */ /* 0x000fe40003f86270 */
[----:B---3--:R-:W-:-:S04]  /*0ff0*/  ISETP.GE.AND P0, PT, R71, R86, PT ;  /* 0x000000564700720c */ /* 0x008fc80003f06270 */
[----:B--2---:R-:W-:-:S13]  /*1000*/  ISETP.GE.OR P0, PT, R70, UR4, P0 ;  /* 0x0000000446007c0c */ /* 0x004fda0008706670 */
[----:B------:R-:W-:Y:S05]  /*1010*/  @P0 BRA `(.L_x_13) ;  /* 0x00000000007c0947 */ /* 0x000fea0003800000 */
[----:B------:R-:W1:Y:S01]  /*1020*/  LDC.64 R68, c[0x0][0x388] ;  /* 0x0000e200ff447b82 */ /* 0x000e620000000a00 */
[----:B------:R-:W-:Y:S01]  /*1030*/  R2UR UR4, R90 ;  /* 0x000000005a0472ca */ /* 0x000fe200000e0000 */
[----:B------:R-:W-:Y:S01]  /*1040*/  IMAD R71, R70, R86, R71 ;  /* 0x0000005646477224 */ /* 0x000fe200078e0247 */
[----:B------:R-:W-:-:S05]  /*1050*/  R2UR UR5, R91 ;  /* 0x000000005b0572ca */ /* 0x000fca00000e0000 */
[----:B------:R-:W2:Y:S01]  /*1060*/  LDC R86, c[0x0][0x3a4] ;  /* 0x0000e900ff567b82 */ /* 0x000ea20000000800 */
[----:B-1----:R-:W-:-:S07]  /*1070*/  IMAD.WIDE R68, R71, 0x4, R68 ;  /* 0x0000000447447825 */ /* 0x002fce00078e0244 */
[----:B------:R-:W3:Y:S01]  /*1080*/  LDG.E.128 R68, desc[UR4][R68.64] ;  /* 0x0000000444447981 */ /* 0x000ee2000c1e1d00 */
[----:B------:R-:W1:Y:S01]  /*1090*/  S2UR UR5, SR_CgaCtaId ;  /* 0x00000000000579c3 */ /* 0x000e620000008800 */
[----:B------:R-:W-:Y:S01]  /*10a0*/  VIADD R73, R84, 0x8 ;  /* 0x0000000854497836 */ /* 0x000fe20000000000 */
[----:B------:R-:W-:-:S03]  /*10b0*/  UMOV UR4, 0x400 ;  /* 0x0000040000047882 */ /* 0x000fc60000000000 */
[----:B------:R-:W-:Y:S02]  /*10c0*/  IMAD R73, R76, R73, R78 ;  /* 0x000000494c497224 */ /* 0x000fe400078e024e */
[----:B------:R-:W-:Y:S02]  /*10d0*/  IMAD.MOV.U32 R76, RZ, RZ, 0x1000 ;  /* 0x00001000ff4c7424 */ /* 0x000fe400078e00ff */
[----:B--2---:R-:W-:Y:S01]  /*10e0*/  IMAD R73, R86, 0x28, R73 ;  /* 0x0000002856497824 */ /* 0x004fe200078e0249 */
[----:B-1----:R-:W-:-:S06]  /*10f0*/  ULEA UR4, UR5, UR4, 0x18 ;  /* 0x0000000405047291 */ /* 0x002fcc000f8ec0ff */
[----:B------:R-:W-:Y:S02]  /*1100*/  LEA R73, R73, UR4, 0x2 ;  /* 0x0000000449497c11 */ /* 0x000fe4000f8e10ff */
[----:B---3--:R-:W-:Y:S02]  /*1110*/  FSETP.GEU.AND P0, PT, |R68|, +INF , PT ;  /* 0x7f8000004400780b */ /* 0x008fe40003f0e200 */
        /* <DEDUP_REMOVED lines=9> */
[----:B------:R-:W-:Y:S01]  /*11b0*/  LOP3.LUT R70, R70, 0xffffe000, RZ, 0xc0, !PT ;  /* 0xffffe00046467812 */ /* 0x000fe200078ec0ff */
[----:B------:R1:W-:Y:S01]  /*11c0*/  STS [R73], R68 ;  /* 0x0000004449007388 */ /* 0x0003e20000000800 */
[----:B------:R-:W-:-:S03]  /*11d0*/  LOP3.LUT R78, R71, 0xffffe000, RZ, 0xc0, !PT ;  /* 0xffffe000474e7812 */ /* 0x000fc600078ec0ff */
[----:B------:R1:W-:Y:S04]  /*11e0*/  STS [R73+0x4], R76 ;  /* 0x0000044c49007388 */ /* 0x0003e80000000800 */
[----:B------:R1:W-:Y:S04]  /*11f0*/  STS [R73+0x8], R70 ;  /* 0x0000084649007388 */ /* 0x0003e80000000800 */
[----:B------:R1:W-:Y:S02]  /*1200*/  STS [R73+0xc], R78 ;  /* 0x00000c4e49007388 */ /* 0x0003e40000000800 */
.L_x_13:
[----:B------:R-:W-:Y:S05]  /*1210*/  BSYNC.RECONVERGENT B3 ;  /* 0x0000000000037941 */ /* 0x000fea0003800200 */
.L_x_12:
[----:B------:R-:W-:Y:S05]  /*1220*/  @!P4 BRA `(.L_x_14) ;  /* 0xfffffffc0008c947 */ /* 0x000fea000383ffff */
.L_x_7:
[----:B------:R-:W-:Y:S05]  /*1230*/  BSYNC.RECONVERGENT B0 ;  /* 0x0000000000007941 */ /* 0x000fea0003800200 */
.L_x_5:
[----:B-1----:R-:W1:Y:S01]  /*1240*/  LDC R73, c[0x0][0x3ac] ;  /* 0x0000eb00ff497b82 */ /* 0x002e620000000800 */
[----:B------:R-:W2:Y:S01]  /*1250*/  S2R R2, SR_TID.Y ;  /* 0x0000000000027919 */ /* 0x000ea20000002200 */
[----:B------:R-:W2:Y:S01]  /*1260*/  LDCU UR4, c[0x0][0x360] ;  /* 0x00006c00ff0477ac */ /* 0x000ea20008000800 */
[C---:B------:R-:W-:Y:S01]  /*1270*/  R2UR UR14, R90.reuse ;  /* 0x000000005a0e72ca */ /* 0x040fe200000e0000 */
[----:B------:R-:W2:Y:S01]  /*1280*/  S2R R71, SR_TID.X ;  /* 0x0000000000477919 */ /* 0x000ea20000002100 */
[----:B------:R-:W3:Y:S01]  /*1290*/  LDCU.64 UR6, c[0x0][0x3a0] ;  /* 0x00007400ff0677ac */ /* 0x000ee20008000a00 */
[----:B------:R-:W-:Y:S02]  /*12a0*/  R2UR UR15, R91 ;  /* 0x000000005b0f72ca */ /* 0x000fe400000e0000 */
[----:B------:R-:W4:Y:S01]  /*12b0*/  LDC R80, c[0x0][0x3a8] ;  /* 0x0000ea00ff507b82 */ /* 0x000f220000000800 */
[----:B------:R-:W5:Y:S01]  /*12c0*/  S2R R72, SR_CgaCtaId ;  /* 0x0000000000487919 */ /* 0x000f620000008800 */
[----:B------:R-:W-:-:S02]  /*12d0*/  R2UR UR10, R90 ;  /* 0x000000005a0a72ca */ /* 0x000fc400000e0000 */
[C---:B------:R-:W-:Y:S01]  /*12e0*/  R2UR UR11, R91.reuse ;  /* 0x000000005b0b72ca */ /* 0x040fe200000e0000 */
[----:B------:R-:W0:Y:S01]  /*12f0*/  S2R R83, SR_LANEID ;  /* 0x0000000000537919 */ /* 0x000e220000000000 */
[C---:B------:R-:W-:Y:S02]  /*1300*/  R2UR UR8, R90.reuse ;  /* 0x000000005a0872ca */ /* 0x040fe400000e0000 */
[----:B------:R-:W0:Y:S01]  /*1310*/  LDC R89, c[0x0][0x3b0] ;  /* 0x0000ec00ff597b82 */ /* 0x000e220000000800 */
[C---:B------:R-:W-:Y:S02]  /*1320*/  R2UR UR9, R91.reuse ;  /* 0x000000005b0972ca */ /* 0x040fe400000e0000 */
[C---:B------:R-:W-:Y:S02]  /*1330*/  R2UR UR16, R90.reuse ;  /* 0x000000005a1072ca */ /* 0x040fe400000e0000 */
[----:B------:R-:W-:Y:S02]  /*1340*/  R2UR UR17, R91 ;  /* 0x000000005b1172ca */ /* 0x000fe400000e0000 */
[----:B------:R-:W-:-:S02]  /*1350*/  R2UR UR12, R90 ;  /* 0x000000005a0c72ca */ /* 0x000fc400000e0000 */
[----:B-1----:R-:W-:Y:S02]  /*1360*/  IABS R70, R73 ;  /* 0x0000004900467213 */ /* 0x002fe40000000000 */
[----:B------:R-:W-:Y:S02]  /*1370*/  R2UR UR13, R91 ;  /* 0x000000005b0d72ca */ /* 0x000fe400000e0000 */
[----:B------:R-:W1:Y:S01]  /*1380*/  I2F.RP R69, R70 ;  /* 0x0000004600457306 */ /* 0x000e620000209400 */
[----:B----4-:R-:W-:Y:S02]  /*1390*/  VIADD R88, R80, 0x8 ;  /* 0x0000000850587836 */ /* 0x010fe40000000000 */
[----:B--2---:R-:W-:Y:S01]  /*13a0*/  IMAD R2, R2, UR4, R71 ;  /* 0x0000000402027c24 */ /* 0x004fe2000f8e0247 */
[----:B---3--:R-:W-:-:S04]  /*13b0*/  UIMAD UR4, UR7, 0x28, URZ ;  /* 0x00000028070478a4 */ /* 0x008fc8000f8e02ff */
[----:B------:R-:W-:Y:S01]  /*13c0*/  USHF.R.S32.HI UR5, URZ, 0x1f, UR4 ;  /* 0x0000001fff057899 */ /* 0x000fe20008011404 */
[----:B-1----:R-:W1:Y:S02]  /*13d0*/  MUFU.RCP R69, R69 ;  /* 0x0000004500457308 */ /* 0x002e640000001000 */
[----:B-1----:R-:W-:-:S06]  /*13e0*/  VIADD R3, R69, 0xffffffe ;  /* 0x0ffffffe45037836 */ /* 0x002fcc0000000000 */
[----:B------:R-:W1:Y:S02]  /*13f0*/  F2I.FTZ.U32.TRUNC.NTZ R3, R3 ;  /* 0x0000000300037305 */ /* 0x000e64000021f000 */
[----:B-1----:R-:W-:-:S04]  /*1400*/  IMAD.MOV R68, RZ, RZ, -R3 ;  /* 0x000000ffff447224 */ /* 0x002fc800078e0a03 */
[----:B------:R-:W-:Y:S01]  /*1410*/  IMAD.MOV.U32 R71, RZ, RZ, R68 ;  /* 0x000000ffff477224 */ /* 0x000fe200078e0044 */
[----:B------:R-:W-:Y:S01]  /*1420*/  SHF.R.U32.HI R68, RZ, 0x5, R2 ;  /* 0x00000005ff447819 */ /* 0x000fe20000011602 */
[----:B------:R-:W-:Y:S02]  /*1430*/  IMAD.MOV.U32 R2, RZ, RZ, RZ ;  /* 0x000000ffff027224 */ /* 0x000fe400078e00ff */
[----:B------:R-:W-:Y:S01]  /*1440*/  IMAD R71, R71, R70, RZ ;  /* 0x0000004647477224 */ /* 0x000fe200078e02ff */
[----:B------:R-:W-:-:S03]  /*1450*/  IABS R69, R68 ;  /* 0x0000004400457213 */ /* 0x000fc60000000000 */
[----:B------:R-:W-:-:S06]  /*1460*/  IMAD.HI.U32 R2, R3, R71, R2 ;  /* 0x0000004703027227 */ /* 0x000fcc00078e0002 */
[----:B------:R-:W-:-:S04]  /*1470*/  IMAD.HI.U32 R2, R2, R69, RZ ;  /* 0x0000004502027227 */ /* 0x000fc800078e00ff */
[----:B------:R-:W-:-:S04]  /*1480*/  IMAD.MOV R3, RZ, RZ, -R2 ;  /* 0x000000ffff037224 */ /* 0x000fc800078e0a02 */
[C---:B------:R-:W-:Y:S01]  /*1490*/  IMAD R3, R70.reuse, R3, R69 ;  /* 0x0000000346037224 */ /* 0x040fe200078e0245 */
[----:B------:R-:W-:Y:S04]  /*14a0*/  BAR.SYNC.DEFER_BLOCKING 0x0 ;  /* 0x0000000000007b1d */ /* 0x000fe80000010000 */
[----:B------:R-:W-:-:S13]  /*14b0*/  ISETP.GT.U32.AND P1, PT, R70, R3, PT ;  /* 0x000000034600720c */ /* 0x000fda0003f24070 */
[----:B------:R-:W-:Y:S02]  /*14c0*/  @!P1 IMAD.IADD R3, R3, 0x1, -R70 ;  /* 0x0000000103039824 */ /* 0x000fe400078e0a46 */
[----:B------:R-:W-:Y:S01]  /*14d0*/  @!P1 VIADD R2, R2, 0x1 ;  /* 0x0000000102029836 */ /* 0x000fe20000000000 */
[----:B------:R-:W-:Y:S02]  /*14e0*/  ISETP.NE.AND P1, PT, R73, RZ, PT ;  /* 0x000000ff4900720c */ /* 0x000fe40003f25270 */
[----:B------:R-:W-:Y:S02]  /*14f0*/  ISETP.GE.U32.AND P0, PT, R3, R70, PT ;  /* 0x000000460300720c */ /* 0x000fe40003f06070 */
[----:B------:R-:W-:Y:S01]  /*1500*/  LOP3.LUT R3, R68, R73, RZ, 0x3c, !PT ;  /* 0x0000004944037212 */ /* 0x000fe200078e3cff */
[----:B------:R-:W1:Y:S03]  /*1510*/  S2R R70, SR_SWINHI ;  /* 0x0000000000467919 */ /* 0x000e660000002f00 */
[----:B------:R-:W-:-:S02]  /*1520*/  ISETP.GE.AND P2, PT, R3, RZ, PT ;  /* 0x000000ff0300720c */ /* 0x000fc40003f46270 */
[----:B------:R-:W-:-:S04]  /*1530*/  MOV R3, 0x400 ;  /* 0x0000040000037802 */ /* 0x000fc80000000f00 */
[----:B-----5:R-:W-:Y:S01]  /*1540*/  LEA R3, R72, R3, 0x18 ;  /* 0x0000000348037211 */ /* 0x020fe200078ec0ff */
[----:B------:R-:W-:-:S04]  /*1550*/  @P0 VIADD R2, R2, 0x1 ;  /* 0x0000000102020836 */ /* 0x000fc80000000000 */
[----:B------:R-:W-:-:S04]  /*1560*/  IMAD.MOV.U32 R109, RZ, RZ, R2 ;  /* 0x000000ffff6d7224 */ /* 0x000fc800078e0002 */
[----:B------:R-:W-:Y:S01]  /*1570*/  @!P2 IMAD.MOV R109, RZ, RZ, -R109 ;  /* 0x000000ffff6da224 */ /* 0x000fe200078e0a6d */
[----:B------:R-:W-:-:S05]  /*1580*/  @!P1 LOP3.LUT R109, RZ, R73, RZ, 0x33, !PT ;  /* 0x00000049ff6d9212 */ /* 0x000fca00078e33ff */
[----:B------:R-:W-:Y:S02]  /*1590*/  IMAD.MOV R2, RZ, RZ, -R109 ;  /* 0x000000ffff027224 */ /* 0x000fe400078e0a6d */
[----:B------:R-:W-:Y:S02]  /*15a0*/  IMAD R109, R109, 0x280, RZ ;  /* 0x000002806d6d7824 */ /* 0x000fe400078e02ff */
[----:B------:R-:W-:-:S04]  /*15b0*/  IMAD R68, R73, R2, R68 ;  /* 0x0000000249447224 */ /* 0x000fc800078e0244 */
[C---:B------:R-:W-:Y:S02]  /*15c0*/  IMAD.IADD R2, R68.reuse, 0x1, R73 ;  /* 0x0000000144027824 */ /* 0x040fe400078e0249 */
[----:B------:R-:W-:Y:S02]  /*15d0*/  IMAD.SHL.U32 R68, R68, 0x10, RZ ;  /* 0x0000001044447824 */ /* 0x000fe400078e00ff */
[----:B------:R-:W-:Y:S01]  /*15e0*/  IMAD.SHL.U32 R69, R2, 0x10, RZ ;  /* 0x0000001002457824 */ /* 0x000fe200078e00ff */
[----:B------:R-:W-:Y:S02]  /*15f0*/  MOV R2, R3 ;  /* 0x0000000300027202 */ /* 0x000fe40000000f00 */
[----:B-1----:R-:W-:Y:S01]  /*1600*/  MOV R3, R70 ;  /* 0x0000004600037202 */ /* 0x002fe20000000f00 */
[C---:B------:R-:W-:Y:S01]  /*1610*/  IMAD R72, R73.reuse, 0x20, R68 ;  /* 0x0000002049487824 */ /* 0x040fe200078e0244 */
[----:B------:R-:W-:Y:S01]  /*1620*/  IADD3 R71, P0, PT, R68, UR4, RZ ;  /* 0x0000000444477c10 */ /* 0x000fe2000ff1e0ff */
[----:B------:R-:W-:Y:S01]  /*1630*/  IMAD R76, R73, 0x20, R69 ;  /* 0x00000020494c7824 */ /* 0x000fe200078e0245 */
[----:B------:R-:W-:Y:S01]  /*1640*/  IADD3 R85, P1, PT, R69, UR4, RZ ;  /* 0x0000000445557c10 */ /* 0x000fe2000ff3e0ff */
[----:B------:R-:W-:Y:S01]  /*1650*/  IMAD.WIDE R108, R109, 0x4, R2 ;  /* 0x000000046d6c7825 */ /* 0x000fe200078e0202 */
[----:B------:R-:W-:-:S02]  /*1660*/  IADD3 R73, P2, PT, R72, UR4, RZ ;  /* 0x0000000448497c10 */ /* 0x000fc4000ff5e0ff */
[----:B------:R-:W-:Y:S01]  /*1670*/  LEA.HI.X.SX32 R69, R69, UR5, 0x1, P1 ;  /* 0x0000000545457c11 */ /* 0x000fe200088f0eff */
[----:B------:R-:W-:Y:S01]  /*1680*/  IMAD.X R70, RZ, RZ, UR5, P0 ;  /* 0x00000005ff467e24 */ /* 0x000fe200080e06ff */
[-C--:B------:R-:W-:Y:S02]  /*1690*/  LEA R106, P0, R71, R2.reuse, 0x2 ;  /* 0x00000002476a7211 */ /* 0x080fe400078010ff */
[-C--:B------:R-:W-:Y:S02]  /*16a0*/  LEA R102, P1, R85, R2.reuse, 0x2 ;  /* 0x0000000255667211 */ /* 0x080fe400078210ff */
[----:B------:R-:W-:Y:S02]  /*16b0*/  LEA.HI.X.SX32 R68, R72, UR5, 0x1, P2 ;  /* 0x0000000548447c11 */ /* 0x000fe400090f0eff */
[----:B------:R-:W-:Y:S02]  /*16c0*/  LEA R94, P2, R73, R2, 0x2 ;  /* 0x00000002495e7211 */ /* 0x000fe400078410ff */
[----:B------:R-:W-:-:S02]  /*16d0*/  LEA.HI.X R107, R71, R3, R70, 0x2, P0 ;  /* 0x00000003476b7211 */ /* 0x000fc400000f1446 */
[C---:B------:R-:W-:Y:S02]  /*16e0*/  IADD3 R71, P0, PT, R76.reuse, UR4, RZ ;  /* 0x000000044c477c10 */ /* 0x040fe4000ff1e0ff */
[-C--:B------:R-:W-:Y:S02]  /*16f0*/  LEA.HI.X R103, R85, R3.reuse, R69, 0x2, P1 ;  /* 0x0000000355677211 */ /* 0x080fe400008f1445 */
[----:B0-----:R-:W-:Y:S02]  /*1700*/  SHF.R.U32.HI R69, RZ, 0x2, R83 ;  /* 0x00000002ff457819 */ /* 0x001fe40000011653 */
[----:B------:R-:W-:Y:S02]  /*1710*/  LEA.HI.X R95, R73, R3, R68, 0x2, P2 ;  /* 0x00000003495f7211 */ /* 0x000fe400010f1444 */
[----:B------:R-:W-:Y:S01]  /*1720*/  LEA.HI.X.SX32 R68, R76, UR5, 0x1, P0 ;  /* 0x000000054c447c11 */ /* 0x000fe200080f0eff */
[----:B------:R-:W-:Y:S01]  /*1730*/  VIADD R82, R69, 0x8 ;  /* 0x0000000845527836 */ /* 0x000fe20000000000 */
[----:B------:R-:W-:-:S02]  /*1740*/  LEA R92, P0, R71, R2, 0x2 ;  /* 0x00000002475c7211 */ /* 0x000fc400078010ff */
[----:B------:R-:W-:Y:S02]  /*1750*/  LOP3.LUT R83, R83, 0x3, RZ, 0xc0, !PT ;  /* 0x0000000353537812 */ /* 0x000fe400078ec0ff */
[----:B------:R-:W-:Y:S02]  /*1760*/  R2UR UR4, R90 ;  /* 0x000000005a0472ca */ /* 0x000fe400000e0000 */
[----:B------:R-:W-:Y:S01]  /*1770*/  R2UR UR5, R91 ;  /* 0x000000005b0572ca */ /* 0x000fe200000e0000 */
[----:B------:R-:W-:Y:S01]  /*1780*/  IMAD R87, R69, 0x28, R83 ;  /* 0x0000002845577824 */ /* 0x000fe200078e0253 */
[----:B------:R-:W-:Y:S01]  /*1790*/  LEA.HI.X R93, R71, R3, R68, 0x2, P0 ;  /* 0x00000003475d7211 */ /* 0x000fe200000f1444 */
[----:B------:R-:W-:Y:S02]  /*17a0*/  VIADD R3, R83, 0x4 ;  /* 0x0000000453037836 */ /* 0x000fe40000000000 */
[CC--:B------:R-:W-:Y:S02]  /*17b0*/  IMAD R85, R88.reuse, R83.reuse, R69 ;  /* 0x0000005358557224 */ /* 0x0c0fe400078e0245 */
[----:B------:R-:W-:-:S02]  /*17c0*/  IMAD R83, R88, R83, R82 ;  /* 0x0000005358537224 */ /* 0x000fc400078e0252 */
[CC--:B------:R-:W-:Y:S02]  /*17d0*/  IMAD R84, R88.reuse, R3.reuse, R69 ;  /* 0x0000000358547224 */ /* 0x0c0fe400078e0245 */
[----:B------:R-:W-:Y:S02]  /*17e0*/  IMAD R82, R88, R3, R82 ;  /* 0x0000000358527224 */ /* 0x000fe400078e0252 */
[----:B------:R-:W-:-:S04]  /*17f0*/  IMAD.WIDE R2, R85, 0x4, R106 ;  /* 0x0000000455027825 */ /* 0x000fc800078e026a */
[----:B------:R-:W-:Y:S01]  /*1800*/  IMAD.WIDE R96, R85, 0x4, R102 ;  /* 0x0000000455607825 */ /* 0x000fe200078e0266 */
[----:B------:R-:W-:Y:S01]  /*1810*/  R2UR UR18, R90 ;  /* 0x000000005a1272ca */ /* 0x000fe200000e0000 */
[----:B------:R-:W2:Y:S02]  /*1820*/  LD.E R117, desc[UR4][R2.64] ;  /* 0x0000000402757980 */ /* 0x000ea4000c101900 */
[----:B------:R-:W-:Y:S01]  /*1830*/  IMAD.WIDE R118, R83, 0x4, R94 ;  /* 0x0000000453767825 */ /* 0x000fe200078e025e */
[----:B------:R-:W-:Y:S01]  /*1840*/  R2UR UR19, R91 ;  /* 0x000000005b1372ca */ /* 0x000fe200000e0000 */
[----:B------:R0:W3:Y:S02]  /*1850*/  LD.E R115, desc[UR14][R96.64] ;  /* 0x0000000e60737980 */ /* 0x0000e4000c101900 */
[--C-:B------:R-:W-:Y:S02]  /*1860*/  IMAD.WIDE R70, R83, 0x4, R106.reuse ;  /* 0x0000000453467825 */ /* 0x100fe400078e026a */
[----:B------:R1:W4:Y:S02]  /*1870*/  LD.E R112, desc[UR14][R118.64] ;  /* 0x0000000e76707980 */ /* 0x000324000c101900 */
[----:B------:R-:W-:-:S02]  /*1880*/  IMAD.WIDE R68, R84, 0x4, R106 ;  /* 0x0000000454447825 */ /* 0x000fc400078e026a */
[----:B------:R5:W3:Y:S02]  /*1890*/  LD.E R116, desc[UR10][R70.64] ;  /* 0x0000000a46747980 */ /* 0x000ae4000c101900 */
[--C-:B0-----:R-:W-:Y:S02]  /*18a0*/  IMAD.WIDE R96, R84, 0x4, R102.reuse ;  /* 0x0000000454607825 */ /* 0x101fe400078e0266 */
[----:B------:R0:W4:Y:S02]  /*18b0*/  LD.E R105, desc[UR8][R68.64] ;  /* 0x0000000844697980 */ /* 0x000124000c101900 */
[----:B------:R-:W-:Y:S02]  /*18c0*/  IMAD.WIDE R2, R82, 0x4, R102 ;  /* 0x0000000452027825 */ /* 0x000fe400078e0266 */
[----:B------:R-:W4:Y:S02]  /*18d0*/  LD.E R101, desc[UR4][R96.64] ;  /* 0x0000000460657980 */ /* 0x000f24000c101900 */
[----:B-1----:R-:W-:-:S02]  /*18e0*/  IMAD.WIDE R118, R89, 0xa00, R108 ;  /* 0x00000a0059767825 */ /* 0x002fc400078e026c */
[----:B------:R1:W4:Y:S02]  /*18f0*/  LD.E R100, desc[UR8][R2.64] ;  /* 0x0000000802647980 */ /* 0x000324000c101900 */
[----:B------:R-:W-:Y:S02]  /*1900*/  VIADD R86, R87, 0x140 ;  /* 0x0000014057567836 */ /* 0x000fe40000000000 */
[----:B------:R-:W-:-:S04]  /*1910*/  IMAD.WIDE R98, R83, 0x4, R102 ;  /* 0x0000000453627825 */ /* 0x000fc800078e0266 */
[C-C-:B------:R-:W-:Y:S01]  /*1920*/  IMAD.WIDE R110, R85.reuse, 0x4, R94.reuse ;  /* 0x00000004556e7825 */ /* 0x140fe200078e025e */
[----:B------:R-:W4:Y:S03]  /*1930*/  LD.E R114, desc[UR16][R98.64] ;  /* 0x0000001062727980 */ /* 0x000f26000c101900 */
[----:B-----5:R-:W-:Y:S01]  /*1940*/  IMAD.WIDE R70, R82, 0x4, R94 ;  /* 0x0000000452467825 */ /* 0x020fe200078e025e */
[----:B------:R-:W5:Y:S03]  /*1950*/  LD.E R113, desc[UR10][R110.64] ;  /* 0x0000000a6e717980 */ /* 0x000f66000c101900 */
[--C-:B0-----:R-:W-:Y:S01]  /*1960*/  IMAD.WIDE R68, R85, 0x4, R92.reuse ;  /* 0x0000000455447825 */ /* 0x101fe200078e025c */
[----:B------:R-:W5:Y:S03]  /*1970*/  LD.E R98, desc[UR16][R70.64] ;  /* 0x0000001046627980 */ /* 0x000f66000c101900 */
[----:B-1----:R-:W-:Y:S01]  /*1980*/  IMAD.WIDE R2, R83, 0x4, R92 ;  /* 0x0000000453027825 */ /* 0x002fe200078e025c */
[----:B------:R-:W5:Y:S03]  /*1990*/  LD.E R111, desc[UR18][R68.64] ;  /* 0x00000012446f7980 */ /* 0x000f66000c101900 */
[C-C-:B------:R-:W-:Y:S01]  /*19a0*/  IMAD.WIDE R122, R87.reuse, 0x4, R118.reuse ;  /* 0x00000004577a7825 */ /* 0x140fe200078e0276 */
[----:B------:R0:W5:Y:S03]  /*19b0*/  LD.E R110, desc[UR14][R2.64] ;  /* 0x0000000e026e7980 */ /* 0x000166000c101900 */
[----:B------:R-:W-:Y:S01]  /*19c0*/  IMAD.WIDE R96, R86, 0x4, R118 ;  /* 0x0000000456607825 */ /* 0x000fe200078e0276 */
[----:B------:R-:W2:Y:S03]  /*19d0*/  LD.E R70, desc[UR12][R122.64] ;  /* 0x0000000c7a467980 */ /* 0x000ea6000c101900 */
[----:B------:R-:W-:Y:S01]  /*19e0*/  IMAD.WIDE R72, R82, 0x4, R106 ;  /* 0x0000000452487825 */ /* 0x000fe200078e026a */
[----:B------:R-:W2:Y:S03]  /*19f0*/  LD.E R71, desc[UR14][R96.64] ;  /* 0x0000000e60477980 */ /* 0x000ea6000c101900 */
[C---:B------:R-:W-:Y:S01]  /*1a00*/  IMAD.WIDE R120, R87.reuse, 0x4, R108 ;  /* 0x0000000457787825 */ /* 0x040fe200078e026c */
[----:B------:R1:W5:Y:S03]  /*1a10*/  LD.E R104, desc[UR12][R72.64] ;  /* 0x0000000c48687980 */ /* 0x000366000c101900 */
[----:B------:R-:W-:-:S02]  /*1a20*/  VIADD R78, R87, 0x4 ;  /* 0x00000004574e7836 */ /* 0x000fc40000000000 */
[----:B------:R-:W-:Y:S02]  /*1a30*/  VIADD R76, R87, 0x144 ;  /* 0x00000144574c7836 */ /* 0x000fe40000000000 */
[----:B0-----:R-:W-:-:S04]  /*1a40*/  IMAD.WIDE R2, R86, 0x4, R108 ;  /* 0x0000000456027825 */ /* 0x001fc800078e026c */
[----:B-1----:R-:W-:-:S05]  /*1a50*/  IMAD.WIDE R72, R84, 0x4, R94 ;  /* 0x0000000454487825 */ /* 0x002fca00078e025e */
[----:B------:R-:W5:Y:S01]  /*1a60*/  LD.E R99, desc[UR12][R72.64] ;  /* 0x0000000c48637980 */ /* 0x000f62000c101900 */
[----:B------:R-:W-:-:S04]  /*1a70*/  IMAD.WIDE R124, R78, 0x4, R108 ;  /* 0x000000044e7c7825 */ /* 0x000fc800078e026c */
[C---:B------:R-:W-:Y:S01]  /*1a80*/  IMAD.WIDE R122, R76.reuse, 0x4, R118 ;  /* 0x000000044c7a7825 */ /* 0x040fe200078e0276 */
[----:B------:R-:W5:Y:S04]  /*1a90*/  LD.E R68, desc[UR10][R124.64] ;  /* 0x0000000a7c447980 */ /* 0x000f68000c101900 */
[----:B------:R0:W5:Y:S04]  /*1aa0*/  LD.E R72, desc[UR4][R120.64] ;  /* 0x0000000478487980 */ /* 0x000168000c101900 */
[----:B------:R1:W5:Y:S01]  /*1ab0*/  LD.E R73, desc[UR8][R2.64] ;  /* 0x0000000802497980 */ /* 0x000362000c101900 */
[----:B0-----:R-:W-:-:S04]  /*1ac0*/  IMAD.WIDE R120, R76, 0x4, R108 ;  /* 0x000000044c787825 */ /* 0x001fc800078e026c */
[----:B-1----:R-:W-:Y:S01]  /*1ad0*/  IMAD.WIDE R2, R78, 0x4, R118 ;  /* 0x000000044e027825 */ /* 0x002fe200078e0276 */
[----:B------:R0:W5:Y:S03]  /*1ae0*/  LD.E R69, desc[UR4][R120.64] ;  /* 0x0000000478457980 */ /* 0x000166000c101900 */
[--C-:B------:R-:W-:Y:S02]  /*1af0*/  IMAD.WIDE R124, R84, 0x4, R92.reuse ;  /* 0x00000004547c7825 */ /* 0x100fe400078e025c */
[----:B------:R-:W5:Y:S04]  /*1b00*/  LD.E R2, desc[UR8][R2.64] ;  /* 0x0000000802027980 */ /* 0x000f68000c101900 */
[----:B------:R-:W5:Y:S01]  /*1b10*/  LD.E R97, desc[UR4][R124.64] ;  /* 0x000000047c617980 */ /* 0x000f62000c101900 */
[----:B0-----:R-:W-:-:S03]  /*1b20*/  IMAD.WIDE R120, R82, 0x4, R92 ;  /* 0x0000000452787825 */ /* 0x001fc600078e025c */
[----:B------:R-:W5:Y:S04]  /*1b30*/  LD.E R3, desc[UR10][R122.64] ;  /* 0x0000000a7a037980 */ /* 0x000f68000c101900 */
[----:B------:R-:W5:Y:S01]  /*1b40*/  LD.E R96, desc[UR8][R120.64] ;  /* 0x0000000878607980 */ /* 0x000f62000c101900 */
[C---:B--2---:R-:W-:Y:S08]  /*1b50*/  HMMA.1684.F32.TF32 R32, R70.reuse, R117, R32 ;  /* 0x000000754620723c */ /* 0x044ff00000085020 */
[C---:B---3--:R-:W-:Y:S08]  /*1b60*/  HMMA.1684.F32.TF32 R28, R70.reuse, R116, R28 ;  /* 0x00000074461c723c */ /* 0x048ff0000008501c */
[C---:B------:R-:W-:Y:S08]  /*1b70*/  HMMA.1684.F32.TF32 R24, R70.reuse, R115, R24 ;  /* 0x000000734618723c */ /* 0x040ff00000085018 */
[C---:B----4-:R-:W-:Y:S08]  /*1b80*/  HMMA.1684.F32.TF32 R20, R70.reuse, R114, R20 ;  /* 0x000000724614723c */ /* 0x050ff00000085014 */
[C---:B-----5:R-:W-:Y:S08]  /*1b90*/  HMMA.1684.F32.TF32 R16, R70.reuse, R113, R16 ;  /* 0x000000714610723c */ /* 0x060ff00000085010 */
[C---:B------:R-:W-:Y:S08]  /*1ba0*/  HMMA.1684.F32.TF32 R12, R70.reuse, R112, R12 ;  /* 0x00000070460c723c */ /* 0x040ff0000008500c */
[C---:B------:R-:W-:Y:S08]  /*1bb0*/  HMMA.1684.F32.TF32 R8, R70.reuse, R111, R8 ;  /* 0x0000006f4608723c */ /* 0x040ff00000085008 */
[----:B------:R-:W-:Y:S08]  /*1bc0*/  HMMA.1684.F32.TF32 R4, R70, R110, R4 ;  /* 0x0000006e4604723c */ /* 0x000ff00000085004 */
[C---:B------:R-:W-:Y:S08]  /*1bd0*/  HMMA.1684.F32.TF32 R64, R72.reuse, R117, R64 ;  /* 0x000000754840723c */ /* 0x040ff00000085040 */
[C---:B------:R-:W-:Y:S08]  /*1be0*/  HMMA.1684.F32.TF32 R60, R72.reuse, R116, R60 ;  /* 0x00000074483c723c */ /* 0x040ff0000008503c */
[C---:B------:R-:W-:Y:S08]  /*1bf0*/  HMMA.1684.F32.TF32 R56, R72.reuse, R115, R56 ;  /* 0x000000734838723c */ /* 0x040ff00000085038 */
[C---:B------:R-:W-:Y:S08]  /*1c00*/  HMMA.1684.F32.TF32 R52, R72.reuse, R114, R52 ;  /* 0x000000724834723c */ /* 0x040ff00000085034 */
[C---:B------:R-:W-:Y:S08]  /*1c10*/  HMMA.1684.F32.TF32 R48, R72.reuse, R113, R48 ;  /* 0x000000714830723c */ /* 0x040ff00000085030 */
        /* <DEDUP_REMOVED lines=10> */
[----:B------:R-:W-:Y:S01]  /*1cc0*/  HMMA.1684.F32.TF32 R4, R2, R96, R4 ;  /* 0x000000600204723c */ /* 0x000fe20000085004 */
[----:B------:R-:W-:-:S05]  /*1cd0*/  VIADD R2, R75, 0x8 ;  /* 0x000000084b027836 */ /* 0x000fca0000000000 */
[----:B------:R-:W-:Y:S02]  /*1ce0*/  ISETP.GE.AND P0, PT, R2, UR6, PT ;  /* 0x0000000602007c0c */ /* 0x000fe4000bf06270 */
        /* <DEDUP_REMOVED lines=8> */
[----:B------:R-:W-:-:S04]  /*1d70*/  NOP ;  /* 0x0000000000007918 */ /* 0x000fc80000000000 */
[----:B------:R-:W-:-:S15]  /*1d80*/  @P0 BRA `(.L_x_15) ;  /* 0x0000001800a40947 */ /* 0x000fde0003800000 */
[----:B------:R-:W-:Y:S01]  /*1d90*/  IADD3 R124, P0, PT, R118, 0x20, RZ ;  /* 0x00000020767c7810 */ /* 0x000fe20007f1e0ff */
[----:B------:R-:W-:Y:S05]  /*1da0*/  WARPSYNC.ALL ;  /* 0x0000000000007948 */ /* 0x000fea0003800000 */
[----:B------:R-:W-:Y:S01]  /*1db0*/  IMAD.X R125, RZ, RZ, R119, P0 ;  /* 0x000000ffff7d7224 */ /* 0x000fe200000e0677 */
[----:B------:R-:W-:Y:S01]  /*1dc0*/  IADD3 R98, P0, PT, R108, 0x20, RZ ;  /* 0x000000206c627810 */ /* 0x000fe20007f1e0ff */
[----:B------:R-:W-:Y:S01]  /*1dd0*/  IMAD.SHL.U32 R101, R88, 0x8, RZ ;  /* 0x0000000858657824 */ /* 0x000fe200078e00ff */
[C---:B------:R-:W-:Y:S02]  /*1de0*/  R2UR UR4, R90.reuse ;  /* 0x000000005a0472ca */ /* 0x040fe400000e0000 */
[----:B------:R-:W-:Y:S01]  /*1df0*/  R2UR UR5, R91 ;  /* 0x000000005b0572ca */ /* 0x000fe200000e0000 */
[----:B------:R-:W-:Y:S01]  /*1e00*/  IMAD.WIDE R104, R101, 0x4, R106 ;  /* 0x0000000465687825 */ /* 0x000fe200078e026a */
[----:B------:R-:W-:-:S02]  /*1e10*/  R2UR UR12, R90 ;  /* 0x000000005a0c72ca */ /* 0x000fc400000e0000 */
[----:B------:R-:W-:Y:S01]  /*1e20*/  R2UR UR13, R91 ;  /* 0x000000005b0d72ca */ /* 0x000fe200000e0000 */
[----:B------:R-:W-:Y:S01]  /*1e30*/  IMAD.X R99, RZ, RZ, R109, P0 ;  /* 0x000000ffff637224 */ /* 0x000fe200000e066d */
[C---:B------:R-:W-:Y:S01]  /*1e40*/  R2UR UR14, R90.reuse ;  /* 0x000000005a0e72ca */ /* 0x040fe200000e0000 */
[----:B------:R-:W-:Y:S01]  /*1e50*/  IMAD.WIDE R2, R85, 0x4, R104 ;  /* 0x0000000455027825 */ /* 0x000fe200078e0268 */
[----:B------:R-:W-:Y:S02]  /*1e60*/  R2UR UR15, R91 ;  /* 0x000000005b0f72ca */ /* 0x000fe400000e0000 */
[C---:B------:R-:W-:Y:S01]  /*1e70*/  R2UR UR16, R90.reuse ;  /* 0x000000005a1072ca */ /* 0x040fe200000e0000 */
[----:B------:R-:W-:Y:S01]  /*1e80*/  IMAD.WIDE R70, R87, 0x4, R98 ;  /* 0x0000000457467825 */ /* 0x000fe200078e0262 */
[C---:B------:R-:W-:Y:S02]  /*1e90*/  R2UR UR17, R91.reuse ;  /* 0x000000005b1172ca */ /* 0x040fe400000e0000 */
[----:B------:R-:W-:Y:S01]  /*1ea0*/  R2UR UR8, R90 ;  /* 0x000000005a0872ca */ /* 0x000fe200000e0000 */
[--C-:B------:R-:W-:Y:S01]  /*1eb0*/  IMAD.WIDE R112, R84, 0x4, R104.reuse ;  /* 0x0000000454707825 */ /* 0x100fe200078e0268 */
[----:B------:R-:W-:Y:S01]  /*1ec0*/  R2UR UR9, R91 ;  /* 0x000000005b0972ca */ /* 0x000fe200000e0000 */
[----:B------:R-:W2:Y:S01]  /*1ed0*/  LD.E R72, desc[UR4][R70.64] ;  /* 0x0000000446487980 */ /* 0x000ea2000c101900 */
[C---:B------:R-:W-:Y:S01]  /*1ee0*/  R2UR UR10, R90.reuse ;  /* 0x000000005a0a72ca */ /* 0x040fe200000e0000 */
[----:B------:R-:W-:Y:S01]  /*1ef0*/  IMAD.WIDE R96, R83, 0x4, R104 ;  /* 0x0000000453607825 */ /* 0x000fe200078e0268 */
[C---:B------:R-:W-:Y:S01]  /*1f00*/  R2UR UR11, R91.reuse ;  /* 0x000000005b0b72ca */ /* 0x040fe200000e0000 */
[----:B------:R-:W2:Y:S01]  /*1f10*/  LD.E R117, desc[UR12][R2.64] ;  /* 0x0000000c02757980 */ /* 0x000ea2000c101900 */
[----:B------:R-:W-:Y:S01]  /*1f20*/  R2UR UR18, R90 ;  /* 0x000000005a1272ca */ /* 0x000fe200000e0000 */
[--C-:B------:R-:W-:Y:S01]  /*1f30*/  IMAD.WIDE R110, R86, 0x4, R98.reuse ;  /* 0x00000004566e7825 */ /* 0x100fe200078e0262 */
[C---:B------:R-:W-:Y:S01]  /*1f40*/  R2UR UR19, R91.reuse ;  /* 0x000000005b1372ca */ /* 0x040fe200000e0000 */
[----:B------:R-:W3:Y:S01]  /*1f50*/  LD.E R116, desc[UR14][R112.64] ;  /* 0x0000000e70747980 */ /* 0x000ee2000c101900 */
[----:B------:R-:W-:Y:S01]  /*1f60*/  R2UR UR4, R90 ;  /* 0x000000005a0472ca */ /* 0x000fe200000e0000 */
[----:B------:R-:W-:Y:S01]  /*1f70*/  IMAD.WIDE R68, R78, 0x4, R98 ;  /* 0x000000044e447825 */ /* 0x000fe200078e0262 */
[----:B------:R-:W-:Y:S01]  /*1f80*/  R2UR UR5, R91 ;  /* 0x000000005b0572ca */ /* 0x000fe200000e0000 */
[----:B------:R-:W4:Y:S01]  /*1f90*/  LD.E R115, desc[UR16][R96.64] ;  /* 0x0000001060737980 */ /* 0x000f22000c101900 */
[C---:B------:R-:W-:Y:S01]  /*1fa0*/  R2UR UR12, R90.reuse ;  /* 0x000000005a0c72ca */ /* 0x040fe200000e0000 */
[----:B------:R-:W-:Y:S01]  /*1fb0*/  IMAD.WIDE R120, R101, 0x4, R102 ;  /* 0x0000000465787825 */ /* 0x000fe200078e0266 */
[C---:B------:R-:W-:Y:S01]  /*1fc0*/  R2UR UR13, R91.reuse ;  /* 0x000000005b0d72ca */ /* 0x040fe200000e0000 */
[----:B------:R0:W2:Y:S01]  /*1fd0*/  LD.E R73, desc[UR8][R110.64] ;  /* 0x000000086e497980 */ /* 0x0000a2000c101900 */
[----:B------:R-:W-:Y:S01]  /*1fe0*/  R2UR UR14, R90 ;  /* 0x000000005a0e72ca */ /* 0x000fe200000e0000 */
[----:B------:R-:W-:Y:S01]  /*1ff0*/  IMAD.WIDE R104, R82, 0x4, R104 ;  /* 0x0000000452687825 */ /* 0x000fe200078e0268 */
[----:B------:R-:W-:Y:S01]  /*2000*/  R2UR UR15, R91 ;  /* 0x000000005b0f72ca */ /* 0x000fe200000e0000 */
[----:B------:R-:W3:Y:S01]  /*2010*/  LD.E R2, desc[UR10][R68.64] ;  /* 0x0000000a44027980 */ /* 0x000ee2000c101900 */
[----:B------:R-:W-:-:S02]  /*2020*/  R2UR UR16, R90 ;  /* 0x000000005a1072ca */ /* 0x000fc400000e0000 */
[C---:B------:R-:W-:Y:S01]  /*2030*/  R2UR UR17, R91.reuse ;  /* 0x000000005b1172ca */ /* 0x040fe200000e0000 */
[----:B------:R-:W-:Y:S01]  /*2040*/  IMAD.WIDE R98, R76, 0x4, R98 ;  /* 0x000000044c627825 */ /* 0x000fe200078e0262 */
[C---:B------:R-:W-:Y:S01]  /*2050*/  R2UR UR8, R90.reuse ;  /* 0x000000005a0872ca */ /* 0x040fe200000e0000 */
[----:B------:R-:W5:Y:S01]  /*2060*/  LD.E R104, desc[UR18][R104.64] ;  /* 0x0000001268687980 */ /* 0x000f62000c101900 */
[----:B------:R-:W-:Y:S01]  /*2070*/  R2UR UR9, R91 ;  /* 0x000000005b0972ca */ /* 0x000fe200000e0000 */
[----:B0-----:R-:W-:Y:S01]  /*2080*/  IMAD.WIDE R110, R85, 0x4, R120 ;  /* 0x00000004556e7825 */ /* 0x001fe200078e0278 */
[----:B------:R-:W-:Y:S01]  /*2090*/  R2UR UR10, R90 ;  /* 0x000000005a0a72ca */ /* 0x000fe200000e0000 */
[----:B------:R0:W3:Y:S01]  /*20a0*/  LD.E R3, desc[UR12][R98.64] ;  /* 0x0000000c62037980 */ /* 0x0000e2000c101900 */
[----:B------:R-:W-:Y:S01]  /*20b0*/  R2UR UR11, R91 ;  /* 0x000000005b0b72ca */ /* 0x000fe200000e0000 */
[----:B------:R-:W-:-:S04]  /*20c0*/  IMAD.WIDE R96, R87, 0x4, R124 ;  /* 0x0000000457607825 */ /* 0x000fc800078e027c */
[----:B------:R-:W-:Y:S01]  /*20d0*/  IMAD.WIDE R122, R101, 0x4, R94 ;  /* 0x00000004657a7825 */ /* 0x000fe200078e025e */
[----:B------:R-:W5:Y:S01]  /*20e0*/  LD.E R114, desc[UR4][R110.64] ;  /* 0x000000046e727980 */ /* 0x000f62000c101900 */
[C---:B------:R-:W-:Y:S02]  /*20f0*/  R2UR UR18, R90.reuse ;  /* 0x000000005a1272ca */ /* 0x040fe400000e0000 */
[C---:B------:R-:W-:Y:S01]  /*2100*/  R2UR UR19, R91.reuse ;  /* 0x000000005b1372ca */ /* 0x040fe200000e0000 */
[----:B------:R1:W3:Y:S01]  /*2110*/  LD.E R70, desc[UR14][R96.64] ;  /* 0x0000000e60467980 */ /* 0x0002e2000c101900 */
[----:B------:R-:W-:Y:S01]  /*2120*/  R2UR UR4, R90 ;  /* 0x000000005a0472ca */ /* 0x000fe200000e0000 */
[----:B------:R-:W-:Y:S01]  /*2130*/  IMAD.WIDE R118, R86, 0x4, R124 ;  /* 0x0000000456767825 */ /* 0x000fe200078e027c */
[----:B------:R-:W-:Y:S02]  /*2140*/  R2UR UR5, R91 ;  /* 0x000000005b0572ca */ /* 0x000fe400000e0000 */
[----:B------:R-:W-:Y:S01]  /*2150*/  R2UR UR20, R90 ;  /* 0x000000005a1472ca */ /* 0x000fe200000e0000 */
[----:B0-----:R-:W-:Y:S01]  /*2160*/  IMAD.WIDE R98, R83, 0x4, R120 ;  /* 0x0000000453627825 */ /* 0x001fe200078e0278 */
[----:B------:R-:W-:Y:S01]  /*2170*/  R2UR UR21, R91 ;  /* 0x000000005b1572ca */ /* 0x000fe200000e0000 */
[----:B------:R0:W3:Y:S02]  /*2180*/  LD.E R71, desc[UR16][R118.64] ;  /* 0x0000001076477980 */ /* 0x0000e4000c101900 */
[----:B-1----:R-:W-:-:S02]  /*2190*/  IMAD.WIDE R96, R85, 0x4, R122 ;  /* 0x0000000455607825 */ /* 0x002fc400078e027a */
[----:B------:R1:W3:Y:S01]  /*21a0*/  LD.E R113, desc[UR8][R98.64] ;  /* 0x0000000862717980 */ /* 0x0002e2000c101900 */
[----:B------:R-:W-:Y:S01]  /*21b0*/  R2UR UR8, R90 ;  /* 0x000000005a0872ca */ /* 0x000fe200000e0000 */
[----:B------:R-:W-:Y:S01]  /*21c0*/  IMAD.WIDE R68, R78, 0x4, R124 ;  /* 0x000000044e447825 */ /* 0x000fe200078e027c */
[----:B------:R-:W-:Y:S01]  /*21d0*/  R2UR UR9, R91 ;  /* 0x000000005b0972ca */ /* 0x000fe200000e0000 */
[----:B------:R1:W3:Y:S01]  /*21e0*/  LD.E R112, desc[UR10][R96.64] ;  /* 0x0000000a60707980 */ /* 0x0002e2000c101900 */
[----:B------:R-:W-:Y:S01]  /*21f0*/  R2UR UR10, R90 ;  /* 0x000000005a0a72ca */ /* 0x000fe200000e0000 */
[----:B0-----:R-:W-:Y:S01]  /*2200*/  IMAD.WIDE R118, R101, 0x4, R92 ;  /* 0x0000000465767825 */ /* 0x001fe200078e025c */
[----:B------:R-:W-:Y:S01]  /*2210*/  R2UR UR11, R91 ;  /* 0x000000005b0b72ca */ /* 0x000fe200000e0000 */
[----:B------:R-:W3:Y:S02]  /*2220*/  LD.E R68, desc[UR18][R68.64] ;  /* 0x0000001244447980 */ /* 0x000ee4000c101900 */
[----:B------:R-:W-:-:S04]  /*2230*/  IMAD.WIDE R100, R83, 0x4, R122 ;  /* 0x0000000453647825 */ /* 0x000fc800078e027a */
[----:B------:R-:W-:Y:S01]  /*2240*/  IMAD.WIDE R124, R76, 0x4, R124 ;  /* 0x000000044c7c7825 */ /* 0x000fe200078e027c */
[----:B------:R-:W3:Y:S01]  /*2250*/  LD.E R111, desc[UR4][R100.64] ;  /* 0x00000004646f7980 */ /* 0x000ee2000c101900 */
[----:B------:R-:W-:Y:S02]  /*2260*/  R2UR UR4, R90 ;  /* 0x000000005a0472ca */ /* 0x000fe400000e0000 */
[----:B------:R-:W-:Y:S01]  /*2270*/  R2UR UR5, R91 ;  /* 0x000000005b0572ca */ /* 0x000fe200000e0000 */
[----:B------:R0:W3:Y:S01]  /*2280*/  LD.E R69, desc[UR20][R124.64] ;  /* 0x000000147c457980 */ /* 0x0000e2000c101900 */
[----:B-1----:R-:W-:-:S04]  /*2290*/  IMAD.WIDE R98, R83, 0x4, R118 ;  /* 0x0000000453627825 */ /* 0x002fc800078e0276 */
[----:B------:R-:W-:Y:S01]  /*22a0*/  IMAD.WIDE R96, R84, 0x4, R120 ;  /* 0x0000000454607825 */ /* 0x000fe200078e0278 */
[----:B------:R-:W3:Y:S03]  /*22b0*/  LD.E R105, desc[UR10][R98.64] ;  /* 0x0000000a62697980 */ /* 0x000ee6000c101900 */
[----:B0-----:R-:W-:Y:S01]  /*22c0*/  IMAD.WIDE R124, R85, 0x4, R118 ;  /* 0x00000004557c7825 */ /* 0x001fe200078e0276 */
[C---:B------:R-:W-:Y:S02]  /*22d0*/  R2UR UR12, R90.reuse ;  /* 0x000000005a0c72ca */ /* 0x040fe400000e0000 */
[----:B------:R-:W3:Y:S04]  /*22e0*/  LD.E R101, desc[UR4][R96.64] ;  /* 0x0000000460657980 */ /* 0x000ee8000c101900 */
[----:B------:R0:W3:Y:S01]  /*22f0*/  LD.E R110, desc[UR8][R124.64] ;  /* 0x000000087c6e7980 */ /* 0x0000e2000c101900 */
[----:B------:R-:W-:-:S02]  /*2300*/  R2UR UR8, R90 ;  /* 0x000000005a0872ca */ /* 0x000fc400000e0000 */
[C---:B------:R-:W-:Y:S01]  /*2310*/  R2UR UR9, R91.reuse ;  /* 0x000000005b0972ca */ /* 0x040fe200000e0000 */
[----:B------:R-:W-:Y:S01]  /*2320*/  IMAD.WIDE R120, R82, 0x4, R120 ;  /* 0x0000000452787825 */ /* 0x000fe200078e0278 */
[C---:B------:R-:W-:Y:S02]  /*2330*/  R2UR UR10, R90.reuse ;  /* 0x000000005a0a72ca */ /* 0x040fe400000e0000 */
[C---:B------:R-:W-:Y:S02]  /*2340*/  R2UR UR11, R91.reuse ;  /* 0x000000005b0b72ca */ /* 0x040fe400000e0000 */
[C---:B------:R-:W-:Y:S02]  /*2350*/  R2UR UR13, R91.reuse ;  /* 0x000000005b0d72ca */ /* 0x040fe400000e0000 */
[----:B------:R-:W-:Y:S02]  /*2360*/  R2UR UR4, R90 ;  /* 0x000000005a0472ca */ /* 0x000fe400000e0000 */
[----:B------:R-:W-:-:S02]  /*2370*/  R2UR UR5, R91 ;  /* 0x000000005b0572ca */ /* 0x000fc400000e0000 */
[----:B------:R-:W-:Y:S01]  /*2380*/  R2UR UR14, R90 ;  /* 0x000000005a0e72ca */ /* 0x000fe200000e0000 */
[----:B------:R1:W3:Y:S01]  /*2390*/  LD.E R100, desc[UR8][R120.64] ;  /* 0x0000000878647980 */ /* 0x0002e2000c101900 */
[----:B------:R-:W-:Y:S01]  /*23a0*/  R2UR UR15, R91 ;  /* 0x000000005b0f72ca */ /* 0x000fe200000e0000 */
[----:B0-----:R-:W-:-:S04]  /*23b0*/  IMAD.WIDE R124, R84, 0x4, R122 ;  /* 0x00000004547c7825 */ /* 0x001fc800078e027a */
[----:B------:R-:W-:Y:S01]  /*23c0*/  IMAD.WIDE R122, R82, 0x4, R122 ;  /* 0x00000004527a7825 */ /* 0x000fe200078e027a */
[----:B------:R-:W3:Y:S03]  /*23d0*/  LD.E R99, desc[UR10][R124.64] ;  /* 0x0000000a7c637980 */ /* 0x000ee6000c101900 */
[--C-:B-1----:R-:W-:Y:S01]  /*23e0*/  IMAD.WIDE R120, R84, 0x4, R118.reuse ;  /* 0x0000000454787825 */ /* 0x102fe200078e0276 */
[----:B------:R-:W3:Y:S03]  /*23f0*/  LD.E R98, desc[UR12][R122.64] ;  /* 0x0000000c7a627980 */ /* 0x000ee6000c101900 */
[----:B------:R-:W-:Y:S01]  /*2400*/  IMAD.WIDE R118, R82, 0x4, R118 ;  /* 0x0000000452767825 */ /* 0x000fe200078e0276 */
[----:B------:R-:W3:Y:S04]  /*2410*/  LD.E R97, desc[UR4][R120.64] ;  /* 0x0000000478617980 */ /* 0x000ee8000c101900 */
[----:B------:R-:W3:Y:S01]  /*2420*/  LD.E R96, desc[UR14][R118.64] ;  /* 0x0000000e76607980 */ /* 0x000ee2000c101900 */
[C---:B--2---:R-:W-:Y:S08]  /*2430*/  HMMA.1684.F32.TF32 R64, R72.reuse, R117, R64 ;  /* 0x000000754840723c */ /* 0x044ff00000085040 */
[C---:B----4-:R-:W-:Y:S08]  /*2440*/  HMMA.1684.F32.TF32 R60, R72.reuse, R115, R60 ;  /* 0x00000073483c723c */ /* 0x050ff0000008503c */
[C---:B-----5:R-:W-:Y:S08]  /*2450*/  HMMA.1684.F32.TF32 R56, R72.reuse, R114, R56 ;  /* 0x000000724838723c */ /* 0x060ff00000085038 */
[C---:B---3--:R-:W-:Y:S08]  /*2460*/  HMMA.1684.F32.TF32 R52, R72.reuse, R113, R52 ;  /* 0x000000714834723c */ /* 0x048ff00000085034 */
        /* <DEDUP_REMOVED lines=32> */
[----:B------:R-:W-:Y:S01]  /*2670*/  IMAD.SHL.U32 R119, R88, 0x10, RZ ;  /* 0x0000001058777824 */ /* 0x000fe200078e00ff */
[----:B------:R-:W-:Y:S05]  /*2680*/  WARPSYNC.ALL ;  /* 0x0000000000007948 */ /* 0x000fea0003800000 */
[----:B------:R-:W-:Y:S01]  /*2690*/  R2UR UR8, R90 ;  /* 0x000000005a0872ca */ /* 0x000fe200000e0000 */
[----:B------:R-:W-:Y:S01]  /*26a0*/  IMAD.WIDE R100, R119, 0x4, R106 ;  /* 0x0000000477647825 */ /* 0x000fe200078e026a */
[----:B------:R-:W-:Y:S02]  /*26b0*/  R2UR UR9, R91 ;  /* 0x000000005b0972ca */ /* 0x000fe400000e0000 */
[----:B------:R-:W-:-:S02]  /*26c0*/  IADD3 R96, P0, PT, R108, 0x40, RZ ;  /* 0x000000406c607810 */ /* 0x000fc40007f1e0ff */
[C---:B------:R-:W-:Y:S01]  /*26d0*/  R2UR UR4, R90.reuse ;  /* 0x000000005a0472ca */ /* 0x040fe200000e0000 */
[----:B------:R-:W-:Y:S01]  /*26e0*/  IMAD.WIDE R2, R85, 0x4, R100 ;  /* 0x0000000455027825 */ /* 0x000fe200078e0264 */
[C---:B------:R-:W-:Y:S02]  /*26f0*/  R2UR UR5, R91.reuse ;  /* 0x000000005b0572ca */ /* 0x040fe400000e0000 */
[C---:B------:R-:W-:Y:S01]  /*2700*/  R2UR UR14, R90.reuse ;  /* 0x000000005a0e72ca */ /* 0x040fe200000e0000 */
[----:B------:R-:W-:Y:S01]  /*2710*/  IMAD.X R97, RZ, RZ, R109, P0 ;  /* 0x000000ffff617224 */ /* 0x000fe200000e066d */
[----:B------:R-:W-:Y:S02]  /*2720*/  R2UR UR15, R91 ;  /* 0x000000005b0f72ca */ /* 0x000fe400000e0000 */
[C---:B------:R-:W-:Y:S01]  /*2730*/  R2UR UR12, R90.reuse ;  /* 0x000000005a0c72ca */ /* 0x040fe200000e0000 */
[----:B------:R-:W2:Y:S01]  /*2740*/  LD.E R115, desc[UR8][R2.64] ;  /* 0x0000000802737980 */ /* 0x000ea2000c101900 */
[----:B------:R-:W-:Y:S01]  /*2750*/  R2UR UR8, R90 ;  /* 0x000000005a0872ca */ /* 0x000fe200000e0000 */
[----:B------:R-:W-:Y:S01]  /*2760*/  IMAD.WIDE R98, R87, 0x4, R96 ;  /* 0x0000000457627825 */ /* 0x000fe200078e0260 */
[----:B------:R-:W-:-:S02]  /*2770*/  R2UR UR9, R91 ;  /* 0x000000005b0972ca */ /* 0x000fc400000e0000 */
[C---:B------:R-:W-:Y:S02]  /*2780*/  R2UR UR13, R91.reuse ;  /* 0x000000005b0d72ca */ /* 0x040fe400000e0000 */
[----:B------:R-:W2:Y:S01]  /*2790*/  LD.E R72, desc[UR4][R98.64] ;  /* 0x0000000462487980 */ /* 0x000ea2000c101900 */
[----:B------:R-:W-:Y:S01]  /*27a0*/  R2UR UR4, R90 ;  /* 0x000000005a0472ca */ /* 0x000fe200000e0000 */
[--C-:B------:R-:W-:Y:S01]  /*27b0*/  IMAD.WIDE R70, R86, 0x4, R96.reuse ;  /* 0x0000000456467825 */ /* 0x100fe200078e0260 */
[C---:B------:R-:W-:Y:S02]  /*27c0*/  R2UR UR5, R91.reuse ;  /* 0x000000005b0572ca */ /* 0x040fe400000e0000 */
[----:B------:R-:W-:Y:S01]  /*27d0*/  R2UR UR16, R90 ;  /* 0x000000005a1072ca */ /* 0x000fe200000e0000 */
[--C-:B------:R-:W-:Y:S01]  /*27e0*/  IMAD.WIDE R68, R78, 0x4, R96.reuse ;  /* 0x000000044e447825 */ /* 0x100fe200078e0260 */
[C---:B------:R-:W-:Y:S02]  /*27f0*/  R2UR UR17, R91.reuse ;  /* 0x000000005b1172ca */ /* 0x040fe400000e0000 */
[----:B------:R-:W2:Y:S01]  /*2800*/  LD.E R73, desc[UR8][R70.64] ;  /* 0x0000000846497980 */ /* 0x000ea2000c101900 */
[----:B------:R-:W-:Y:S01]  /*2810*/  R2UR UR8, R90 ;  /* 0x000000005a0872ca */ /* 0x000fe200000e0000 */
[----:B------:R-:W-:Y:S01]  /*2820*/  IMAD.WIDE R96, R76, 0x4, R96 ;  /* 0x000000044c607825 */ /* 0x000fe200078e0260 */
[----:B------:R-:W-:-:S03]  /*2830*/  R2UR UR9, R91 ;  /* 0x000000005b0972ca */ /* 0x000fc600000e0000 */
[--C-:B------:R-:W-:Y:S01]  /*2840*/  IMAD.WIDE R110, R83, 0x4, R100.reuse ;  /* 0x00000004536e7825 */ /* 0x100fe200078e0264 */
[----:B------:R-:W3:Y:S03]  /*2850*/  LD.E R3, desc[UR4][R96.64] ;  /* 0x0000000460037980 */ /* 0x000ee6000c101900 */
[----:B------:R-:W-:-:S04]  /*2860*/  IMAD.WIDE R104, R84, 0x4, R100 ;  /* 0x0000000454687825 */ /* 0x000fc800078e0264 */
[----:B------:R-:W-:-:S04]  /*2870*/  IMAD.WIDE R116, R89, 0xa00, R108 ;  /* 0x00000a0059747825 */ /* 0x000fc800078e026c */
[----:B------:R-:W-:Y:S01]  /*2880*/  IMAD.WIDE R120, R119, 0x4, R102 ;  /* 0x0000000477787825 */ /* 0x000fe200078e0266 */
[----:B------:R-:W-:Y:S01]  /*2890*/  R2UR UR10, R90 ;  /* 0x000000005a0a72ca */ /* 0x000fe200000e0000 */
[----:B------:R-:W4:Y:S01]  /*28a0*/  LD.E R114, desc[UR14][R110.64] ;  /* 0x0000000e6e727980 */ /* 0x000f22000c101900 */
[C---:B------:R-:W-:Y:S01]  /*28b0*/  R2UR UR11, R91.reuse ;  /* 0x000000005b0b72ca */ /* 0x040fe200000e0000 */
[----:B------:R-:W-:Y:S01]  /*28c0*/  IMAD.WIDE R100, R82, 0x4, R100 ;  /* 0x0000000452647825 */ /* 0x000fe200078e0264 */
[----:B------:R-:W-:Y:S01]  /*28d0*/  IADD3 R124, P0, PT, R116, 0x40, RZ ;  /* 0x00000040747c7810 */ /* 0x000fe20007f1e0ff */
[----:B------:R0:W3:Y:S01]  /*28e0*/  LD.E R113, desc[UR12][R104.64] ;  /* 0x0000000c68717980 */ /* 0x0000e2000c101900 */
[C---:B------:R-:W-:Y:S02]  /*28f0*/  R2UR UR4, R90.reuse ;  /* 0x000000005a0472ca */ /* 0x040fe400000e0000 */
[----:B------:R-:W-:Y:S02]  /*2900*/  R2UR UR5, R91 ;  /* 0x000000005b0572ca */ /* 0x000fe400000e0000 */
[----:B------:R-:W-:-:S02]  /*2910*/  R2UR UR14, R90 ;  /* 0x000000005a0e72ca */ /* 0x000fc400000e0000 */
[----:B------:R-:W-:Y:S01]  /*2920*/  R2UR UR15, R91 ;  /* 0x000000005b0f72ca */ /* 0x000fe200000e0000 */
[----:B------:R-:W5:Y:S01]  /*2930*/  LD.E R100, desc[UR16][R100.64] ;  /* 0x0000001064647980 */ /* 0x000f62000c101900 */
[----:B0-----:R-:W-:Y:S01]  /*2940*/  IMAD.WIDE R104, R85, 0x4, R120 ;  /* 0x0000000455687825 */ /* 0x001fe200078e0278 */
[C---:B------:R-:W-:Y:S02]  /*2950*/  R2UR UR16, R90.reuse ;  /* 0x000000005a1072ca */ /* 0x040fe400000e0000 */
[----:B------:R0:W3:Y:S01]  /*2960*/  LD.E R2, desc[UR10][R68.64] ;  /* 0x0000000a44027980 */ /* 0x0000e2000c101900 */
[----:B------:R-:W-:Y:S01]  /*2970*/  IMAD.X R125, RZ, RZ, R117, P0 ;  /* 0x000000ffff7d7224 */ /* 0x000fe200000e0675 */
[----:B------:R-:W-:Y:S02]  /*2980*/  R2UR UR17, R91 ;  /* 0x000000005b1172ca */ /* 0x000fe400000e0000 */
[----:B------:R-:W5:Y:S01]  /*2990*/  LD.E R112, desc[UR8][R104.64] ;  /* 0x0000000868707980 */ /* 0x000f62000c101900 */
[----:B------:R-:W-:Y:S01]  /*29a0*/  R2UR UR8, R90 ;  /* 0x000000005a0872ca */ /* 0x000fe200000e0000 */
[----:B------:R-:W-:Y:S01]  /*29b0*/  IMAD.WIDE R96, R83, 0x4, R120 ;  /* 0x0000000453607825 */ /* 0x000fe200078e0278 */
[----:B------:R-:W-:-:S02]  /*29c0*/  R2UR UR9, R91 ;  /* 0x000000005b0972ca */ /* 0x000fc400000e0000 */
[----:B------:R-:W-:Y:S01]  /*29d0*/  R2UR UR18, R90 ;  /* 0x000000005a1272ca */ /* 0x000fe200000e0000 */
[----:B------:R-:W-:Y:S01]  /*29e0*/  IMAD.WIDE R98, R86, 0x4, R124 ;  /* 0x0000000456627825 */ /* 0x000fe200078e027c */
[----:B------:R-:W-:Y:S01]  /*29f0*/  R2UR UR19, R91 ;  /* 0x000000005b1372ca */ /* 0x000fe200000e0000 */
[----:B------:R-:W3:Y:S02]  /*2a00*/  LD.E R111, desc[UR4][R96.64] ;  /* 0x00000004606f7980 */ /* 0x000ee4000c101900 */
[----:B------:R-:W-:Y:S01]  /*2a10*/  IMAD.WIDE R122, R119, 0x4, R94 ;  /* 0x00000004777a7825 */ /* 0x000fe200078e025e */
[----:B------:R-:W-:Y:S01]  /*2a20*/  R2UR UR4, R90 ;  /* 0x000000005a0472ca */ /* 0x000fe200000e0000 */
[----:B------:R1:W3:Y:S01]  /*2a30*/  LD.E R71, desc[UR14][R98.64] ;  /* 0x0000000e62477980 */ /* 0x0002e2000c101900 */
[----:B------:R-:W-:Y:S01]  /*2a40*/  R2UR UR5, R91 ;  /* 0x000000005b0572ca */ /* 0x000fe200000e0000 */
[----:B0-----:R-:W-:Y:S01]  /*2a50*/  IMAD.WIDE R68, R78, 0x4, R124 ;  /* 0x000000044e447825 */ /* 0x001fe200078e027c */
[----:B------:R-:W-:-:S02]  /*2a60*/  R2UR UR12, R90 ;  /* 0x000000005a0c72ca */ /* 0x000fc400000e0000 */
[----:B------:R-:W-:Y:S01]  /*2a70*/  R2UR UR13, R91 ;  /* 0x000000005b0d72ca */ /* 0x000fe200000e0000 */
[----:B------:R-:W-:Y:S02]  /*2a80*/  IMAD.WIDE R88, R87, 0x4, R124 ;  /* 0x0000000457587825 */ /* 0x000fe400078e027c */
[----:B------:R-:W3:Y:S02]  /*2a90*/  LD.E R68, desc[UR16][R68.64] ;  /* 0x0000001044447980 */ /* 0x000ee4000c101900 */
[----:B-1----:R-:W-:-:S04]  /*2aa0*/  IMAD.WIDE R98, R83, 0x4, R122 ;  /* 0x0000000453627825 */ /* 0x002fc800078e027a */
[----:B------:R-:W-:Y:S01]  /*2ab0*/  IMAD.WIDE R124, R76, 0x4, R124 ;  /* 0x000000044c7c7825 */ /* 0x000fe200078e027c */
[----:B------:R-:W3:Y:S03]  /*2ac0*/  LD.E R105, desc[UR8][R98.64] ;  /* 0x0000000862697980 */ /* 0x000ee6000c101900 */
[----:B------:R-:W-:Y:S01]  /*2ad0*/  IMAD.WIDE R118, R119, 0x4, R92 ;  /* 0x0000000477767825 */ /* 0x000fe200078e025c */
[----:B------:R0:W3:Y:S01]  /*2ae0*/  LD.E R69, desc[UR18][R124.64] ;  /* 0x000000127c457980 */ /* 0x0000e2000c101900 */
[C---:B------:R-:W-:Y:S02]  /*2af0*/  R2UR UR8, R90.reuse ;  /* 0x000000005a0872ca */ /* 0x040fe400000e0000 */
[----:B------:R-:W-:Y:S01]  /*2b00*/  R2UR UR9, R91 ;  /* 0x000000005b0972ca */ /* 0x000fe200000e0000 */
[----:B------:R1:W3:Y:S01]  /*2b10*/  LD.E R70, desc[UR12][R88.64] ;  /* 0x0000000c58467980 */ /* 0x0002e2000c101900 */
[----:B------:R-:W-:-:S02]  /*2b20*/  R2UR UR10, R90 ;  /* 0x000000005a0a72ca */ /* 0x000fc400000e0000 */
[----:B------:R-:W-:Y:S01]  /*2b30*/  R2UR UR11, R91 ;  /* 0x000000005b0b72ca */ /* 0x000fe200000e0000 */
[----:B0-----:R-:W-:-:S05]  /*2b40*/  IMAD.WIDE R124, R85, 0x4, R118 ;  /* 0x00000004557c7825 */ /* 0x001fca00078e0276 */
[----:B------:R-:W3:Y:S01]  /*2b50*/  LD.E R104, desc[UR4][R124.64] ;  /* 0x000000047c687980 */ /* 0x000ee2000c101900 */
[----:B------:R-:W-:Y:S01]  /*2b60*/  R2UR UR4, R90 ;  /* 0x000000005a0472ca */ /* 0x000fe200000e0000 */
[----:B------:R-:W-:Y:S01]  /*2b70*/  IMAD.WIDE R96, R83, 0x4, R118 ;  /* 0x0000000453607825 */ /* 0x000fe200078e0276 */
[----:B------:R-:W-:-:S03]  /*2b80*/  R2UR UR5, R91 ;  /* 0x000000005b0572ca */ /* 0x000fc600000e0000 */
[----:B-1----:R-:W-:Y:S01]  /*2b90*/  IMAD.WIDE R88, R85, 0x4, R122 ;  /* 0x0000000455587825 */ /* 0x002fe200078e027a */
[----:B------:R-:W3:Y:S01]  /*2ba0*/  LD.E R101, desc[UR8][R96.64] ;  /* 0x0000000860657980 */ /* 0x000ee2000c101900 */
[C---:B------:R-:W-:Y:S02]  /*2bb0*/  R2UR UR8, R90.reuse ;  /* 0x000000005a0872ca */ /* 0x040fe400000e0000 */
[C---:B------:R-:W-:Y:S01]  /*2bc0*/  R2UR UR9, R91.reuse ;  /* 0x000000005b0972ca */ /* 0x040fe200000e0000 */
[----:B------:R0:W3:Y:S01]  /*2bd0*/  LD.E R110, desc[UR10][R88.64] ;  /* 0x0000000a586e7980 */ /* 0x0000e2000c101900 */
[----:B------:R-:W-:Y:S02]  /*2be0*/  R2UR UR10, R90 ;  /* 0x000000005a0a72ca */ /* 0x000fe400000e0000 */
[----:B------:R-:W-:Y:S01]  /*2bf0*/  R2UR UR11, R91 ;  /* 0x000000005b0b72ca */ /* 0x000fe200000e0000 */
[----:B0-----:R-:W-:Y:S01]  /*2c00*/  IMAD.WIDE R88, R84, 0x4, R120 ;  /* 0x0000000454587825 */ /* 0x001fe200078e0278 */
[----:B------:R-:W-:-:S02]  /*2c10*/  R2UR UR12, R90 ;  /* 0x000000005a0c72ca */ /* 0x000fc400000e0000 */
[C---:B------:R-:W-:Y:S02]  /*2c20*/  R2UR UR13, R91.reuse ;  /* 0x000000005b0d72ca */ /* 0x040fe400000e0000 */
[----:B------:R-:W3:Y:S01]  /*2c30*/  LD.E R99, desc[UR4][R88.64] ;  /* 0x0000000458637980 */ /* 0x000ee2000c101900 */
[----:B------:R-:W-:Y:S01]  /*2c40*/  R2UR UR4, R90 ;  /* 0x000000005a0472ca */ /* 0x000fe200000e0000 */
[----:B------:R-:W-:Y:S01]  /*2c50*/  IMAD.WIDE R120, R82, 0x4, R120 ;  /* 0x0000000452787825 */ /* 0x000fe200078e0278 */
[C---:B------:R-:W-:Y:S02]  /*2c60*/  R2UR UR5, R91.reuse ;  /* 0x000000005b0572ca */ /* 0x040fe400000e0000 */
[----:B------:R-:W-:Y:S02]  /*2c70*/  R2UR UR14, R90 ;  /* 0x000000005a0e72ca */ /* 0x000fe400000e0000 */
[----:B------:R-:W-:Y:S01]  /*2c80*/  R2UR UR15, R91 ;  /* 0x000000005b0f72ca */ /* 0x000fe200000e0000 */
[----:B------:R0:W3:Y:S01]  /*2c90*/  LD.E R98, desc[UR8][R120.64] ;  /* 0x0000000878627980 */ /* 0x0000e2000c101900 */
[----:B------:R-:W-:-:S04]  /*2ca0*/  IMAD.WIDE R124, R84, 0x4, R122 ;  /* 0x00000004547c7825 */ /* 0x000fc800078e027a */
[----:B------:R-:W-:Y:S01]  /*2cb0*/  IMAD.WIDE R122, R82, 0x4, R122 ;  /* 0x00000004527a7825 */ /* 0x000fe200078e027a */
[----:B------:R-:W3:Y:S03]  /*2cc0*/  LD.E R97, desc[UR10][R124.64] ;  /* 0x0000000a7c617980 */ /* 0x000ee6000c101900 */
[--C-:B0-----:R-:W-:Y:S01]  /*2cd0*/  IMAD.WIDE R120, R84, 0x4, R118.reuse ;  /* 0x0000000454787825 */ /* 0x101fe200078e0276 */
        /* <DEDUP_REMOVED lines=40> */
[----:B------:R-:W-:Y:S01]  /*2f60*/  IMAD.MOV.U32 R71, RZ, RZ, 0x18 ;  /* 0x00000018ff477424 */ /* 0x000fe200078e00ff */
[----:B------:R-:W-:Y:S05]  /*2f70*/  WARPSYNC.ALL ;  /* 0x0000000000007948 */ /* 0x000fea0003800000 */
[----:B------:R-:W-:Y:S01]  /*2f80*/  IMAD R71, R80, R71, 0xc0 ;  /* 0x000000c050477424 */ /* 0x000fe200078e0247 */
[C---:B------:R-:W-:Y:S02]  /*2f90*/  R2UR UR4, R90.reuse ;  /* 0x000000005a0472ca */ /* 0x040fe400000e0000 */
[----:B------:R-:W-:Y:S01]  /*2fa0*/  R2UR UR5, R91 ;  /* 0x000000005b0572ca */ /* 0x000fe200000e0000 */
[----:B------:R-:W-:Y:S01]  /*2fb0*/  IMAD.WIDE R106, R71, 0x4, R106 ;  /* 0x00000004476a7825 */ /* 0x000fe200078e026a */
[----:B------:R-:W-:-:S02]  /*2fc0*/  R2UR UR8, R90 ;  /* 0x000000005a0872ca */ /* 0x000fc400000e0000 */
[----:B------:R-:W-:Y:S01]  /*2fd0*/  R2UR UR9, R91 ;  /* 0x000000005b0972ca */ /* 0x000fe200000e0000 */
[----:B------:R-:W-:Y:S01]  /*2fe0*/  IMAD.WIDE R102, R71, 0x4, R102 ;  /* 0x0000000447667825 */ /* 0x000fe200078e0266 */
[C---:B------:R-:W-:Y:S02]  /*2ff0*/  R2UR UR10, R90.reuse ;  /* 0x000000005a0a72ca */ /* 0x040fe400000e0000 */
[----:B------:R-:W-:Y:S01]  /*3000*/  R2UR UR11, R91 ;  /* 0x000000005b0b72ca */ /* 0x000fe200000e0000 */
[----:B------:R-:W-:Y:S01]  /*3010*/  IMAD.WIDE R94, R71, 0x4, R94 ;  /* 0x00000004475e7825 */ /* 0x000fe200078e025e */
[C---:B------:R-:W-:Y:S02]  /*3020*/  R2UR UR12, R90.reuse ;  /* 0x000000005a0c72ca */ /* 0x040fe400000e0000 */
[----:B------:R-:W-:Y:S01]  /*3030*/  R2UR UR13, R91 ;  /* 0x000000005b0d72ca */ /* 0x000fe200000e0000 */
[----:B------:R-:W-:Y:S01]  /*3040*/  IMAD.WIDE R92, R71, 0x4, R92 ;  /* 0x00000004475c7825 */ /* 0x000fe200078e025c */
[----:B------:R-:W-:-:S02]  /*3050*/  R2UR UR14, R90 ;  /* 0x000000005a0e72ca */ /* 0x000fc400000e0000 */
[----:B------:R-:W-:Y:S01]  /*3060*/  R2UR UR15, R91 ;  /* 0x000000005b0f72ca */ /* 0x000fe200000e0000 */
[--C-:B------:R-:W-:Y:S01]  /*3070*/  IMAD.WIDE R96, R85, 0x4, R106.reuse ;  /* 0x0000000455607825 */ /* 0x100fe200078e026a */
[----:B------:R-:W-:Y:S02]  /*3080*/  IADD3 R68, P1, PT, R116, 0x60, RZ ;  /* 0x0000006074447810 */ /* 0x000fe40007f3e0ff */
[----:B------:R-:W-:Y:S01]  /*3090*/  IADD3 R2, P0, PT, R108, 0x60, RZ ;  /* 0x000000606c027810 */ /* 0x000fe20007f1e0ff */
[----:B------:R-:W-:Y:S01]  /*30a0*/  IMAD.WIDE R118, R83, 0x4, R106 ;  /* 0x0000000453767825 */ /* 0x000fe200078e026a */
[C---:B------:R-:W-:Y:S01]  /*30b0*/  R2UR UR16, R90.reuse ;  /* 0x000000005a1072ca */ /* 0x040fe200000e0000 */
[----:B------:R-:W2:Y:S01]  /*30c0*/  LD.E R96, desc[UR4][R96.64] ;  /* 0x0000000460607980 */ /* 0x000ea2000c101900 */
[----:B------:R-:W-:Y:S01]  /*30d0*/  R2UR UR17, R91 ;  /* 0x000000005b1172ca */ /* 0x000fe200000e0000 */
[----:B------:R-:W-:Y:S01]  /*30e0*/  IMAD.WIDE R72, R85, 0x4, R102 ;  /* 0x0000000455487825 */ /* 0x000fe200078e0266 */
[----:B------:R-:W-:-:S02]  /*30f0*/  R2UR UR18, R90 ;  /* 0x000000005a1272ca */ /* 0x000fc400000e0000 */
[----:B------:R-:W-:Y:S01]  /*3100*/  R2UR UR19, R91 ;  /* 0x000000005b1372ca */ /* 0x000fe200000e0000 */
[----:B------:R-:W-:-:S04]  /*3110*/  IMAD.WIDE R110, R83, 0x4, R102 ;  /* 0x00000004536e7825 */ /* 0x000fc800078e0266 */
[----:B------:R-:W-:-:S04]  /*3120*/  IMAD.WIDE R70, R85, 0x4, R94 ;  /* 0x0000000455467825 */ /* 0x000fc800078e025e */
[----:B------:R-:W-:Y:S02]  /*3130*/  IMAD.X R69, RZ, RZ, R117, P1 ;  /* 0x000000ffff457224 */ /* 0x000fe400008e0675 */
[----:B------:R-:W-:Y:S02]  /*3140*/  IMAD.X R3, RZ, RZ, R109, P0 ;  /* 0x000000ffff037224 */ /* 0x000fe400000e066d */
[----:B------:R-:W-:-:S04]  /*3150*/  IMAD.WIDE R116, R84, 0x4, R106 ;  /* 0x0000000454747825 */ /* 0x000fc800078e026a */
[----:B------:R-:W-:Y:S01]  /*3160*/  IMAD.WIDE R112, R82, 0x4, R106 ;  /* 0x0000000452707825 */ /* 0x000fe200078e026a */
[----:B------:R-:W-:-:S03]  /*3170*/  R2UR UR4, R90 ;  /* 0x000000005a0472ca */ /* 0x000fc600000e0000 */
[----:B------:R-:W-:Y:S01]  /*3180*/  IMAD.WIDE R108, R84, 0x4, R102 ;  /* 0x00000004546c7825 */ /* 0x000fe200078e0266 */
[----:B------:R-:W-:-:S03]  /*3190*/  R2UR UR5, R91 ;  /* 0x000000005b0572ca */ /* 0x000fc600000e0000 */
[----:B------:R-:W-:-:S04]  /*31a0*/  IMAD.WIDE R106, R82, 0x4, R102 ;  /* 0x00000004526a7825 */ /* 0x000fc800078e0266 */
[----:B------:R-:W-:-:S04]  /*31b0*/  IMAD.WIDE R102, R84, 0x4, R94 ;  /* 0x0000000454667825 */ /* 0x000fc800078e025e */
[----:B------:R-:W-:-:S04]  /*31c0*/  IMAD.WIDE R122, R83, 0x4, R94 ;  /* 0x00000004537a7825 */ /* 0x000fc800078e025e */
[----:B------:R-:W-:Y:S01]  /*31d0*/  IMAD.WIDE R98, R82, 0x4, R94 ;  /* 0x0000000452627825 */ /* 0x000fe200078e025e */
[----:B------:R-:W3:Y:S03]  /*31e0*/  LD.E R89, desc[UR16][R122.64] ;  /* 0x000000107a597980 */ /* 0x000ee6000c101900 */
[--C-:B------:R-:W-:Y:S01]  /*31f0*/  IMAD.WIDE R120, R85, 0x4, R92.reuse ;  /* 0x0000000455787825 */ /* 0x100fe200078e025c */
[----:B------:R0:W4:Y:S01]  /*3200*/  LD.E R95, desc[UR8][R118.64] ;  /* 0x00000008765f7980 */ /* 0x000122000c101900 */
[----:B------:R-:W-:Y:S02]  /*3210*/  R2UR UR8, R90 ;  /* 0x000000005a0872ca */ /* 0x000fe400000e0000 */
[----:B------:R-:W-:Y:S01]  /*3220*/  IMAD.WIDE R100, R84, 0x4, R92 ;  /* 0x0000000454647825 */ /* 0x000fe200078e025c */
[----:B------:R1:W5:Y:S01]  /*3230*/  LD.E R94, desc[UR10][R72.64] ;  /* 0x0000000a485e7980 */ /* 0x000362000c101900 */
[----:B------:R-:W-:-:S02]  /*3240*/  R2UR UR10, R90 ;  /* 0x000000005a0a72ca */ /* 0x000fc400000e0000 */
[--C-:B------:R-:W-:Y:S01]  /*3250*/  IMAD.WIDE R114, R83, 0x4, R92.reuse ;  /* 0x0000000453727825 */ /* 0x100fe200078e025c */
[C---:B------:R-:W-:Y:S01]  /*3260*/  R2UR UR11, R91.reuse ;  /* 0x000000005b0b72ca */ /* 0x040fe200000e0000 */
[----:B------:R-:W3:Y:S02]  /*3270*/  LD.E R88, desc[UR18][R120.64] ;  /* 0x0000001278587980 */ /* 0x000ee4000c101900 */
[----:B------:R-:W-:Y:S01]  /*3280*/  IMAD.WIDE R104, R82, 0x4, R92 ;  /* 0x0000000452687825 */ /* 0x000fe200078e025c */
[C---:B------:R-:W-:Y:S01]  /*3290*/  R2UR UR9, R91.reuse ;  /* 0x000000005b0972ca */ /* 0x040fe200000e0000 */
[----:B------:R1:W3:Y:S01]  /*32a0*/  LD.E R93, desc[UR12][R110.64] ;  /* 0x0000000c6e5d7980 */ /* 0x0002e2000c101900 */
[C---:B------:R-:W-:Y:S02]  /*32b0*/  R2UR UR12, R90.reuse ;  /* 0x000000005a0c72ca */ /* 0x040fe400000e0000 */
[----:B------:R-:W-:Y:S01]  /*32c0*/  R2UR UR13, R91 ;  /* 0x000000005b0d72ca */ /* 0x000fe200000e0000 */
[----:B------:R-:W3:Y:S01]  /*32d0*/  LD.E R92, desc[UR14][R70.64] ;  /* 0x0000000e465c7980 */ /* 0x000ee2000c101900 */
[----:B------:R-:W-:-:S02]  /*32e0*/  R2UR UR14, R90 ;  /* 0x000000005a0e72ca */ /* 0x000fc400000e0000 */
[----:B------:R-:W-:Y:S01]  /*32f0*/  R2UR UR15, R91 ;  /* 0x000000005b0f72ca */ /* 0x000fe200000e0000 */
[----:B0-----:R-:W-:-:S04]  /*3300*/  IMAD.WIDE R118, R87, 0x4, R2 ;  /* 0x0000000457767825 */ /* 0x001fc800078e0202 */
[C---:B-1----:R-:W-:Y:S01]  /*3310*/  IMAD.WIDE R72, R86.reuse, 0x4, R2 ;  /* 0x0000000456487825 */ /* 0x042fe200078e0202 */
[----:B------:R0:W2:Y:S03]  /*3320*/  LD.E R82, desc[UR4][R118.64] ;  /* 0x0000000476527980 */ /* 0x0000a6000c101900 */
[--C-:B------:R-:W-:Y:S01]  /*3330*/  IMAD.WIDE R110, R87, 0x4, R68.reuse ;  /* 0x00000004576e7825 */ /* 0x100fe200078e0244 */
[----:B------:R-:W2:Y:S03]  /*3340*/  LD.E R83, desc[UR8][R72.64] ;  /* 0x0000000848537980 */ /* 0x000ea6000c101900 */
[----:B------:R-:W-:Y:S01]  /*3350*/  IMAD.WIDE R84, R86, 0x4, R68 ;  /* 0x0000000456547825 */ /* 0x000fe200078e0244 */
[----:B------:R-:W3:Y:S04]  /*3360*/  LD.E R87, desc[UR10][R114.64] ;  /* 0x0000000a72577980 */ /* 0x000ee8000c101900 */
[----:B------:R1:W3:Y:S04]  /*3370*/  LD.E R70, desc[UR12][R110.64] ;  /* 0x0000000c6e467980 */ /* 0x0002e8000c101900 */
[----:B------:R-:W3:Y:S01]  /*3380*/  LD.E R71, desc[UR14][R84.64] ;  /* 0x0000000e54477980 */ /* 0x000ee2000c101900 */
[----:B------:R-:W-:-:S02]  /*3390*/  R2UR UR4, R90 ;  /* 0x000000005a0472ca */ /* 0x000fc400000e0000 */
[C---:B------:R-:W-:Y:S02]  /*33a0*/  R2UR UR5, R91.reuse ;  /* 0x000000005b0572ca */ /* 0x040fe400000e0000 */
[C---:B------:R-:W-:Y:S02]  /*33b0*/  R2UR UR8, R90.reuse ;  /* 0x000000005a0872ca */ /* 0x040fe400000e0000 */
[C---:B------:R-:W-:Y:S02]  /*33c0*/  R2UR UR9, R91.reuse ;  /* 0x000000005b0972ca */ /* 0x040fe400000e0000 */
[C---:B------:R-:W-:Y:S02]  /*33d0*/  R2UR UR10, R90.reuse ;  /* 0x000000005a0a72ca */ /* 0x040fe400000e0000 */
[----:B------:R-:W-:Y:S02]  /*33e0*/  R2UR UR11, R91 ;  /* 0x000000005b0b72ca */ /* 0x000fe400000e0000 */
        /* <DEDUP_REMOVED lines=16> */
[----:B------:R-:W-:Y:S02]  /*34f0*/  R2UR UR28, R90 ;  /* 0x000000005a1c72ca */ /* 0x000fe400000e0000 */
[----:B------:R-:W-:Y:S01]  /*3500*/  R2UR UR29, R91 ;  /* 0x000000005b1d72ca */ /* 0x000fe200000e0000 */
[--C-:B------:R-:W-:Y:S01]  /*3510*/  IMAD.WIDE R120, R78, 0x4, R2.reuse ;  /* 0x000000044e787825 */ /* 0x100fe200078e0202 */
[----:B------:R-:W3:Y:S03]  /*3520*/  LD.E R86, desc[UR10][R116.64] ;  /* 0x0000000a74567980 */ /* 0x000ee6000c101900 */
[----:B0-----:R-:W-:Y:S01]  /*3530*/  IMAD.WIDE R118, R76, 0x4, R2 ;  /* 0x000000044c767825 */ /* 0x001fe200078e0202 */
[----:B------:R-:W3:Y:S03]  /*3540*/  LD.E R85, desc[UR12][R112.64] ;  /* 0x0000000c70557980 */ /* 0x000ee6000c101900 */
[--C-:B-1----:R-:W-:Y:S01]  /*3550*/  IMAD.WIDE R110, R78, 0x4, R68.reuse ;  /* 0x000000044e6e7825 */ /* 0x102fe200078e0244 */
[----:B------:R-:W3:Y:S03]  /*3560*/  LD.E R84, desc[UR14][R108.64] ;  /* 0x0000000e6c547980 */ /* 0x000ee6000c101900 */
[----:B------:R-:W-:Y:S01]  /*3570*/  IMAD.WIDE R114, R76, 0x4, R68 ;  /* 0x000000044c727825 */ /* 0x000fe200078e0244 */
[----:B------:R-:W3:Y:S04]  /*3580*/  LD.E R80, desc[UR16][R106.64] ;  /* 0x000000106a507980 */ /* 0x000ee8000c101900 */
[----:B------:R-:W3:Y:S04]  /*3590*/  LD.E R68, desc[UR4][R120.64] ;  /* 0x0000000478447980 */ /* 0x000ee8000c101900 */
[----:B------:R-:W3:Y:S04]  /*35a0*/  LD.E R69, desc[UR8][R118.64] ;  /* 0x0000000876457980 */ /* 0x000ee8000c101900 */
[----:B------:R-:W3:Y:S04]  /*35b0*/  LD.E R78, desc[UR18][R102.64] ;  /* 0x00000012664e7980 */ /* 0x000ee8000c101900 */
[----:B------:R-:W3:Y:S04]  /*35c0*/  LD.E R76, desc[UR20][R98.64] ;  /* 0x00000014624c7980 */ /* 0x000ee8000c101900 */
[----:B------:R-:W3:Y:S04]  /*35d0*/  LD.E R73, desc[UR22][R100.64] ;  /* 0x0000001664497980 */ /* 0x000ee8000c101900 */
[----:B------:R-:W3:Y:S04]  /*35e0*/  LD.E R72, desc[UR24][R104.64] ;  /* 0x0000001868487980 */ /* 0x000ee8000c101900 */
        /* <DEDUP_REMOVED lines=33> */
[----:B------:R-:W-:-:S15]  /*3800*/  HMMA.1684.F32.TF32 R4, R2, R72, R4 ;  /* 0x000000480204723c */ /* 0x000fde0000085004 */
[----:B------:R-:W-:-:S05]  /*3810*/  NOP ;  /* 0x0000000000007918 */ /* 0x000fca0000000000 */
.L_x_15:
[----:B------:R-:W-:-:S05]  /*3820*/  VIADD R75, R75, 0x20 ;  /* 0x000000204b4b7836 */ /* 0x000fca0000000000 */
[----:B------:R-:W-:-:S13]  /*3830*/  ISETP.GE.AND P0, PT, R75, UR6, PT ;  /* 0x000000064b007c0c */ /* 0x000fda000bf06270 */
[----:B------:R-:W-:Y:S05]  /*3840*/  @!P0 BRA `(.L_x_16) ;  /* 0xffffffd000508947 */ /* 0x000fea000383ffff */
[----:B------:R-:W-:Y:S05]  /*3850*/  BSYNC B1 ;  /* 0x0000000000017941 */ /* 0x000fea0003800000 */
.L_x_4:
[----:B------:R-:W1:Y:S01]  /*3860*/  LDC R73, c[0x0][0x3ac] ;  /* 0x0000eb00ff497b82 */ /* 0x000e620000000800 */
[----:B------:R-:W2:Y:S01]  /*3870*/  S2R R2, SR_TID.Y ;  /* 0x0000000000027919 */ /* 0x000ea20000002200 */
[----:B------:R-:W2:Y:S01]  /*3880*/  LDCU UR4, c[0x0][0x360] ;  /* 0x00006c00ff0477ac */ /* 0x000ea20008000800 */
[----:B------:R-:W2:Y:S01]  /*3890*/  S2R R69, SR_TID.X ;  /* 0x0000000000457919 */ /* 0x000ea20000002100 */
[----:B-1----:R-:W-:-:S04]  /*38a0*/  IABS R71, R73 ;  /* 0x0000004900477213 */ /* 0x002fc80000000000 */
[----:B------:R-:W1:Y:S01]  /*38b0*/  I2F.RP R70, R71 ;  /* 0x0000004700467306 */ /* 0x000e620000209400 */
[----:B--2---:R-:W-:-:S05]  /*38c0*/  IMAD R2, R2, UR4, R69 ;  /* 0x0000000402027c24 */ /* 0x004fca000f8e0245 */
[----:B------:R-:W-:Y:S02]  /*38d0*/  SHF.R.U32.HI R68, RZ, 0x5, R2 ;  /* 0x00000005ff447819 */ /* 0x000fe40000011602 */
[----:B-1----:R-:W1:Y:S01]  /*38e0*/  MUFU.RCP R70, R70 ;  /* 0x0000004600467308 */ /* 0x002e620000001000 */
[----:B------:R-:W-:Y:S02]  /*38f0*/  IMAD.MOV.U32 R2, RZ, RZ, RZ ;  /* 0x000000ffff027224 */ /* 0x000fe400078e00ff */
[----:B-1----:R-:W-:Y:S01]  /*3900*/  VIADD R3, R70, 0xffffffe ;  /* 0x0ffffffe46037836 */ /* 0x002fe20000000000 */
[----:B------:R-:W-:-:S05]  /*3910*/  IABS R70, R68 ;  /* 0x0000004400467213 */ /* 0x000fca0000000000 */
[----:B------:R-:W1:Y:S02]  /*3920*/  F2I.FTZ.U32.TRUNC.NTZ R3, R3 ;  /* 0x0000000300037305 */ /* 0x000e64000021f000 */
[----:B-1----:R-:W-:-:S04]  /*3930*/  IMAD.MOV R72, RZ, RZ, -R3 ;  /* 0x000000ffff487224 */ /* 0x002fc800078e0a03 */
[----:B------:R-:W-:-:S04]  /*3940*/  IMAD R69, R72, R71, RZ ;  /* 0x0000004748457224 */ /* 0x000fc800078e02ff */
[----:B------:R-:W-:-:S04]  /*3950*/  IMAD.HI.U32 R69, R3, R69, R2 ;  /* 0x0000004503457227 */ /* 0x000fc800078e0002 */
[----:B------:R-:W-:-:S04]  /*3960*/  IMAD.MOV.U32 R2, RZ, RZ, R70 ;  /* 0x000000ffff027224 */ /* 0x000fc800078e0046 */
[----:B------:R-:W-:-:S04]  /*3970*/  IMAD.HI.U32 R78, R69, R2, RZ ;  /* 0x00000002454e7227 */ /* 0x000fc800078e00ff */
[----:B------:R-:W-:-:S04]  /*3980*/  IMAD.MOV R3, RZ, RZ, -R78 ;  /* 0x000000ffff037224 */ /* 0x000fc800078e0a4e */
[----:B------:R-:W-:-:S05]  /*3990*/  IMAD R2, R71, R3, R2 ;  /* 0x0000000347027224 */ /* 0x000fca00078e0202 */
[----:B------:R-:W-:-:S13]  /*39a0*/  ISETP.GT.U32.AND P1, PT, R71, R2, PT ;  /* 0x000000024700720c */ /* 0x000fda0003f24070 */
[----:B------:R-:W-:Y:S02]  /*39b0*/  @!P1 IMAD.IADD R2, R2, 0x1, -R71 ;  /* 0x0000000102029824 */ /* 0x000fe400078e0a47 */
[----:B------:R-:W-:Y:S01]  /*39c0*/  @!P1 VIADD R78, R78, 0x1 ;  /* 0x000000014e4e9836 */ /* 0x000fe20000000000 */
[----:B------:R-:W-:Y:S02]  /*39d0*/  ISETP.NE.AND P1, PT, R73, RZ, PT ;  /* 0x000000ff4900720c */ /* 0x000fe40003f25270 */
[----:B------:R-:W-:Y:S02]  /*39e0*/  ISETP.GE.U32.AND P0, PT, R2, R71, PT ;  /* 0x000000470200720c */ /* 0x000fe40003f06070 */
[----:B------:R-:W-:-:S04]  /*39f0*/  LOP3.LUT R2, R68, R73, RZ, 0x3c, !PT ;  /* 0x0000004944027212 */ /* 0x000fc800078e3cff */
[----:B------:R-:W-:Y:S02]  /*3a00*/  ISETP.GE.AND P2, PT, R2, RZ, PT ;  /* 0x000000ff0200720c */ /* 0x000fe40003f46270 */
[----:B------:R-:W1:Y:S05]  /*3a10*/  LDC.64 R2, c[0x0][0x398] ;  /* 0x0000e600ff027b82 */ /* 0x000e6a0000000a00 */
[----:B------:R-:W-:-:S06]  /*3a20*/  @P0 VIADD R78, R78, 0x1 ;  /* 0x000000014e4e0836 */ /* 0x000fcc0000000000 */
[----:B------:R-:W-:Y:S01]  /*3a30*/  @!P2 IMAD.MOV R78, RZ, RZ, -R78 ;  /* 0x000000ffff4ea224 */ /* 0x000fe200078e0a4e */
[----:B------:R-:W-:-:S05]  /*3a40*/  @!P1 LOP3.LUT R78, RZ, R73, RZ, 0x33, !PT ;  /* 0x00000049ff4e9212 */ /* 0x000fca00078e33ff */
[----:B------:R-:W-:Y:S02]  /*3a50*/  IMAD.MOV R69, RZ, RZ, -R78 ;  /* 0x000000ffff457224 */ /* 0x000fe400078e0a4e */
[----:B------:R-:W-:Y:S02]  /*3a60*/  IMAD R71, R78, 0x10, R81 ;  /* 0x000000104e477824 */ /* 0x000fe400078e0251 */
[C---:B------:R-:W-:Y:S02]  /*3a70*/  IMAD R76, R73.reuse, R69, R68 ;  /* 0x00000045494c7224 */ /* 0x040fe400078e0244 */
[----:B------:R-:W-:Y:S02]  /*3a80*/  IMAD.SHL.U32 R69, R73, 0x20, RZ ;  /* 0x0000002049457824 */ /* 0x000fe400078e00ff */
[C---:B------:R-:W-:Y:S02]  /*3a90*/  IMAD.IADD R68, R76.reuse, 0x1, R73 ;  /* 0x000000014c447824 */ /* 0x040fe400078e0249 */
[----:B------:R-:W-:-:S02]  /*3aa0*/  IMAD R76, R76, 0x10, R77 ;  /* 0x000000104c4c7824 */ /* 0x000fc400078e024d */
[--C-:B------:R-:W-:Y:S02]  /*3ab0*/  IMAD R68, R68, 0x10, R69.reuse ;  /* 0x0000001044447824 */ /* 0x100fe400078e0245 */
[----:B------:R-:W-:Y:S01]  /*3ac0*/  IMAD R72, R73, 0x10, R76 ;  /* 0x0000001049487824 */ /* 0x000fe200078e024c */
[CC--:B-1----:R-:W-:Y:S01]  /*3ad0*/  ISETP.GE.AND P3, PT, R76.reuse, R3.reuse, PT ;  /* 0x000000034c00720c */ /* 0x0c2fe20003f66270 */
[----:B------:R-:W-:Y:S02]  /*3ae0*/  IMAD.IADD R70, R76, 0x1, R69 ;  /* 0x000000014c467824 */ /* 0x000fe400078e0245 */
[----:B------:R-:W-:Y:S01]  /*3af0*/  IMAD.IADD R68, R68, 0x1, R77 ;  /* 0x0000000144447824 */ /* 0x000fe200078e024d */
[C---:B------:R-:W-:Y:S01]  /*3b00*/  ISETP.LT.AND P3, PT, R71.reuse, R2, !P3 ;  /* 0x000000024700720c */ /* 0x040fe20005f61270 */
[-C--:B------:R-:W-:Y:S01]  /*3b10*/  IMAD R69, R71, R3.reuse, RZ ;  /* 0x0000000347457224 */ /* 0x080fe200078e02ff */
[-C--:B------:R-:W-:Y:S02]  /*3b20*/  ISETP.GE.AND P2, PT, R72, R3.reuse, PT ;  /* 0x000000034800720c */ /* 0x080fe40003f46270 */
[----:B------:R-:W-:-:S02]  /*3b30*/  ISETP.GE.AND P1, PT, R70, R3, PT ;  /* 0x000000034600720c */ /* 0x000fc40003f26270 */
[----:B------:R-:W-:Y:S02]  /*3b40*/  ISETP.GE.AND P0, PT, R68, R3, PT ;  /* 0x000000034400720c */ /* 0x000fe40003f06270 */
[CC--:B------:R-:W-:Y:S02]  /*3b50*/  ISETP.GE.OR P4, PT, R71.reuse, R2.reuse, P2 ;  /* 0x000000024700720c */ /* 0x0c0fe40001786670 */
[CC--:B------:R-:W-:Y:S02]  /*3b60*/  ISETP.GE.OR P5, PT, R71.reuse, R2.reuse, P1 ;  /* 0x000000024700720c */ /* 0x0c0fe40000fa6670 */
[----:B------:R-:W-:Y:S02]  /*3b70*/  ISETP.GE.OR P6, PT, R71, R2, P0 ;  /* 0x000000024700720c */ /* 0x000fe400007c6670 */
[----:B------:R-:W-:Y:S01]  /*3b80*/  SHF.R.S32.HI R71, RZ, 0x1f, R69 ;  /* 0x0000001fff477819 */ /* 0x000fe20000011445 */
[----:B------:R-:W-:Y:S10]  /*3b90*/  @!P3 BRA `(.L_x_17) ;  /* 0x0000000000e4b947 */ /* 0x000ff40003800000 */
[----:B------:R-:W1:Y:S01]  /*3ba0*/  S2R R83, SR_LANEID ;  /* 0x0000000000537919 */ /* 0x000e620000000000 */
[----:B------:R-:W2:Y:S01]  /*3bb0*/  LDCU.64 UR4, c[0x0][0x390] ;  /* 0x00007200ff0477ac */ /* 0x000ea20008000a00 */
[----:B------:R-:W-:Y:S02]  /*3bc0*/  IADD3 R87, P3, PT, R69, R76, RZ ;  /* 0x0000004c45577210 */ /* 0x000fe40007f7e0ff */
[----:B------:R-:W-:Y:S02]  /*3bd0*/  SHF.R.U32.HI R73, RZ, 0x1, R3 ;  /* 0x00000001ff497819 */ /* 0x000fe40000011603 */
[----:B------:R-:W-:Y:S02]  /*3be0*/  LEA.HI.X.SX32 R80, R76, R71, 0x1, P3 ;  /* 0x000000474c507211 */ /* 0x000fe400018f0eff */
[----:B--2---:R-:W-:-:S04]  /*3bf0*/  LEA R75, P3, R87, UR4, 0x2 ;  /* 0x00000004574b7c11 */ /* 0x004fc8000f8610ff */
[----:B------:R-:W-:Y:S01]  /*3c00*/  LEA.HI.X R87, R87, UR5, R80, 0x2, P3 ;  /* 0x0000000557577c11 */ /* 0x000fe200098f1450 */
[----:B------:R-:W-:Y:S05]  /*3c10*/  WARPSYNC.ALL ;  /* 0x0000000000007948 */ /* 0x000fea0003800000 */
[----:B------:R-:W-:Y:S02]  /*3c20*/  R2UR UR4, R90 ;  /* 0x000000005a0472ca */ /* 0x000fe400000e0000 */
[----:B------:R-:W-:Y:S02]  /*3c30*/  R2UR UR5, R91 ;  /* 0x000000005b0572ca */ /* 0x000fe400000e0000 */
[----:B-1----:R-:W-:-:S02]  /*3c40*/  LOP3.LUT R82, R83, 0x3, RZ, 0xc0, !PT ;  /* 0x0000000353527812 */ /* 0x002fc400078ec0ff */
[----:B------:R-:W-:Y:S01]  /*3c50*/  SHF.R.U32.HI R84, RZ, 0x2, R83 ;  /* 0x00000002ff547819 */ /* 0x000fe20000011653 */
[----:B------:R-:W-:Y:S01]  /*3c60*/  IMAD.MOV.U32 R83, RZ, RZ, RZ ;  /* 0x000000ffff537224 */ /* 0x000fe200078e00ff */
[----:B------:R-:W-:Y:S02]  /*3c70*/  R2UR UR8, R90 ;  /* 0x000000005a0872ca */ /* 0x000fe400000e0000 */
[C---:B------:R-:W-:Y:S01]  /*3c80*/  R2UR UR9, R91.reuse ;  /* 0x000000005b0972ca */ /* 0x040fe200000e0000 */
[----:B------:R-:W-:Y:S01]  /*3c90*/  IMAD.WIDE.U32 R84, R84, R73, R82 ;  /* 0x0000004954547225 */ /* 0x000fe200078e0052 */
[----:B------:R-:W-:Y:S02]  /*3ca0*/  R2UR UR10, R90 ;  /* 0x000000005a0a72ca */ /* 0x000fe400000e0000 */
[----:B------:R-:W-:Y:S02]  /*3cb0*/  R2UR UR11, R91 ;  /* 0x000000005b0b72ca */ /* 0x000fe400000e0000 */
[----:B------:R-:W-:-:S04]  /*3cc0*/  LEA R82, P3, R84, R75, 0x3 ;  /* 0x0000004b54527211 */ /* 0x000fc800078618ff */
[----:B------:R-:W-:-:S05]  /*3cd0*/  LEA.HI.X R83, R84, R87, R85, 0x3, P3 ;  /* 0x0000005754537211 */ /* 0x000fca00018f1c55 */
[----:B------:R-:W2:Y:S01]  /*3ce0*/  LD.E.64 R86, desc[UR4][R82.64] ;  /* 0x0000000452567980 */ /* 0x000ea2000c101b00 */
[C---:B------:R-:W-:Y:S01]  /*3cf0*/  R2UR UR4, R90.reuse ;  /* 0x000000005a0472ca */ /* 0x040fe200000e0000 */
[----:B------:R-:W-:Y:S01]  /*3d00*/  IMAD.WIDE.U32 R84, R73, 0x40, R82 ;  /* 0x0000004049547825 */ /* 0x000fe200078e0052 */
[----:B------:R-:W-:Y:S01]  /*3d10*/  R2UR UR5, R91 ;  /* 0x000000005b0572ca */ /* 0x000fe200000e0000 */
[----:B------:R-:W3:Y:S04]  /*3d20*/  LD.E.64 R92, desc[UR10][R82.64+0x20] ;  /* 0x0000200a525c7980 */ /* 0x000ee8000c101b00 */
[----:B------:R-:W4:Y:S08]  /*3d30*/  LD.E.64 R88, desc[UR8][R84.64] ;  /* 0x0000000854587980 */ /* 0x000f30000c101b00 */
[----:B------:R-:W5:Y:S01]  /*3d40*/  LD.E.64 R94, desc[UR4][R84.64+0x20] ;  /* 0x00002004545e7980 */ /* 0x000f62000c101b00 */
[----:B------:R-:W2:Y:S01]  /*3d50*/  LDCU UR4, c[0x0][0x3b8] ;  /* 0x00007700ff0477ac */ /* 0x000ea20008000800 */
[----:B------:R-:W1:Y:S01]  /*3d60*/  LDCU UR5, c[0x0][0x3b4] ;  /* 0x00007680ff0577ac */ /* 0x000e620008000800 */
[----:B------:R-:W-:-:S02]  /*3d70*/  R2UR UR8, R90 ;  /* 0x000000005a0872ca */ /* 0x000fc400000e0000 */
[C---:B------:R-:W-:Y:S02]  /*3d80*/  R2UR UR9, R91.reuse ;  /* 0x000000005b0972ca */ /* 0x040fe400000e0000 */
[C---:B------:R-:W-:Y:S02]  /*3d90*/  R2UR UR10, R90.reuse ;  /* 0x000000005a0a72ca */ /* 0x040fe400000e0000 */
[C---:B------:R-:W-:Y:S02]  /*3da0*/  R2UR UR11, R91.reuse ;  /* 0x000000005b0b72ca */ /* 0x040fe400000e0000 */
[C---:B------:R-:W-:Y:S02]  /*3db0*/  R2UR UR12, R90.reuse ;  /* 0x000000005a0c72ca */ /* 0x040fe400000e0000 */
[----:B------:R-:W-:Y:S02]  /*3dc0*/  R2UR UR13, R91 ;  /* 0x000000005b0d72ca */ /* 0x000fe400000e0000 */
[----:B------:R-:W-:-:S02]  /*3dd0*/  R2UR UR14, R90 ;  /* 0x000000005a0e72ca */ /* 0x000fc400000e0000 */
[----:B------:R-:W-:Y:S01]  /*3de0*/  R2UR UR15, R91 ;  /* 0x000000005b0f72ca */ /* 0x000fe200000e0000 */
[----:B--2---:R-:W-:Y:S01]  /*3df0*/  FMUL R73, R86, UR4 ;  /* 0x0000000456497c20 */ /* 0x004fe20008400000 */
[----:B------:R-:W-:-:S03]  /*3e00*/  FMUL R80, R87, UR4 ;  /* 0x0000000457507c20 */ /* 0x000fc60008400000 */
[----:B-1----:R-:W-:Y:S01]  /*3e10*/  FFMA R64, R64, UR5, R73 ;  /* 0x0000000540407c23 */ /* 0x002fe20008000049 */
[----:B------:R-:W-:Y:S01]  /*3e20*/  FFMA R65, R65, UR5, R80 ;  /* 0x0000000541417c23 */ /* 0x000fe20008000050 */
[----:B----4-:R-:W-:Y:S01]  /*3e30*/  FMUL R75, R88, UR4 ;  /* 0x00000004584b7c20 */ /* 0x010fe20008400000 */
[----:B------:R-:W-:Y:S01]  /*3e40*/  FMUL R86, R89, UR4 ;  /* 0x0000000459567c20 */ /* 0x000fe20008400000 */
[----:B---3--:R-:W-:Y:S01]  /*3e50*/  FMUL R73, R92, UR4 ;  /* 0x000000045c497c20 */ /* 0x008fe20008400000 */
[----:B------:R-:W-:Y:S01]  /*3e60*/  FMUL R80, R93, UR4 ;  /* 0x000000045d507c20 */ /* 0x000fe20008400000 */
[----:B------:R-:W-:Y:S01]  /*3e70*/  FFMA R66, R66, UR5, R75 ;  /* 0x0000000542427c23 */ /* 0x000fe2000800004b */
[----:B------:R-:W-:Y:S01]  /*3e80*/  FFMA R67, R67, UR5, R86 ;  /* 0x0000000543437c23 */ /* 0x000fe20008000056 */
[----:B-----5:R-:W-:Y:S01]  /*3e90*/  FMUL R75, R94, UR4 ;  /* 0x000000045e4b7c20 */ /* 0x020fe20008400000 */
[----:B------:R-:W-:Y:S01]  /*3ea0*/  FMUL R86, R95, UR4 ;  /* 0x000000045f567c20 */ /* 0x000fe20008400000 */
[----:B------:R-:W-:Y:S01]  /*3eb0*/  FFMA R60, R60, UR5, R73 ;  /* 0x000000053c3c7c23 */ /* 0x000fe20008000049 */
[----:B------:R-:W-:Y:S01]  /*3ec0*/  FFMA R61, R61, UR5, R80 ;  /* 0x000000053d3d7c23 */ /* 0x000fe20008000050 */
[----:B------:R-:W-:Y:S01]  /*3ed0*/  FFMA R62, R62, UR5, R75 ;  /* 0x000000053e3e7c23 */ /* 0x000fe2000800004b */
[----:B------:R-:W-:Y:S01]  /*3ee0*/  FFMA R63, R63, UR5, R86 ;  /* 0x000000053f3f7c23 */ /* 0x000fe20008000056 */
[----:B------:R1:W-:Y:S04]  /*3ef0*/  ST.E.64 desc[UR8][R82.64], R64 ;  /* 0x0000004052007985 */ /* 0x0003e8000c101b08 */
[----:B------:R1:W-:Y:S04]  /*3f00*/  ST.E.64 desc[UR10][R84.64], R66 ;  /* 0x0000004254007985 */ /* 0x0003e8000c101b0a */
[----:B------:R1:W-:Y:S04]  /*3f10*/  ST.E.64 desc[UR12][R82.64+0x20], R60 ;  /* 0x0000203c52007985 */ /* 0x0003e8000c101b0c */
[----:B------:R1:W-:Y:S02]  /*3f20*/  ST.E.64 desc[UR14][R84.64+0x20], R62 ;  /* 0x0000203e54007985 */ /* 0x0003e4000c101b0e */
.L_x_17:
[----:B------:R-:W-:Y:S05]  /*3f30*/  @P4 BRA `(.L_x_18) ;  /* 0x0000000000e44947 */ /* 0x000fea0003800000 */
[----:B-1----:R-:W1:Y:S01]  /*3f40*/  S2R R61, SR_LANEID ;  /* 0x00000000003d7919 */ /* 0x002e620000000000 */
        /* <DEDUP_REMOVED lines=12> */
[C---:B------:R-:W-:Y:S02]  /*4010*/  R2UR UR8, R90.reuse ;  /* 0x000000005a0872ca */ /* 0x040fe400000e0000 */
[----:B------:R-:W-:Y:S01]  /*4020*/  R2UR UR9, R91 ;  /* 0x000000005b0972ca */ /* 0x000fe200000e0000 */
        /* <DEDUP_REMOVED lines=23> */
[----:B------:R-:W-:Y:S01]  /*41a0*/  FMUL R64, R65, UR4 ;  /* 0x0000000441407c20 */ /* 0x000fe20008400000 */
[----:B----4-:R-:W-:Y:S01]  /*41b0*/  FMUL R65, R66, UR4 ;  /* 0x0000000442417c20 */ /* 0x010fe20008400000 */
[----:B------:R-:W-:Y:S02]  /*41c0*/  FMUL R66, R67, UR4 ;  /* 0x0000000443427c20 */ /* 0x000fe40008400000 */
[----:B-1----:R-:W-:Y:S01]  /*41d0*/  FFMA R57, R57, UR5, R64 ;  /* 0x0000000539397c23 */ /* 0x002fe20008000040 */
[----:B---3--:R-:W-:Y:S01]  /*41e0*/  FMUL R64, R83, UR4 ;  /* 0x0000000453407c20 */ /* 0x008fe20008400000 */
[----:B------:R-:W-:Y:S01]  /*41f0*/  FFMA R58, R58, UR5, R65 ;  /* 0x000000053a3a7c23 */ /* 0x000fe20008000041 */
[----:B------:R-:W-:Y:S01]  /*4200*/  FFMA R59, R59, UR5, R66 ;  /* 0x000000053b3b7c23 */ /* 0x000fe20008000042 */
[----:B------:R-:W-:Y:S01]  /*4210*/  FMUL R65, R82, UR4 ;  /* 0x0000000452417c20 */ /* 0x000fe20008400000 */
        /* <DEDUP_REMOVED lines=11> */
.L_x_18:
[----:B------:R-:W-:Y:S05]  /*42d0*/  @P5 BRA `(.L_x_19) ;  /* 0x0000000000e45947 */ /* 0x000fea0003800000 */
[----:B--2---:R-:W2:Y:S01]  /*42e0*/  S2R R53, SR_LANEID ;  /* 0x0000000000357919 */ /* 0x004ea20000000000 */
[----:B------:R-:W3:Y:S01]  /*42f0*/  LDCU.64 UR4, c[0x0][0x390] ;  /* 0x00007200ff0477ac */ /* 0x000ee20008000a00 */
[----:B------:R-:W-:Y:S02]  /*4300*/  IADD3 R59, P3, PT, R69, R70, RZ ;  /* 0x00000046453b7210 */ /* 0x000fe40007f7e0ff */
[----:B-1----:R-:W-:Y:S02]  /*4310*/  SHF.R.U32.HI R61, RZ, 0x1, R3 ;  /* 0x00000001ff3d7819 */ /* 0x002fe40000011603 */
[----:B------:R-:W-:Y:S02]  /*4320*/  LEA.HI.X.SX32 R54, R70, R71, 0x1, P3 ;  /* 0x0000004746367211 */ /* 0x000fe400018f0eff */
[----:B---3--:R-:W-:-:S04]  /*4330*/  LEA R57, P3, R59, UR4, 0x2 ;  /* 0x000000043b397c11 */ /* 0x008fc8000f8610ff */
[----:B------:R-:W-:Y:S01]  /*4340*/  LEA.HI.X R59, R59, UR5, R54, 0x2, P3 ;  /* 0x000000053b3b7c11 */ /* 0x000fe200098f1436 */
[----:B------:R-:W-:Y:S05]  /*4350*/  WARPSYNC.ALL ;  /* 0x0000000000007948 */ /* 0x000fea0003800000 */
[----:B------:R-:W-:Y:S02]  /*4360*/  R2UR UR4, R90 ;  /* 0x000000005a0472ca */ /* 0x000fe400000e0000 */
[----:B------:R-:W-:Y:S02]  /*4370*/  R2UR UR5, R91 ;  /* 0x000000005b0572ca */ /* 0x000fe400000e0000 */
[----:B--2---:R-:W-:-:S02]  /*4380*/  LOP3.LUT R52, R53, 0x3, RZ, 0xc0, !PT ;  /* 0x0000000335347812 */ /* 0x004fc400078ec0ff */
        /* <DEDUP_REMOVED lines=46> */
.L_x_19:
[----:B------:R-:W-:Y:S05]  /*4670*/  @P6 BRA `(.L_x_20) ;  /* 0x0000000000e46947 */ /* 0x000fea0003800000 */
[----:B---3--:R-:W3:Y:S01]  /*4680*/  S2R R45, SR_LANEID ;  /* 0x00000000002d7919 */ /* 0x008ee20000000000 */
[----:B------:R-:W4:Y:S01]  /*4690*/  LDCU.64 UR4, c[0x0][0x390] ;  /* 0x00007200ff0477ac */ /* 0x000f220008000a00 */
[----:B------:R-:W-:Y:S02]  /*46a0*/  IADD3 R51, P3, PT, R69, R68, RZ ;  /* 0x0000004445337210 */ /* 0x000fe40007f7e0ff */
[----:B--2---:R-:W-:Y:S02]  /*46b0*/  SHF.R.U32.HI R53, RZ, 0x1, R3 ;  /* 0x00000001ff357819 */ /* 0x004fe40000011603 */
[----:B------:R-:W-:Y:S02]  /*46c0*/  LEA.HI.X.SX32 R46, R68, R71, 0x1, P3 ;  /* 0x00000047442e7211 */ /* 0x000fe400018f0eff */
[----:B----4-:R-:W-:-:S04]  /*46d0*/  LEA R49, P3, R51, UR4, 0x2 ;  /* 0x0000000433317c11 */ /* 0x010fc8000f8610ff */
[----:B------:R-:W-:Y:S01]  /*46e0*/  LEA.HI.X R51, R51, UR5, R46, 0x2, P3 ;  /* 0x0000000533337c11 */ /* 0x000fe200098f142e */
[----:B------:R-:W-:Y:S05]  /*46f0*/  WARPSYNC.ALL ;  /* 0x0000000000007948 */ /* 0x000fea0003800000 */
[----:B------:R-:W-:Y:S02]  /*4700*/  R2UR UR4, R90 ;  /* 0x000000005a0472ca */ /* 0x000fe400000e0000 */
[----:B------:R-:W-:Y:S02]  /*4710*/  R2UR UR5, R91 ;  /* 0x000000005b0572ca */ /* 0x000fe400000e0000 */
[----:B---3--:R-:W-:-:S02]  /*4720*/  LOP3.LUT R44, R45, 0x3, RZ, 0xc0, !PT ;  /* 0x000000032d2c7812 */ /* 0x008fc400078ec0ff */
        /* <DEDUP_REMOVED lines=17> */
[----:B------:R-:W0:Y:S01]  /*4840*/  LDCU UR5, c[0x0][0x3b4] ;  /* 0x00007680ff0577ac */ /* 0x000e220008000800 */
        /* <DEDUP_REMOVED lines=12> */
[----:B0-----:R-:W-:Y:S01]  /*4910*/  FFMA R41, R41, UR5, R48 ;  /* 0x0000000529297c23 */ /* 0x001fe20008000030 */
        /* <DEDUP_REMOVED lines=15> */
.L_x_20:
[----:B------:R-:W5:Y:S01]  /*4a10*/  LDCU UR4, c[0x0][0x3b0] ;  /* 0x00007600ff0477ac */ /* 0x000f620008000800 */
[----:B------:R-:W-:Y:S01]  /*4a20*/  ISETP.GE.AND P3, PT, R76, R3, PT ;  /* 0x000000034c00720c */ /* 0x000fe20003f66270 */
[----:B-----5:R-:W-:-:S04]  /*4a30*/  VIADD R78, R78, UR4 ;  /* 0x000000044e4e7c36 */ /* 0x020fc80008000000 */
[----:B----4-:R-:W-:-:S05]  /*4a40*/  IMAD R37, R78, 0x10, R81 ;  /* 0x000000104e257824 */ /* 0x010fca00078e0251 */
[CC--:B------:R-:W-:Y:S02]  /*4a50*/  ISETP.GE.OR P3, PT, R37.reuse, R2.reuse, P3 ;  /* 0x000000022500720c */ /* 0x0c0fe40001f66670 */
[CC--:B------:R-:W-:Y:S02]  /*4a60*/  ISETP.GE.OR P2, PT, R37.reuse, R2.reuse, P2 ;  /* 0x000000022500720c */ /* 0x0c0fe40001746670 */
[CC--:B------:R-:W-:Y:S02]  /*4a70*/  ISETP.GE.OR P1, PT, R37.reuse, R2.reuse, P1 ;  /* 0x000000022500720c */ /* 0x0c0fe40000f26670 */
[C---:B------:R-:W-:Y:S01]  /*4a80*/  ISETP.GE.OR P0, PT, R37.reuse, R2, P0 ;  /* 0x000000022500720c */ /* 0x040fe20000706670 */
[----:B------:R-:W-:-:S05]  /*4a90*/  IMAD R37, R37, R3, RZ ;  /* 0x0000000325257224 */ /* 0x000fca00078e02ff */
[----:B------:R-:W-:Y:S01]  /*4aa0*/  SHF.R.S32.HI R39, RZ, 0x1f, R37 ;  /* 0x0000001fff277819 */ /* 0x000fe20000011425 */
[----:B------:R-:W-:Y:S06]  /*4ab0*/  @P3 BRA `(.L_x_21) ;  /* 0x0000000000e43947 */ /* 0x000fec0003800000 */
[----:B------:R-:W4:Y:S01]  /*4ac0*/  S2R R2, SR_LANEID ;  /* 0x0000000000027919 */ /* 0x000f220000000000 */
[----:B------:R-:W5:Y:S01]  /*4ad0*/  LDCU.64 UR4, c[0x0][0x390] ;  /* 0x00007200ff0477ac */ /* 0x000f620008000a00 */
[C---:B---3--:R-:W-:Y:S01]  /*4ae0*/  IADD3 R47, P3, PT, R76.reuse, R37, RZ ;  /* 0x000000254c2f7210 */ /* 0x048fe20007f7e0ff */
[----:B------:R-:W-:Y:S01]  /*4af0*/  IMAD.MOV.U32 R41, RZ, RZ, RZ ;  /* 0x000000ffff297224 */ /* 0x000fe200078e00ff */
[----:B------:R-:W-:Y:S02]  /*4b00*/  SHF.R.U32.HI R49, RZ, 0x1, R3 ;  /* 0x00000001ff317819 */ /* 0x000fe40000011603 */
[----:B------:R-:W-:Y:S02]  /*4b10*/  LEA.HI.X.SX32 R76, R76, R39, 0x1, P3 ;  /* 0x000000274c4c7211 */ /* 0x000fe400018f0eff */
[----:B-----5:R-:W-:-:S04]  /*4b20*/  LEA R45, P3, R47, UR4, 0x2 ;  /* 0x000000042f2d7c11 */ /* 0x020fc8000f8610ff */
[----:B------:R-:W-:Y:S01]  /*4b30*/  LEA.HI.X R47, R47, UR5, R76, 0x2, P3 ;  /* 0x000000052f2f7c11 */ /* 0x000fe200098f144c */
[----:B------:R-:W-:Y:S05]  /*4b40*/  WARPSYNC.ALL ;  /* 0x0000000000007948 */ /* 0x000fea0003800000 */
[----:B------:R-:W-:Y:S02]  /*4b50*/  R2UR UR4, R90 ;  /* 0x000000005a0472ca */ /* 0x000fe400000e0000 */
[----:B------:R-:W-:Y:S02]  /*4b60*/  R2UR UR5, R91 ;  /* 0x000000005b0572ca */ /* 0x000fe400000e0000 */
[----:B----4-:R-:W-:-:S02]  /*4b70*/  LOP3.LUT R40, R2, 0x3, RZ, 0xc0, !PT ;  /* 0x0000000302287812 */ /* 0x010fc400078ec0ff */
[----:B------:R-:W-:Y:S02]  /*4b80*/  SHF.R.U32.HI R43, RZ, 0x2, R2 ;  /* 0x00000002ff2b7819 */ /* 0x000fe40000011602 */
[C---:B------:R-:W-:Y:S02]  /*4b90*/  R2UR UR8, R90.reuse ;  /* 0x000000005a0872ca */ /* 0x040fe400000e0000 */
[----:B------:R-:W-:Y:S01]  /*4ba0*/  R2UR UR9, R91 ;  /* 0x000000005b0972ca */ /* 0x000fe200000e0000 */
[----:B------:R-:W-:Y:S01]  /*4bb0*/  IMAD.WIDE.U32 R42, R43, R49, R40 ;  /* 0x000000312b2a7225 */ /* 0x000fe200078e0028 */
[----:B------:R-:W-:Y:S02]  /*4bc0*/  R2UR UR10, R90 ;  /* 0x000000005a0a72ca */ /* 0x000fe400000e0000 */
[----:B------:R-:W-:Y:S02]  /*4bd0*/  R2UR UR11, R91 ;  /* 0x000000005b0b72ca */ /* 0x000fe400000e0000 */
[----:B------:R-:W-:-:S04]  /*4be0*/  LEA R40, P3, R42, R45, 0x3 ;  /* 0x0000002d2a287211 */ /* 0x000fc800078618ff */
[----:B------:R-:W-:-:S05]  /*4bf0*/  LEA.HI.X R41, R42, R47, R43, 0x3, P3 ;  /* 0x0000002f2a297211 */ /* 0x000fca00018f1c2b */
[----:B------:R-:W3:Y:S01]  /*4c00*/  LD.E.64 R44, desc[UR4][R40.64] ;  /* 0x00000004282c7980 */ /* 0x000ee2000c101b00 */
[C---:B------:R-:W-:Y:S01]  /*4c10*/  R2UR UR4, R90.reuse ;  /* 0x000000005a0472ca */ /* 0x040fe200000e0000 */
[----:B------:R-:W-:Y:S01]  /*4c20*/  IMAD.WIDE.U32 R42, R49, 0x40, R40 ;  /* 0x00000040312a7825 */ /* 0x000fe200078e0028 */
[----:B------:R-:W-:Y:S01]  /*4c30*/  R2UR UR5, R91 ;  /* 0x000000005b0572ca */ /* 0x000fe200000e0000 */
[----:B------:R-:W4:Y:S04]  /*4c40*/  LD.E.64 R48, desc[UR10][R40.64+0x20] ;  /* 0x0000200a28307980 */ /* 0x000f28000c101b00 */
[----:B------:R-:W5:Y:S08]  /*4c50*/  LD.E.64 R46, desc[UR8][R42.64] ;  /* 0x000000082a2e7980 */ /* 0x000f70000c101b00 */
[----:B------:R-:W4:Y:S01]  /*4c60*/  LD.E.64 R50, desc[UR4][R42.64+0x20] ;  /* 0x000020042a327980 */ /* 0x000f22000c101b00 */
[----:B------:R-:W3:Y:S01]  /*4c70*/  LDCU UR4, c[0x0][0x3b8] ;  /* 0x00007700ff0477ac */ /* 0x000ee20008000800 */
        /* <DEDUP_REMOVED lines=9> */
[----:B---3--:R-:W-:Y:S01]  /*4d10*/  FMUL R2, R45, UR4 ;  /* 0x000000042d027c20 */ /* 0x008fe20008400000 */
[----:B--2---:R-:W-:-:S03]  /*4d20*/  FMUL R53, R44, UR4 ;  /* 0x000000042c357c20 */ /* 0x004fc60008400000 */
[----:B0-----:R-:W-:Y:S01]  /*4d30*/  FFMA R33, R33, UR5, R2 ;  /* 0x0000000521217c23 */ /* 0x001fe20008000002 */
[----:B-----5:R-:W-:Y:S01]  /*4d40*/  FMUL R45, R46, UR4 ;  /* 0x000000042e2d7c20 */ /* 0x020fe20008400000 */
[----:B------:R-:W-:Y:S01]  /*4d50*/  FMUL R36, R47, UR4 ;  /* 0x000000042f247c20 */ /* 0x000fe20008400000 */
[----:B----4-:R-:W-:Y:S02]  /*4d60*/  FMUL R2, R49, UR4 ;  /* 0x0000000431027c20 */ /* 0x010fe40008400000 */
[----:B------:R-:W-:Y:S01]  /*4d70*/  FFMA R34, R34, UR5, R45 ;  /* 0x0000000522227c23 */ /* 0x000fe2000800002d */
[----:B------:R-:W-:Y:S01]  /*4d80*/  FFMA R35, R35, UR5, R36 ;  /* 0x0000000523237c23 */ /* 0x000fe20008000024 */
[----:B------:R-:W-:Y:S01]  /*4d90*/  FMUL R45, R48, UR4 ;  /* 0x00000004302d7c20 */ /* 0x000fe20008400000 */
[----:B------:R-:W-:Y:S01]  /*4da0*/  FFMA R32, R32, UR5, R53 ;  /* 0x0000000520207c23 */ /* 0x000fe20008000035 */
[----:B------:R-:W-:Y:S01]  /*4db0*/  FMUL R47, R50, UR4 ;  /* 0x00000004322f7c20 */ /* 0x000fe20008400000 */
        /* <DEDUP_REMOVED lines=9> */
.L_x_21:
[----:B------:R-:W-:Y:S05]  /*4e50*/  @P2 BRA `(.L_x_22) ;  /* 0x0000000000e42947 */ /* 0x000fea0003800000 */
[----:B------:R-:W5:Y:S01]  /*4e60*/  S2R R2, SR_LANEID ;  /* 0x0000000000027919 */ /* 0x000f620000000000 */
[----:B------:R-:W0:Y:S01]  /*4e70*/  LDCU.64 UR4, c[0x0][0x390] ;  /* 0x00007200ff0477ac */ /* 0x000e220008000a00 */
[C---:B----4-:R-:W-:Y:S01]  /*4e80*/  IADD3 R35, P2, PT, R72.reuse, R37, RZ ;  /* 0x0000002548237210 */ /* 0x050fe20007f5e0ff */
[----:B------:R-:W-:Y:S01]  /*4e90*/  IMAD.MOV.U32 R29, RZ, RZ, RZ ;  /* 0x000000ffff1d7224 */ /* 0x000fe200078e00ff */
[----:B------:R-:W-:Y:S02]  /*4ea0*/  SHF.R.U32.HI R41, RZ, 0x1, R3 ;  /* 0x00000001ff297819 */ /* 0x000fe40000011603 */
[----:B------:R-:W-:Y:S02]  /*4eb0*/  LEA.HI.X.SX32 R72, R72, R39, 0x1, P2 ;  /* 0x0000002748487211 */ /* 0x000fe400010f0eff */
[----:B0-----:R-:W-:-:S04]  /*4ec0*/  LEA R33, P2, R35, UR4, 0x2 ;  /* 0x0000000423217c11 */ /* 0x001fc8000f8410ff */
[----:B------:R-:W-:Y:S01]  /*4ed0*/  LEA.HI.X R35, R35, UR5, R72, 0x2, P2 ;  /* 0x0000000523237c11 */ /* 0x000fe200090f1448 */
[----:B------:R-:W-:Y:S05]  /*4ee0*/  WARPSYNC.ALL ;  /* 0x0000000000007948 */ /* 0x000fea0003800000 */
[----:B------:R-:W-:Y:S02]  /*4ef0*/  R2UR UR4, R90 ;  /* 0x000000005a0472ca */ /* 0x000fe400000e0000 */
[----:B------:R-:W-:Y:S02]  /*4f00*/  R2UR UR5, R91 ;  /* 0x000000005b0572ca */ /* 0x000fe400000e0000 */
[----:B-----5:R-:W-:-:S02]  /*4f10*/  LOP3.LUT R28, R2, 0x3, RZ, 0xc0, !PT ;  /* 0x00000003021c7812 */ /* 0x020fc400078ec0ff */
        /* <DEDUP_REMOVED lines=8> */
[----:B------:R-:W4:Y:S01]  /*4fa0*/  LD.E.64 R32, desc[UR4][R28.64] ;  /* 0x000000041c207980 */ /* 0x000f22000c101b00 */
[C---:B------:R-:W-:Y:S01]  /*4fb0*/  R2UR UR4, R90.reuse ;  /* 0x000000005a0472ca */ /* 0x040fe200000e0000 */
[----:B------:R-:W-:Y:S01]  /*4fc0*/  IMAD.WIDE.U32 R30, R41, 0x40, R28 ;  /* 0x00000040291e7825 */ /* 0x000fe200078e001c */
[----:B------:R-:W-:Y:S01]  /*4fd0*/  R2UR UR5, R91 ;  /* 0x000000005b0572ca */ /* 0x000fe200000e0000 */
[----:B------:R-:W5:Y:S04]  /*4fe0*/  LD.E.64 R40, desc[UR10][R28.64+0x20] ;  /* 0x0000200a1c287980 */ /* 0x000f68000c101b00 */
[----:B------:R-:W2:Y:S08]  /*4ff0*/  LD.E.64 R34, desc[UR8][R30.64] ;  /* 0x000000081e227980 */ /* 0x000eb0000c101b00 */
[----:B------:R-:W5:Y:S01]  /*5000*/  LD.E.64 R42, desc[UR4][R30.64+0x20] ;  /* 0x000020041e2a7980 */ /* 0x000f62000c101b00 */
[----:B------:R-:W4:Y:S01]  /*5010*/  LDCU UR4, c[0x0][0x3b8] ;  /* 0x00007700ff0477ac */ /* 0x000f220008000800 */
        /* <DEDUP_REMOVED lines=9> */
[----:B----4-:R-:W-:Y:S01]  /*50b0*/  FMUL R2, R33, UR4 ;  /* 0x0000000421027c20 */ /* 0x010fe20008400000 */
[----:B---3--:R-:W-:-:S03]  /*50c0*/  FMUL R45, R32, UR4 ;  /* 0x00000004202d7c20 */ /* 0x008fc60008400000 */
[----:B0-----:R-:W-:Y:S01]  /*50d0*/  FFMA R25, R25, UR5, R2 ;  /* 0x0000000519197c23 */ /* 0x001fe20008000002 */
[----:B--2---:R-:W-:Y:S01]  /*50e0*/  FMUL R33, R34, UR4 ;  /* 0x0000000422217c20 */ /* 0x004fe20008400000 */
[----:B------:R-:W-:Y:S01]  /*50f0*/  FMUL R32, R35, UR4 ;  /* 0x0000000423207c20 */ /* 0x000fe20008400000 */
[----:B-----5:R-:W-:Y:S02]  /*5100*/  FMUL R2, R41, UR4 ;  /* 0x0000000429027c20 */ /* 0x020fe40008400000 */
        /* <DEDUP_REMOVED lines=14> */
.L_x_22:
[----:B------:R-:W-:Y:S05]  /*51f0*/  @P1 BRA `(.L_x_23) ;  /* 0x0000000000e41947 */ /* 0x000fea0003800000 */
[----:B------:R-:W5:Y:S01]  /*5200*/  S2R R2, SR_LANEID ;  /* 0x0000000000027919 */ /* 0x000f620000000000 */
[----:B------:R-:W1:Y:S01]  /*5210*/  LDCU.64 UR4, c[0x0][0x390] ;  /* 0x00007200ff0477ac */ /* 0x000e620008000a00 */
[C---:B0-----:R-:W-:Y:S01]  /*5220*/  IADD3 R27, P1, PT, R70.reuse, R37, RZ ;  /* 0x00000025461b7210 */ /* 0x041fe20007f3e0ff */
[----:B------:R-:W-:Y:S01]  /*5230*/  IMAD.MOV.U32 R21, RZ, RZ, RZ ;  /* 0x000000ffff157224 */ /* 0x000fe200078e00ff */
[----:B----4-:R-:W-:Y:S02]  /*5240*/  SHF.R.U32.HI R29, RZ, 0x1, R3 ;  /* 0x00000001ff1d7819 */ /* 0x010fe40000011603 */
[----:B------:R-:W-:Y:S02]  /*5250*/  LEA.HI.X.SX32 R70, R70, R39, 0x1, P1 ;  /* 0x0000002746467211 */ /* 0x000fe400008f0eff */
[----:B-1----:R-:W-:-:S04]  /*5260*/  LEA R25, P1, R27, UR4, 0x2 ;  /* 0x000000041b197c11 */ /* 0x002fc8000f8210ff */
        /* <DEDUP_REMOVED lines=19> */
[----:B------:R-:W3:Y:S01]  /*53a0*/  LD.E.64 R30, desc[UR4][R22.64+0x20] ;  /* 0x00002004161e7980 */ /* 0x000ee2000c101b00 */
        /* <DEDUP_REMOVED lines=11> */
[----:B------:R-:W-:-:S03]  /*5460*/  FMUL R33, R24, UR4 ;  /* 0x0000000418217c20 */ /* 0x000fc60008400000 */
        /* <DEDUP_REMOVED lines=8> */
[----:B---3--:R-:W-:Y:S01]  /*54f0*/  FMUL R27, R30, UR4 ;  /* 0x000000041e1b7c20 */ /* 0x008fe20008400000 */
        /* <DEDUP_REMOVED lines=9> */
.L_x_23:
[----:B------:R-:W-:Y:S05]  /*5590*/  @P0 BRA `(.L_x_24) ;  /* 0x0000000000e40947 */ /* 0x000fea0003800000 */
[----:B0-----:R-:W0:Y:S01]  /*55a0*/  S2R R12, SR_LANEID ;  /* 0x00000000000c7919 */ /* 0x001e220000000000 */
[----:B------:R-:W5:Y:S01]  /*55b0*/  LDCU.64 UR4, c[0x0][0x390] ;  /* 0x00007200ff0477ac */ /* 0x000f620008000a00 */
[C---:B------:R-:W-:Y:S02]  /*55c0*/  IADD3 R17, P0, PT, R68.reuse, R37, RZ ;  /* 0x0000002544117210 */ /* 0x040fe40007f1e0ff */
[----:B------:R-:W-:Y:S01]  /*55d0*/  SHF.R.U32.HI R19, RZ, 0x1, R3 ;  /* 0x00000001ff137819 */ /* 0x000fe20000011603 */
[----:B------:R-:W-:Y:S01]  /*55e0*/  IMAD.MOV.U32 R3, RZ, RZ, RZ ;  /* 0x000000ffff037224 */ /* 0x000fe200078e00ff */
[----:B------:R-:W-:Y:S02]  /*55f0*/  LEA.HI.X.SX32 R68, R68, R39, 0x1, P0 ;  /* 0x0000002744447211 */ /* 0x000fe400000f0eff */
[----:B-----5:R-:W-:-:S04]  /*5600*/  LEA R15, P0, R17, UR4, 0x2 ;  /* 0x00000004110f7c11 */ /* 0x020fc8000f8010ff */
[----:B------:R-:W-:Y:S01]  /*5610*/  LEA.HI.X R17, R17, UR5, R68, 0x2, P0 ;  /* 0x0000000511117c11 */ /* 0x000fe200080f1444 */
[----:B------:R-:W-:Y:S05]  /*5620*/  WARPSYNC.ALL ;  /* 0x0000000000007948 */ /* 0x000fea0003800000 */
[----:B------:R-:W-:Y:S02]  /*5630*/  R2UR UR4, R90 ;  /* 0x000000005a0472ca */ /* 0x000fe400000e0000 */
[----:B------:R-:W-:Y:S02]  /*5640*/  R2UR UR5, R91 ;  /* 0x000000005b0572ca */ /* 0x000fe400000e0000 */
[----:B0-----:R-:W-:-:S02]  /*5650*/  LOP3.LUT R2, R12, 0x3, RZ, 0xc0, !PT ;  /* 0x000000030c027812 */ /* 0x001fc400078ec0ff */
        /* <DEDUP_REMOVED lines=8> */
[----:B------:R-:W5:Y:S01]  /*56e0*/  LD.E.64 R14, desc[UR4][R2.64] ;  /* 0x00000004020e7980 */ /* 0x000f62000c101b00 */
[C---:B------:R-:W-:Y:S01]  /*56f0*/  R2UR UR4, R90.reuse ;  /* 0x000000005a0472ca */ /* 0x040fe200000e0000 */
[----:B------:R-:W-:Y:S01]  /*5700*/  IMAD.WIDE.U32 R12, R19, 0x40, R2 ;  /* 0x00000040130c7825 */ /* 0x000fe200078e0002 */
[----:B------:R-:W-:Y:S01]  /*5710*/  R2UR UR5, R91 ;  /* 0x000000005b0572ca */ /* 0x000fe200000e0000 */
[----:B------:R-:W2:Y:S04]  /*5720*/  LD.E.64 R18, desc[UR10][R2.64+0x20] ;  /* 0x0000200a02127980 */ /* 0x000ea8000c101b00 */
[----:B------:R-:W3:Y:S08]  /*5730*/  LD.E.64 R16, desc[UR8][R12.64] ;  /* 0x000000080c107980 */ /* 0x000ef0000c101b00 */
[----:B------:R-:W4:Y:S01]  /*5740*/  LD.E.64 R20, desc[UR4][R12.64+0x20] ;  /* 0x000020040c147980 */ /* 0x000f22000c101b00 */
[----:B------:R-:W5:Y:S01]  /*5750*/  LDCU UR4, c[0x0][0x3b8] ;  /* 0x00007700ff0477ac */ /* 0x000f620008000800 */
        /* <DEDUP_REMOVED lines=9> */
[----:B-----5:R-:W-:Y:S01]  /*57f0*/  FMUL R23, R14, UR4 ;  /* 0x000000040e177c20 */ /* 0x020fe20008400000 */
[----:B------:R-:W-:Y:S01]  /*5800*/  FMUL R14, R15, UR4 ;  /* 0x000000040f0e7c20 */ /* 0x000fe20008400000 */
[----:B---3--:R-:W-:Y:S01]  /*5810*/  FMUL R15, R16, UR4 ;  /* 0x00000004100f7c20 */ /* 0x008fe20008400000 */
[----:B------:R-:W-:Y:S02]  /*5820*/  FMUL R16, R17, UR4 ;  /* 0x0000000411107c20 */ /* 0x000fe40008400000 */
[----:B0-----:R-:W-:Y:S01]  /*5830*/  FFMA R9, R9, UR5, R14 ;  /* 0x0000000509097c23 */ /* 0x001fe2000800000e */
[----:B--2---:R-:W-:Y:S01]  /*5840*/  FMUL R14, R19, UR4 ;  /* 0x00000004130e7c20 */ /* 0x004fe20008400000 */
[----:B------:R-:W-:Y:S01]  /*5850*/  FFMA R10, R10, UR5, R15 ;  /* 0x000000050a0a7c23 */ /* 0x000fe2000800000f */
[----:B------:R-:W-:Y:S01]  /*5860*/  FFMA R11, R11, UR5, R16 ;  /* 0x000000050b0b7c23 */ /* 0x000fe20008000010 */
[----:B------:R-:W-:Y:S01]  /*5870*/  FMUL R15, R18, UR4 ;  /* 0x00000004120f7c20 */ /* 0x000fe20008400000 */
[----:B------:R-:W-:Y:S01]  /*5880*/  FFMA R8, R8, UR5, R23 ;  /* 0x0000000508087c23 */ /* 0x000fe20008000017 */
[----:B----4-:R-:W-:Y:S01]  /*5890*/  FMUL R17, R20, UR4 ;  /* 0x0000000414117c20 */ /* 0x010fe20008400000 */
        /* <DEDUP_REMOVED lines=9> */
.L_x_24:
[----:B0-----:R-:W0:Y:S01]  /*5930*/  LDC R2, c[0x0][0x3a8] ;  /* 0x0000ea00ff027b82 */ /* 0x001e220000000800 */
[----:B------:R-:W0:Y:S02]  /*5940*/  LDCU UR4, c[0x0][0x370] ;  /* 0x00006e00ff0477ac */ /* 0x000e240008000800 */
[----:B0-----:R-:W-:-:S05]  /*5950*/  IMAD R77, R2, UR4, R77 ;  /* 0x00000004024d7c24 */ /* 0x001fca000f8e024d */
[----:B------:R-:W-:-:S13]  /*5960*/  ISETP.GE.AND P0, PT, R77, R0, PT ;  /* 0x000000004d00720c */ /* 0x000fda0003f06270 */
[----:B------:R-:W-:Y:S05]  /*5970*/  @!P0 BRA `(.L_x_25) ;  /* 0xffffffac006c8947 */ /* 0x000fea000383ffff */
[----:B------:R-:W-:Y:S05]  /*5980*/  BSYNC B2 ;  /* 0x0000000000027941 */ /* 0x000fea0003800000 */
.L_x_3:
[----:B------:R-:W5:Y:S01]  /*5990*/  LDC R2, c[0x0][0x3a4] ;  /* 0x0000e900ff027b82 */ /* 0x000f620000000800 */
[----:B------:R-:W5:Y:S02]  /*59a0*/  LDCU UR4, c[0x0][0x374] ;  /* 0x00006e80ff0477ac */ /* 0x000f640008000800 */
[----:B-----5:R-:W-:-:S05]  /*59b0*/  IMAD R81, R2, UR4, R81 ;  /* 0x0000000402517c24 */ /* 0x020fca000f8e0251 */
[----:B------:R-:W-:-:S13]  /*59c0*/  ISETP.GE.AND P0, PT, R81, R74, PT ;  /* 0x0000004a5100720c */ /* 0x000fda0003f06270 */
[----:B------:R-:W-:Y:S05]  /*59d0*/  @!P0 BRA `(.L_x_26) ;  /* 0xffffffac00448947 */ /* 0x000fea000383ffff */
[----:B------:R-:W-:Y:S05]  /*59e0*/  EXIT ;  /* 0x000000000000794d */ /* 0x000fea0003800000 */
.L_x_27:
[----:B------:R-:W-:-:S00]  /*59f0*/  BRA `(.L_x_27) ;  /* 0xfffffffc00fc7947 */ /* 0x000fc0000383ffff */
[----:B------:R-:W-:-:S00]  /*5a00*/  NOP ;  /* 0x0000000000007918 */ /* 0x000fc00000000000 */
[----:B------:R-:W-:-:S00]  /*5a10*/  NOP ;  /* 0x0000000000007918 */ /* 0x000fc00000000000 */
[----:B------:R-:W-:-:S00]  /*5a20*/  NOP ;  /* 0x0000000000007918 */ /* 0x000fc00000000000 */
[----:B------:R-:W-:-:S00]  /*5a30*/  NOP ;  /* 0x0000000000007918 */ /* 0x000fc00000000000 */
[----:B------:R-:W-:-:S00]  /*5a40*/  NOP ;  /* 0x0000000000007918 */ /* 0x000fc00000000000 */
[----:B------:R-:W-:-:S00]  /*5a50*/  NOP ;  /* 0x0000000000007918 */ /* 0x000fc00000000000 */
[----:B------:R-:W-:-:S00]  /*5a60*/  NOP ;  /* 0x0000000000007918 */ /* 0x000fc00000000000 */
[----:B------:R-:W-:-:S00]  /*5a70*/  NOP ;  /* 0x0000000000007918 */ /* 0x000fc00000000000 */
.L_x_94:


//--------------------- .text._Z14gemmWarptilingPfS_S_iiiff --------------------------
	.section	.text._Z14gemmWarptilingPfS_S_iiiff,"ax",@progbits
	.align	128
        .global         _Z14gemmWarptilingPfS_S_iiiff
        .type           _Z14gemmWarptilingPfS_S_iiiff,@function
        .size           _Z14gemmWarptilingPfS_S_iiiff,(.L_x_95 - _Z14gemmWarptilingPfS_S_iiiff)
        .other          _Z14gemmWarptilingPfS_S_iiiff,@"STO_CUDA_ENTRY STV_DEFAULT"
_Z14gemmWarptilingPfS_S_iiiff:
.text._Z14gemmWarptilingPfS_S_iiiff:
[----:B------:R-:W0:Y:S01]  /*0000*/  LDC R1, c[0x0][0x37c] ;  /* 0x0000df00ff017b82 */ /* 0x000e220000000800 */
[----:B------:R-:W1:Y:S01]  /*0010*/  LDCU UR7, c[0x0][0x3a0] ;  /* 0x00007400ff0777ac */ /* 0x000e620008000800 */
[----:B0-----:R-:W-:Y:S01]  /*0020*/  IADD3 R1, PT, PT, R1, -0x200, RZ ;  /* 0xfffffe0001017810 */ /* 0x001fe20007ffe0ff */
[----:B------:R-:W0:Y:S01]  /*0030*/  S2R R0, SR_TID.X ;  /* 0x0000000000007919 */ /* 0x000e220000002100 */
[----:B------:R-:W2:Y:S02]  /*0040*/  LDCU.64 UR12, c[0x0][0x358] ;  /* 0x00006b00ff0c77ac */ /* 0x000ea40008000a00 */
[----:B------:R-:W-:Y:S01]  /*0050*/  R2UR UR14, R1 ;  /* 0x00000000010e72ca */ /* 0x000fe200000e0000 */
[----:B------:R3:W-:Y:S04]  /*0060*/  STL.128 [R1], RZ ;  /* 0x000000ff01007387 */ /* 0x0007e80000100c00 */
[----:B------:R3:W-:Y:S04]  /*0070*/  STL.128 [R1+0x10], RZ ;  /* 0x000010ff01007387 */ /* 0x0007e80000100c00 */
[----:B------:R3:W-:Y:S04]  /*0080*/  STL.128 [R1+0x20], RZ ;  /* 0x000020ff01007387 */ /* 0x0007e80000100c00 */
[----:B------:R3:W-:Y:S01]  /*0090*/  STL.128 [R1+0x30], RZ ;  /* 0x000030ff01007387 */ /* 0x0007e20000100c00 */
[----:B-1----:R-:W-:-:S03]  /*00a0*/  UISETP.NE.AND UP0, UPT, UR7, URZ, UPT ;  /* 0x000000ff0700728c */ /* 0x002fc6000bf05270 */
[----:B------:R3:W-:Y:S04]  /*00b0*/  STL.128 [R1+0x40], RZ ;  /* 0x000040ff01007387 */ /* 0x0007e80000100c00 */
        /* <DEDUP_REMOVED lines=26> */
[----:B------:R3:W-:Y:S01]  /*0260*/  STL.128 [R1+0x1f0], RZ ;  /* 0x0001f0ff01007387 */ /* 0x0007e20000100c00 */
[----:B0-2---:R-:W-:Y:S05]  /*0270*/  BRA.U !UP0, `(.L_x_28) ;  /* 0x0000002908d87547 */ /* 0x005fea000b800000 */
[----:B------:R-:W0:Y:S01]  /*0280*/  LDCU UR4, c[0x0][0x360] ;  /* 0x00006c00ff0477ac */ /* 0x000e220008000800 */
[----:B------:R-:W1:Y:S01]  /*0290*/  S2R R5, SR_TID.Y ;  /* 0x0000000000057919 */ /* 0x000e620000002200 */
[----:B------:R-:W2:Y:S01]  /*02a0*/  S2UR UR6, SR_CTAID.X ;  /* 0x00000000000679c3 */ /* 0x000ea20000002500 */
[----:B------:R-:W-:Y:S01]  /*02b0*/  CS2R R130, SRZ ;  /* 0x0000000000827805 */ /* 0x000fe2000001ff00 */
[----:B------:R-:W0:Y:S01]  /*02c0*/  LDCU UR5, c[0x0][0x364] ;  /* 0x00006c80ff0577ac */ /* 0x000e220008000800 */
[----:B------:R-:W-:Y:S02]  /*02d0*/  CS2R R128, SRZ ;  /* 0x0000000000807805 */ /* 0x000fe4000001ff00 */
[----:B------:R-:W-:Y:S02]  /*02e0*/  CS2R R126, SRZ ;  /* 0x00000000007e7805 */ /* 0x000fe4000001ff00 */
[----:B------:R-:W-:Y:S01]  /*02f0*/  CS2R R124, SRZ ;  /* 0x00000000007c7805 */ /* 0x000fe2000001ff00 */
[----:B------:R-:W4:Y:S01]  /*0300*/  LDCU.128 UR8, c[0x0][0x380] ;  /* 0x00007000ff0877ac */ /* 0x000f220008000c00 */
[----:B------:R-:W-:-:S02]  /*0310*/  CS2R R122, SRZ ;  /* 0x00000000007a7805 */ /* 0x000fc4000001ff00 */
        /* <DEDUP_REMOVED lines=11> */
[----:B------:R-:W-:Y:S01]  /*03d0*/  CS2R R98, SRZ ;  /* 0x0000000000627805 */ /* 0x000fe2000001ff00 */
[----:B0-----:R-:W-:Y:S01]  /*03e0*/  UIMAD UR5, UR4, UR5, URZ ;  /* 0x00000005040572a4 */ /* 0x001fe2000f8e02ff */
[----:B------:R-:W-:-:S02]  /*03f0*/  CS2R R96, SRZ ;  /* 0x0000000000607805 */ /* 0x000fc4000001ff00 */
[----:B------:R-:W-:Y:S02]  /*0400*/  CS2R R94, SRZ ;  /* 0x00000000005e7805 */ /* 0x000fe4000001ff00 */
[----:B------:R-:W-:Y:S01]  /*0410*/  CS2R R92, SRZ ;  /* 0x00000000005c7805 */ /* 0x000fe2000001ff00 */
[----:B--2---:R-:W-:Y:S01]  /*0420*/  USHF.L.U32 UR6, UR6, 0x7, URZ ;  /* 0x0000000706067899 */ /* 0x004fe200080006ff */
[----:B------:R-:W-:Y:S02]  /*0430*/  CS2R R90, SRZ ;  /* 0x00000000005a7805 */ /* 0x000fe4000001ff00 */
[----:B------:R-:W-:Y:S02]  /*0440*/  IADD3 R7, PT, PT, RZ, -UR5, RZ ;  /* 0x80000005ff077c10 */ /* 0x000fe4000fffe0ff */
[----:B------:R-:W-:Y:S02]  /*0450*/  CS2R R88, SRZ ;  /* 0x0000000000587805 */ /* 0x000fe4000001ff00 */
[----:B------:R-:W-:Y:S01]  /*0460*/  ISETP.NE.U32.AND P2, PT, RZ, UR5, PT ;  /* 0x00000005ff007c0c */ /* 0x000fe2000bf45070 */
[----:B------:R-:W0:Y:S01]  /*0470*/  I2F.U32.RP R6, UR5 ;  /* 0x0000000500067d06 */ /* 0x000e220008209000 */
[----:B------:R-:W-:Y:S01]  /*0480*/  CS2R R86, SRZ ;  /* 0x0000000000567805 */ /* 0x000fe2000001ff00 */
[----:B-1----:R-:W-:Y:S01]  /*0490*/  IMAD R0, R5, UR4, R0 ;  /* 0x0000000405007c24 */ /* 0x002fe2000f8e0200 */
[----:B------:R-:W1:Y:S01]  /*04a0*/  S2UR UR4, SR_CTAID.Y ;  /* 0x00000000000479c3 */ /* 0x000e620000002600 */
[----:B------:R-:W-:-:S02]  /*04b0*/  CS2R R84, SRZ ;  /* 0x0000000000547805 */ /* 0x000fc4000001ff00 */
[----:B------:R-:W-:Y:S02]  /*04c0*/  CS2R R82, SRZ ;  /* 0x0000000000527805 */ /* 0x000fe4000001ff00 */
[----:B------:R-:W-:Y:S02]  /*04d0*/  CS2R R80, SRZ ;  /* 0x0000000000507805 */ /* 0x000fe4000001ff00 */
[----:B------:R-:W-:Y:S02]  /*04e0*/  IADD3 R0, PT, PT, R0, UR5, RZ ;  /* 0x0000000500007c10 */ /* 0x000fe4000fffe0ff */
[----:B------:R-:W-:Y:S02]  /*04f0*/  CS2R R78, SRZ ;  /* 0x00000000004e7805 */ /* 0x000fe4000001ff00 */
[----:B------:R-:W-:Y:S02]  /*0500*/  CS2R R76, SRZ ;  /* 0x00000000004c7805 */ /* 0x000fe4000001ff00 */
[----:B------:R-:W-:-:S02]  /*0510*/  CS2R R74, SRZ ;  /* 0x00000000004a7805 */ /* 0x000fc4000001ff00 */
[C---:B------:R-:W-:Y:S02]  /*0520*/  ISETP.GE.U32.AND P0, PT, R0.reuse, 0x1000, PT ;  /* 0x000010000000780c */ /* 0x040fe40003f06070 */
[----:B------:R-:W-:Y:S02]  /*0530*/  CS2R R72, SRZ ;  /* 0x0000000000487805 */ /* 0x000fe4000001ff00 */
[----:B------:R-:W-:Y:S02]  /*0540*/  VIMNMX.U32 R5, PT, PT, R0, 0x1000, !PT ;  /* 0x0000100000057848 */ /* 0x000fe40007fe0000 */
[----:B------:R-:W-:Y:S01]  /*0550*/  CS2R R70, SRZ ;  /* 0x0000000000467805 */ /* 0x000fe2000001ff00 */
[----:B0-----:R-:W0:Y:S01]  /*0560*/  MUFU.RCP R6, R6 ;  /* 0x0000000600067308 */ /* 0x001e220000001000 */
[----:B------:R-:W-:Y:S02]  /*0570*/  SEL R4, RZ, 0x1, P0 ;  /* 0x00000001ff047807 */ /* 0x000fe40000000000 */
[----:B------:R-:W-:-:S02]  /*0580*/  CS2R R68, SRZ ;  /* 0x0000000000447805 */ /* 0x000fc4000001ff00 */
[----:B------:R-:W-:Y:S02]  /*0590*/  CS2R R66, SRZ ;  /* 0x0000000000427805 */ /* 0x000fe4000001ff00 */
[----:B------:R-:W-:Y:S02]  /*05a0*/  CS2R R64, SRZ ;  /* 0x0000000000407805 */ /* 0x000fe4000001ff00 */
[----:B------:R-:W-:Y:S02]  /*05b0*/  IADD3 R5, PT, PT, R5, -R0, -R4 ;  /* 0x8000000005057210 */ /* 0x000fe40007ffe804 */
[----:B------:R-:W-:Y:S02]  /*05c0*/  CS2R R62, SRZ ;  /* 0x00000000003e7805 */ /* 0x000fe4000001ff00 */
[----:B------:R-:W-:Y:S02]  /*05d0*/  CS2R R60, SRZ ;  /* 0x00000000003c7805 */ /* 0x000fe4000001ff00 */
[----:B------:R-:W-:-:S02]  /*05e0*/  CS2R R58, SRZ ;  /* 0x00000000003a7805 */ /* 0x000fc4000001ff00 */
[----:B------:R-:W-:Y:S02]  /*05f0*/  CS2R R56, SRZ ;  /* 0x0000000000387805 */ /* 0x000fe4000001ff00 */
[----:B------:R-:W-:Y:S02]  /*0600*/  CS2R R54, SRZ ;  /* 0x0000000000367805 */ /* 0x000fe4000001ff00 */
[----:B------:R-:W-:Y:S01]  /*0610*/  CS2R R52, SRZ ;  /* 0x0000000000347805 */ /* 0x000fe2000001ff00 */
[----:B-1----:R-:W-:Y:S01]  /*0620*/  USHF.L.U32 UR4, UR4, 0x7, URZ ;  /* 0x0000000704047899 */ /* 0x002fe200080006ff */
[----:B------:R-:W-:Y:S02]  /*0630*/  CS2R R50, SRZ ;  /* 0x0000000000327805 */ /* 0x000fe4000001ff00 */
[----:B------:R-:W-:Y:S02]  /*0640*/  CS2R R48, SRZ ;  /* 0x0000000000307805 */ /* 0x000fe4000001ff00 */
[----:B------:R-:W-:Y:S01]  /*0650*/  CS2R R46, SRZ ;  /* 0x00000000002e7805 */ /* 0x000fe2000001ff00 */
[----:B------:R-:W-:Y:S01]  /*0660*/  UIMAD UR4, UR4, UR7, URZ ;  /* 0x00000007040472a4 */ /* 0x000fe2000f8e02ff */
[----:B0-----:R-:W-:-:S02]  /*0670*/  IADD3 R2, PT, PT, R6, 0xffffffe, RZ ;  /* 0x0ffffffe06027810 */ /* 0x001fc40007ffe0ff */
[----:B------:R-:W-:Y:S02]  /*0680*/  CS2R R44, SRZ ;  /* 0x00000000002c7805 */ /* 0x000fe4000001ff00 */
[----:B------:R-:W-:Y:S02]  /*0690*/  CS2R R42, SRZ ;  /* 0x00000000002a7805 */ /* 0x000fe4000001ff00 */
[----:B------:R-:W-:Y:S01]  /*06a0*/  CS2R R40, SRZ ;  /* 0x0000000000287805 */ /* 0x000fe2000001ff00 */
[----:B------:R0:W1:Y:S01]  /*06b0*/  F2I.FTZ.U32.TRUNC.NTZ R3, R2 ;  /* 0x0000000200037305 */ /* 0x000062000021f000 */
[----:B------:R-:W-:Y:S02]  /*06c0*/  CS2R R38, SRZ ;  /* 0x0000000000267805 */ /* 0x000fe4000001ff00 */
[----:B------:R-:W-:Y:S02]  /*06d0*/  CS2R R36, SRZ ;  /* 0x0000000000247805 */ /* 0x000fe4000001ff00 */
[----:B------:R-:W-:-:S02]  /*06e0*/  CS2R R34, SRZ ;  /* 0x0000000000227805 */ /* 0x000fc4000001ff00 */
[----:B------:R-:W-:Y:S02]  /*06f0*/  CS2R R32, SRZ ;  /* 0x0000000000207805 */ /* 0x000fe4000001ff00 */
[----:B------:R-:W-:Y:S02]  /*0700*/  CS2R R30, SRZ ;  /* 0x00000000001e7805 */ /* 0x000fe4000001ff00 */
[----:B------:R-:W-:Y:S02]  /*0710*/  CS2R R28, SRZ ;  /* 0x00000000001c7805 */ /* 0x000fe4000001ff00 */
[----:B------:R-:W-:Y:S02]  /*0720*/  CS2R R26, SRZ ;  /* 0x00000000001a7805 */ /* 0x000fe4000001ff00 */
[----:B------:R-:W-:Y:S01]  /*0730*/  CS2R R24, SRZ ;  /* 0x0000000000187805 */ /* 0x000fe2000001ff00 */
[----:B0-----:R-:W-:Y:S01]  /*0740*/  IMAD.MOV.U32 R2, RZ, RZ, RZ ;  /* 0x000000ffff027224 */ /* 0x001fe200078e00ff */
[----:B------:R-:W-:-:S02]  /*0750*/  CS2R R22, SRZ ;  /* 0x0000000000167805 */ /* 0x000fc4000001ff00 */
[----:B------:R-:W-:Y:S02]  /*0760*/  CS2R R20, SRZ ;  /* 0x0000000000147805 */ /* 0x000fe4000001ff00 */
[----:B------:R-:W-:Y:S02]  /*0770*/  CS2R R18, SRZ ;  /* 0x0000000000127805 */ /* 0x000fe4000001ff00 */
[----:B------:R-:W-:Y:S02]  /*0780*/  CS2R R16, SRZ ;  /* 0x0000000000107805 */ /* 0x000fe4000001ff00 */
[----:B------:R-:W-:Y:S01]  /*0790*/  CS2R R14, SRZ ;  /* 0x00000000000e7805 */ /* 0x000fe2000001ff00 */
[----:B-1----:R-:W-:Y:S01]  /*07a0*/  IMAD R7, R7, R3, RZ ;  /* 0x0000000307077224 */ /* 0x002fe200078e02ff */
[----:B------:R-:W-:Y:S02]  /*07b0*/  CS2R R12, SRZ ;  /* 0x00000000000c7805 */ /* 0x000fe4000001ff00 */
[----:B------:R-:W-:-:S02]  /*07c0*/  CS2R R10, SRZ ;  /* 0x00000000000a7805 */ /* 0x000fc4000001ff00 */
[----:B------:R-:W-:Y:S01]  /*07d0*/  CS2R R8, SRZ ;  /* 0x0000000000087805 */ /* 0x000fe2000001ff00 */
[----:B------:R-:W-:Y:S01]  /*07e0*/  IMAD.HI.U32 R6, R3, R7, R2 ;  /* 0x0000000703067227 */ /* 0x000fe200078e0002 */
[----:B----4-:R-:W-:Y:S02]  /*07f0*/  UIMAD.WIDE.U32 UR8, UR4, 0x4, UR8 ;  /* 0x00000004040878a5 */ /* 0x010fe4000f8e0008 */
[----:B------:R-:W-:Y:S01]  /*0800*/  UIMAD.WIDE.U32 UR6, UR6, 0x4, UR10 ;  /* 0x00000004060678a5 */ /* 0x000fe2000f8e000a */
[----:B------:R-:W-:Y:S02]  /*0810*/  UMOV UR4, URZ ;  /* 0x000000ff00047c82 */ /* 0x000fe40008000000 */
[----:B------:R-:W-:Y:S01]  /*0820*/  IMAD.HI.U32 R3, R6, R5, RZ ;  /* 0x0000000506037227 */ /* 0x000fe200078e00ff */
[----:B------:R-:W-:-:S04]  /*0830*/  CS2R R6, SRZ ;  /* 0x0000000000067805 */ /* 0x000fc8000001ff00 */
[----:B------:R-:W-:-:S05]  /*0840*/  IADD3 R0, PT, PT, -R3, RZ, RZ ;  /* 0x000000ff03007210 */ /* 0x000fca0007ffe1ff */
[----:B------:R-:W-:-:S05]  /*0850*/  IMAD R5, R0, UR5, R5 ;  /* 0x0000000500057c24 */ /* 0x000fca000f8e0205 */
[----:B------:R-:W-:-:S13]  /*0860*/  ISETP.GE.U32.AND P0, PT, R5, UR5, PT ;  /* 0x0000000505007c0c */ /* 0x000fda000bf06070 */
[----:B------:R-:W-:Y:S02]  /*0870*/  @P0 IADD3 R5, PT, PT, R5, -UR5, RZ ;  /* 0x8000000505050c10 */ /* 0x000fe4000fffe0ff */
[----:B------:R-:W-:Y:S02]  /*0880*/  @P0 IADD3 R3, PT, PT, R3, 0x1, RZ ;  /* 0x0000000103030810 */ /* 0x000fe40007ffe0ff */
[----:B------:R-:W-:-:S13]  /*0890*/  ISETP.GE.U32.AND P1, PT, R5, UR5, PT ;  /* 0x0000000505007c0c */ /* 0x000fda000bf26070 */
[----:B------:R-:W-:Y:S02]  /*08a0*/  @P1 IADD3 R3, PT, PT, R3, 0x1, RZ ;  /* 0x0000000103031810 */ /* 0x000fe40007ffe0ff */
[----:B------:R-:W-:-:S05]  /*08b0*/  @!P2 LOP3.LUT R3, RZ, UR5, RZ, 0x33, !PT ;  /* 0x00000005ff03ac12 */ /* 0x000fca000f8e33ff */
[----:B------:R-:W-:Y:S01]  /*08c0*/  IMAD.IADD R2, R4, 0x1, R3 ;  /* 0x0000000104027824 */ /* 0x000fe200078e0203 */
[----:B------:R-:W-:-:S07]  /*08d0*/  CS2R R4, SRZ ;  /* 0x0000000000047805 */ /* 0x000fce000001ff00 */
.L_x_40:
[----:B------:R-:W0:Y:S01]  /*08e0*/  S2R R0, SR_TID.Y ;  /* 0x0000000000007919 */ /* 0x000e220000002200 */
[----:B------:R-:W0:Y:S01]  /*08f0*/  LDCU UR5, c[0x0][0x360] ;  /* 0x00006c00ff0577ac */ /* 0x000e220008000800 */
[----:B------:R-:W-:Y:S01]  /*0900*/  BSSY.RECONVERGENT B0, `(.L_x_29) ;  /* 0x000017e000007945 */ /* 0x000fe20003800200 */
[----:B------:R-:W0:Y:S01]  /*0910*/  S2R R3, SR_TID.X ;  /* 0x0000000000037919 */ /* 0x000e220000002100 */
[----:B------:R-:W1:Y:S01]  /*0920*/  LDCU UR17, c[0x0][0x3a0] ;  /* 0x00007400ff1177ac */ /* 0x000e620008000800 */
[----:B------:R-:W2:Y:S01]  /*0930*/  LDCU UR18, c[0x0][0x398] ;  /* 0x00007300ff1277ac */ /* 0x000ea20008000800 */
[----:B0-----:R-:W-:-:S05]  /*0940*/  IMAD R132, R0, UR5, R3 ;  /* 0x0000000500847c24 */ /* 0x001fca000f8e0203 */
[----:B------:R-:W-:-:S13]  /*0950*/  ISETP.GT.U32.AND P0, PT, R132, 0xfff, PT ;  /* 0x00000fff8400780c */ /* 0x000fda0003f04070 */
[----:B-12---:R-:W-:Y:S05]  /*0960*/  @P0 BRA `(.L_x_30) ;  /* 0x0000001400dc0947 */ /* 0x006fea0003800000 */
[----:B------:R-:W0:Y:S01]  /*0970*/  LDCU UR5, c[0x0][0x360] ;  /* 0x00006c00ff0577ac */ /* 0x000e220008000800 */
[----:B------:R-:W-:Y:S01]  /*0980*/  LOP3.LUT R142, R2, 0x3, RZ, 0xc0, !PT ;  /* 0x00000003028e7812 */ /* 0x000fe200078ec0ff */
[----:B------:R-:W-:Y:S03]  /*0990*/  BSSY.RECONVERGENT B1, `(.L_x_31) ;  /* 0x0000066000017945 */ /* 0x000fe60003800200 */
[----:B------:R-:W-:Y:S01]  /*09a0*/  ISETP.NE.AND P0, PT, R142, 0x3, PT ;  /* 0x000000038e00780c */ /* 0x000fe20003f05270 */
[----:B0-----:R-:W-:-:S12]  /*09b0*/  IMAD R136, R0, UR5, R3 ;  /* 0x0000000500887c24 */ /* 0x001fd8000f8e0203 */
[----:B------:R-:W-:Y:S05]  /*09c0*/  @!P0 BRA `(.L_x_32) ;  /* 0x0000000400888947 */ /* 0x000fea0003800000 */
[----:B------:R-:W0:Y:S01]  /*09d0*/  S2R R132, SR_CTAID.Y ;  /* 0x0000000000847919 */ /* 0x000e220000002600 */
[----:B------:R-:W1:Y:S01]  /*09e0*/  LDCU UR5, c[0x0][0x360] ;  /* 0x00006c00ff0577ac */ /* 0x000e620008000800 */
[----:B------:R-:W2:Y:S01]  /*09f0*/  LDC R133, c[0x0][0x3a0] ;  /* 0x0000e800ff857b82 */ /* 0x000ea20000000800 */
[----:B------:R-:W-:Y:S01]  /*0a00*/  HFMA2 R137, -RZ, RZ, 0, 2.384185791015625e-07 ;  /* 0x00000004ff897431 */ /* 0x000fe200000001ff */
[----:B------:R-:W-:-:S06]  /*0a10*/  MOV R138, RZ ;  /* 0x000000ff008a7202 */ /* 0x000fcc0000000f00 */
[----:B------:R-:W4:Y:S01]  /*0a20*/  LDC R134, c[0x0][0x398] ;  /* 0x0000e600ff867b82 */ /* 0x000f220000000800 */
[----:B-1----:R-:W-:-:S05]  /*0a30*/  IMAD R135, R0, UR5, R3 ;  /* 0x0000000500877c24 */ /* 0x002fca000f8e0203 */
[----:B------:R-:W-:Y:S02]  /*0a40*/  LOP3.LUT R136, R135, 0x1f, RZ, 0xc0, !PT ;  /* 0x0000001f87887812 */ /* 0x000fe400078ec0ff */
[----:B------:R-:W-:Y:S02]  /*0a50*/  SHF.R.U32.HI R135, RZ, 0x5, R135 ;  /* 0x00000005ff877819 */ /* 0x000fe40000011687 */
[----:B------:R-:W-:Y:S02]  /*0a60*/  IADD3 R136, PT, PT, R136, UR4, RZ ;  /* 0x0000000488887c10 */ /* 0x000fe4000fffe0ff */
[----:B0-----:R-:W-:Y:S02]  /*0a70*/  LEA R135, R132, R135, 0x7 ;  /* 0x0000008784877211 */ /* 0x001fe400078e38ff */
[----:B--2---:R-:W-:-:S04]  /*0a80*/  ISETP.GE.AND P0, PT, R136, R133, PT ;  /* 0x000000858800720c */ /* 0x004fc80003f06270 */
[----:B----4-:R-:W-:-:S13]  /*0a90*/  ISETP.GE.OR P0, PT, R135, R134, P0 ;  /* 0x000000868700720c */ /* 0x010fda0000706670 */
[----:B------:R-:W0:Y:S02]  /*0aa0*/  @!P0 LDC R135, c[0x0][0x360] ;  /* 0x0000d800ff878b82 */ /* 0x000e240000000800 */
[----:B0-----:R-:W-:-:S05]  /*0ab0*/  @!P0 IMAD R135, R0, R135, R3 ;  /* 0x0000008700878224 */ /* 0x001fca00078e0203 */
[----:B------:R-:W-:Y:S02]  /*0ac0*/  @!P0 SHF.R.U32.HI R136, RZ, 0x5, R135 ;  /* 0x00000005ff888819 */ /* 0x000fe40000011687 */
[----:B------:R-:W-:-:S05]  /*0ad0*/  @!P0 LOP3.LUT R135, R135, 0x1f, RZ, 0xc0, !PT ;  /* 0x0000001f87878812 */ /* 0x000fca00078ec0ff */
[----:B------:R-:W-:-:S04]  /*0ae0*/  @!P0 IMAD R136, R136, R133, R135 ;  /* 0x0000008588888224 */ /* 0x000fc800078e0287 */
[----:B------:R-:W-:-:S05]  /*0af0*/  @!P0 IMAD.WIDE R136, R136, R137, UR8 ;  /* 0x0000000888888e25 */ /* 0x000fca000f8e0289 */
[----:B------:R0:W2:Y:S01]  /*0b00*/  @!P0 LDG.E R138, desc[UR12][R136.64] ;  /* 0x0000000c888a8981 */ /* 0x0000a2000c1e1900 */
[----:B------:R-:W1:Y:S01]  /*0b10*/  LDCU UR5, c[0x0][0x360] ;  /* 0x00006c00ff0577ac */ /* 0x000e620008000800 */
[----:B------:R-:W-:Y:S01]  /*0b20*/  MOV R135, 0x400 ;  /* 0x0000040000877802 */ /* 0x000fe20000000f00 */
[----:B------:R-:W4:Y:S01]  /*0b30*/  S2R R144, SR_CgaCtaId ;  /* 0x0000000000907919 */ /* 0x000f220000008800 */
[----:B------:R-:W-:Y:S01]  /*0b40*/  LOP3.LUT P0, RZ, R2, 0x3, RZ, 0xc0, !PT ;  /* 0x0000000302ff7812 */ /* 0x000fe2000780c0ff */
[----:B-1----:R-:W-:-:S04]  /*0b50*/  IMAD R139, R0, UR5, R3 ;  /* 0x00000005008b7c24 */ /* 0x002fc8000f8e0203 */
[----:B------:R-:W-:-:S05]  /*0b60*/  IMAD.SHL.U32 R140, R139, 0x4, RZ ;  /* 0x000000048b8c7824 */ /* 0x000fca00078e00ff */
[----:B------:R-:W-:Y:S02]  /*0b70*/  LOP3.LUT R140, R140, 0x3ffc, RZ, 0xc0, !PT ;  /* 0x00003ffc8c8c7812 */ /* 0x000fe400078ec0ff */
[----:B----4-:R-:W-:Y:S02]  /*0b80*/  LEA R135, R144, R135, 0x18 ;  /* 0x0000008790877211 */ /* 0x010fe400078ec0ff */
[----:B------:R-:W0:Y:S02]  /*0b90*/  LDC R144, c[0x0][0x364] ;  /* 0x0000d900ff907b82 */ /* 0x000e240000000800 */
[----:B------:R-:W-:Y:S01]  /*0ba0*/  IADD3 R141, PT, PT, R140, R135, RZ ;  /* 0x000000878c8d7210 */ /* 0x000fe20007ffe0ff */
[----:B0-----:R-:W-:-:S04]  /*0bb0*/  IMAD R136, R144, UR5, R139 ;  /* 0x0000000590887c24 */ /* 0x001fc8000f8e028b */
[----:B--2---:R0:W-:Y:S01]  /*0bc0*/  STS [R141], R138 ;  /* 0x0000008a8d007388 */ /* 0x0041e20000000800 */
[----:B------:R-:W-:Y:S05]  /*0bd0*/  @!P0 BRA `(.L_x_32) ;  /* 0x0000000400048947 */ /* 0x000fea0003800000 */
[----:B------:R-:W1:Y:S01]  /*0be0*/  LDCU UR5, c[0x0][0x360] ;  /* 0x00006c00ff0577ac */ /* 0x000e620008000800 */
[----:B------:R-:W2:Y:S01]  /*0bf0*/  LDC R137, c[0x0][0x364] ;  /* 0x0000d900ff897b82 */ /* 0x000ea20000000800 */
[----:B------:R-:W-:Y:S01]  /*0c00*/  MOV R139, 0x4 ;  /* 0x00000004008b7802 */ /* 0x000fe20000000f00 */
[----:B-1----:R-:W-:-:S04]  /*0c10*/  IMAD R136, R0, UR5, R3 ;  /* 0x0000000500887c24 */ /* 0x002fc8000f8e0203 */
[----:B--2---:R-:W-:-:S05]  /*0c20*/  IMAD R136, R137, UR5, R136 ;  /* 0x0000000589887c24 */ /* 0x004fca000f8e0288 */
[----:B0-----:R-:W-:Y:S02]  /*0c30*/  LOP3.LUT R138, R136, 0x1f, RZ, 0xc0, !PT ;  /* 0x0000001f888a7812 */ /* 0x001fe400078ec0ff */
[----:B------:R-:W-:Y:S02]  /*0c40*/  SHF.R.U32.HI R137, RZ, 0x5, R136 ;  /* 0x00000005ff897819 */ /* 0x000fe40000011688 */
[----:B------:R-:W-:Y:S02]  /*0c50*/  IADD3 R138, PT, PT, R138, UR4, RZ ;  /* 0x000000048a8a7c10 */ /* 0x000fe4000fffe0ff */
[----:B------:R-:W-:Y:S02]  /*0c60*/  LEA R137, R132, R137, 0x7 ;  /* 0x0000008984897211 */ /* 0x000fe400078e38ff */
[----:B------:R-:W-:-:S04]  /*0c70*/  ISETP.GE.AND P0, PT, R138, R133, PT ;  /* 0x000000858a00720c */ /* 0x000fc80003f06270 */
[----:B------:R-:W-:-:S13]  /*0c80*/  ISETP.GE.OR P0, PT, R137, R134, P0 ;  /* 0x000000868900720c */ /* 0x000fda0000706670 */
[----:B------:R-:W0:Y:S08]  /*0c90*/  @!P0 LDC R137, c[0x0][0x360] ;  /* 0x0000d800ff898b82 */ /* 0x000e300000000800 */
[----:B------:R-:W1:Y:S01]  /*0ca0*/  @!P0 LDC R138, c[0x0][0x364] ;  /* 0x0000d900ff8a8b82 */ /* 0x000e620000000800 */
[----:B0-----:R-:W-:-:S04]  /*0cb0*/  @!P0 IMAD R136, R0, R137, R3 ;  /* 0x0000008900888224 */ /* 0x001fc800078e0203 */
[----:B-1----:R-:W-:Y:S02]  /*0cc0*/  @!P0 IMAD R136, R137, R138, R136 ;  /* 0x0000008a89888224 */ /* 0x002fe400078e0288 */
[----:B------:R-:W-:-:S03]  /*0cd0*/  IMAD.MOV.U32 R137, RZ, RZ, RZ ;  /* 0x000000ffff897224 */ /* 0x000fc600078e00ff */
[----:B------:R-:W-:Y:S02]  /*0ce0*/  @!P0 SHF.R.U32.HI R138, RZ, 0x5, R136 ;  /* 0x00000005ff8a8819 */ /* 0x000fe40000011688 */
[----:B------:R-:W-:-:S05]  /*0cf0*/  @!P0 LOP3.LUT R136, R136, 0x1f, RZ, 0xc0, !PT ;  /* 0x0000001f88888812 */ /* 0x000fca00078ec0ff */
[----:B------:R-:W-:-:S04]  /*0d00*/  @!P0 IMAD R138, R138, R133, R136 ;  /* 0x000000858a8a8224 */ /* 0x000fc800078e0288 */
[----:B------:R-:W-:-:S05]  /*0d10*/  @!P0 IMAD.WIDE R138, R138, R139, UR8 ;  /* 0x000000088a8a8e25 */ /* 0x000fca000f8e028b */
[----:B------:R-:W2:Y:S01]  /*0d20*/  @!P0 LDG.E R137, desc[UR12][R138.64] ;  /* 0x0000000c8a898981 */ /* 0x000ea2000c1e1900 */
[----:B------:R-:W0:Y:S01]  /*0d30*/  LDCU UR5, c[0x0][0x360] ;  /* 0x00006c00ff0577ac */ /* 0x000e220008000800 */
[----:B------:R-:W1:Y:S01]  /*0d40*/  LDC R141, c[0x0][0x364] ;  /* 0x0000d900ff8d7b82 */ /* 0x000e620000000800 */
[----:B------:R-:W-:Y:S01]  /*0d50*/  ISETP.NE.AND P0, PT, R142, 0x1, PT ;  /* 0x000000018e00780c */ /* 0x000fe20003f05270 */
[----:B0-----:R-:W-:-:S04]  /*0d60*/  IMAD R136, R0, UR5, R3 ;  /* 0x0000000500887c24 */ /* 0x001fc8000f8e0203 */
[----:B-1----:R-:W-:-:S05]  /*0d70*/  IMAD R136, R141, UR5, R136 ;  /* 0x000000058d887c24 */ /* 0x002fca000f8e0288 */
[----:B------:R-:W-:Y:S01]  /*0d80*/  SHF.L.U32 R140, R136, 0x2, RZ ;  /* 0x00000002888c7819 */ /* 0x000fe200000006ff */
[----:B------:R-:W-:-:S03]  /*0d90*/  IMAD R136, R141, UR5, R136 ;  /* 0x000000058d887c24 */ /* 0x000fc6000f8e0288 */
[----:B------:R-:W-:-:S04]  /*0da0*/  LOP3.LUT R140, R140, 0x3ffc, RZ, 0xc0, !PT ;  /* 0x00003ffc8c8c7812 */ /* 0x000fc800078ec0ff */
[----:B------:R-:W-:-:S05]  /*0db0*/  IADD3 R140, PT, PT, R135, R140, RZ ;  /* 0x0000008c878c7210 */ /* 0x000fca0007ffe0ff */
[----:B--2---:R1:W-:Y:S01]  /*0dc0*/  STS [R140], R137 ;  /* 0x000000898c007388 */ /* 0x0043e20000000800 */
[----:B------:R-:W-:Y:S05]  /*0dd0*/  @!P0 BRA `(.L_x_32) ;  /* 0x0000000000848947 */ /* 0x000fea0003800000 */
[----:B------:R-:W0:Y:S01]  /*0de0*/  LDCU UR5, c[0x0][0x360] ;  /* 0x00006c00ff0577ac */ /* 0x000e220008000800 */
[----:B-1----:R-:W1:Y:S01]  /*0df0*/  LDC R137, c[0x0][0x364] ;  /* 0x0000d900ff897b82 */ /* 0x002e620000000800 */
[----:B0-----:R-:W-:-:S04]  /*0e00*/  IMAD R136, R0, UR5, R3 ;  /* 0x0000000500887c24 */ /* 0x001fc8000f8e0203 */
[----:B-1----:R-:W-:-:S04]  /*0e10*/  IMAD R136, R137, UR5, R136 ;  /* 0x0000000589887c24 */ /* 0x002fc8000f8e0288 */
[----:B------:R-:W-:-:S05]  /*0e20*/  IMAD R136, R137, UR5, R136 ;  /* 0x0000000589887c24 */ /* 0x000fca000f8e0288 */
[----:B------:R-:W-:Y:S02]  /*0e30*/  LOP3.LUT R138, R136, 0x1f, RZ, 0xc0, !PT ;  /* 0x0000001f888a7812 */ /* 0x000fe400078ec0ff */
        /* <DEDUP_REMOVED lines=8> */
[----:B-1----:R-:W-:-:S04]  /*0ec0*/  @!P0 IMAD R132, R137, R134, R132 ;  /* 0x0000008689848224 */ /* 0x002fc800078e0284 */
[----:B------:R-:W-:Y:S02]  /*0ed0*/  @!P0 IMAD R132, R137, R134, R132 ;  /* 0x0000008689848224 */ /* 0x000fe400078e0284 */
[----:B------:R-:W-:-:S03]  /*0ee0*/  IMAD.MOV.U32 R137, RZ, RZ, 0x4 ;  /* 0x00000004ff897424 */ /* 0x000fc600078e00ff */
[----:B------:R-:W-:Y:S02]  /*0ef0*/  @!P0 SHF.R.U32.HI R134, RZ, 0x5, R132 ;  /* 0x00000005ff868819 */ /* 0x000fe40000011684 */
[----:B------:R-:W-:-:S05]  /*0f00*/  @!P0 LOP3.LUT R132, R132, 0x1f, RZ, 0xc0, !PT ;  /* 0x0000001f84848812 */ /* 0x000fca00078ec0ff */
[----:B------:R-:W-:Y:S02]  /*0f10*/  @!P0 IMAD R132, R134, R133, R132 ;  /* 0x0000008586848224 */ /* 0x000fe400078e0284 */
[----:B------:R-:W-:Y:S02]  /*0f20*/  HFMA2 R134, -RZ, RZ, 0, 0 ;  /* 0x00000000ff867431 */ /* 0x000fe400000001ff */
[----:B------:R-:W-:-:S05]  /*0f30*/  @!P0 IMAD.WIDE R132, R132, R137, UR8 ;  /* 0x0000000884848e25 */ /* 0x000fca000f8e0289 */
[----:B------:R-:W2:Y:S01]  /*0f40*/  @!P0 LDG.E R134, desc[UR12][R132.64] ;  /* 0x0000000c84868981 */ /* 0x000ea2000c1e1900 */
[----:B------:R-:W0:Y:S01]  /*0f50*/  LDCU UR5, c[0x0][0x360] ;  /* 0x00006c00ff0577ac */ /* 0x000e220008000800 */
[----:B------:R-:W1:Y:S01]  /*0f60*/  LDC R137, c[0x0][0x364] ;  /* 0x0000d900ff897b82 */ /* 0x000e620000000800 */
[----:B0-----:R-:W-:-:S04]  /*0f70*/  IMAD R0, R0, UR5, R3 ;  /* 0x0000000500007c24 */ /* 0x001fc8000f8e0203 */
[----:B-1----:R-:W-:-:S04]  /*0f80*/  IMAD R0, R137, UR5, R0 ;  /* 0x0000000589007c24 */ /* 0x002fc8000f8e0200 */
[----:B------:R-:W-:-:S05]  /*0f90*/  IMAD R0, R137, UR5, R0 ;  /* 0x0000000589007c24 */ /* 0x000fca000f8e0200 */
[----:B------:R-:W-:-:S04]  /*0fa0*/  SHF.L.U32 R3, R0, 0x2, RZ ;  /* 0x0000000200037819 */ /* 0x000fc800000006ff */
[----:B------:R-:W-:-:S04]  /*0fb0*/  LOP3.LUT R136, R3, 0x3ffc, RZ, 0xc0, !PT ;  /* 0x00003ffc03887812 */ /* 0x000fc800078ec0ff */
[----:B------:R-:W-:Y:S01]  /*0fc0*/  IADD3 R135, PT, PT, R135, R136, RZ ;  /* 0x0000008887877210 */ /* 0x000fe20007ffe0ff */
[----:B------:R-:W-:-:S04]  /*0fd0*/  IMAD R136, R137, UR5, R0 ;  /* 0x0000000589887c24 */ /* 0x000fc8000f8e0200 */
[----:B--2---:R2:W-:Y:S03]  /*0fe0*/  STS [R135], R134 ;  /* 0x0000008687007388 */ /* 0x0045e60000000800 */
.L_x_32:
[----:B------:R-:W-:Y:S05]  /*0ff0*/  BSYNC.RECONVERGENT B1 ;  /* 0x0000000000017941 */ /* 0x000fea0003800200 */
.L_x_31:
[----:B------:R-:W4:Y:S01]  /*1000*/  S2R R0, SR_TID.Y ;  /* 0x0000000000007919 */ /* 0x000f220000002200 */
[----:B------:R-:W-:Y:S01]  /*1010*/  ISETP.GE.U32.AND P4, PT, R2, 0x3, PT ;  /* 0x000000030200780c */ /* 0x000fe20003f86070 */
[----:B------:R-:W-:Y:S01]  /*1020*/  BSSY.RECONVERGENT B1, `(.L_x_33) ;  /* 0x0000056000017945 */ /* 0x000fe20003800200 */
[----:B------:R-:W0:Y:S11]  /*1030*/  S2R R3, SR_TID.X ;  /* 0x0000000000037919 */ /* 0x000e360000002100 */
[----:B------:R-:W-:Y:S05]  /*1040*/  @!P4 BRA `(.L_x_34) ;  /* 0x00000004004cc947 */ /* 0x000fea0003800000 */
[----:B------:R-:W5:Y:S01]  /*1050*/  LDCU UR5, c[0x0][0x360] ;  /* 0x00006c00ff0577ac */ /* 0x000f620008000800 */
[----:B--2---:R-:W5:Y:S08]  /*1060*/  LDC R135, c[0x0][0x364] ;  /* 0x0000d900ff877b82 */ /* 0x004f700000000800 */
[----:B------:R-:W2:Y:S01]  /*1070*/  S2UR UR10, SR_CTAID.Y ;  /* 0x00000000000a79c3 */ /* 0x000ea20000002600 */
[----:B-----5:R-:W-:-:S04]  /*1080*/  IMAD R135, R135, UR5, RZ ;  /* 0x0000000587877c24 */ /* 0x020fc8000f8e02ff */
[C-C-:B------:R-:W-:Y:S02]  /*1090*/  IMAD R133, R135.reuse, 0x2, R136.reuse ;  /* 0x0000000287857824 */ /* 0x140fe400078e0288 */
[----:B------:R-:W-:Y:S01]  /*10a0*/  IMAD R134, R135, 0x3, R136 ;  /* 0x0000000387867824 */ /* 0x000fe200078e0288 */
[----:B------:R-:W-:Y:S02]  /*10b0*/  IADD3 R135, PT, PT, R136, R135, RZ ;  /* 0x0000008788877210 */ /* 0x000fe40007ffe0ff */
[----:B--2---:R-:W-:-:S07]  /*10c0*/  MOV R132, UR10 ;  /* 0x0000000a00847c02 */ /* 0x004fce0008000f00 */
.L_x_35:
[----:B------:R-:W2:Y:S01]  /*10d0*/  S2UR UR5, SR_CTAID.Y ;  /* 0x00000000000579c3 */ /* 0x000ea20000002600 */
[----:B01----:R-:W-:Y:S02]  /*10e0*/  LOP3.LUT R137, R136, 0x1f, RZ, 0xc0, !PT ;  /* 0x0000001f88897812 */ /* 0x003fe400078ec0ff */
[----:B------:R-:W-:Y:S02]  /*10f0*/  LOP3.LUT R140, R135, 0x1f, RZ, 0xc0, !PT ;  /* 0x0000001f878c7812 */ /* 0x000fe400078ec0ff */
[----:B0-----:R-:W-:Y:S02]  /*1100*/  IADD3 R138, PT, PT, R137, UR4, RZ ;  /* 0x00000004898a7c10 */ /* 0x001fe4000fffe0ff */
[----:B------:R-:W-:Y:S02]  /*1110*/  IADD3 R139, PT, PT, R140, UR4, RZ ;  /* 0x000000048c8b7c10 */ /* 0x000fe4000fffe0ff */
[----:B------:R-:W-:Y:S02]  /*1120*/  ISETP.GE.AND P2, PT, R138, UR17, PT ;  /* 0x000000118a007c0c */ /* 0x000fe4000bf46270 */
[----:B------:R-:W-:-:S02]  /*1130*/  SHF.R.U32.HI R138, RZ, 0x5, R136 ;  /* 0x00000005ff8a7819 */ /* 0x000fc40000011688 */
[----:B------:R-:W-:Y:S02]  /*1140*/  ISETP.GE.AND P3, PT, R139, UR17, PT ;  /* 0x000000118b007c0c */ /* 0x000fe4000bf66270 */
[----:B------:R-:W-:Y:S01]  /*1150*/  LOP3.LUT R145, R134, 0x1f, RZ, 0xc0, !PT ;  /* 0x0000001f86917812 */ /* 0x000fe200078ec0ff */
[----:B------:R-:W-:Y:S01]  /*1160*/  IMAD R139, R132, 0x80, R138 ;  /* 0x00000080848b7824 */ /* 0x000fe200078e028a */
[----:B------:R-:W-:Y:S02]  /*1170*/  LOP3.LUT R142, R133, 0x1f, RZ, 0xc0, !PT ;  /* 0x0000001f858e7812 */ /* 0x000fe400078ec0ff */
[----:B------:R-:W-:Y:S02]  /*1180*/  SHF.R.U32.HI R147, RZ, 0x5, R134 ;  /* 0x00000005ff937819 */ /* 0x000fe40000011686 */
[----:B------:R-:W-:Y:S02]  /*1190*/  IADD3 R144, PT, PT, R145, UR4, RZ ;  /* 0x0000000491907c10 */ /* 0x000fe4000fffe0ff */
[----:B------:R-:W-:-:S02]  /*11a0*/  IADD3 R141, PT, PT, R142, UR4, RZ ;  /* 0x000000048e8d7c10 */ /* 0x000fc4000fffe0ff */
[----:B--2---:R-:W-:Y:S02]  /*11b0*/  MOV R132, UR5 ;  /* 0x0000000500847c02 */ /* 0x004fe40008000f00 */
[----:B------:R-:W-:Y:S02]  /*11c0*/  ISETP.GE.AND P1, PT, R144, UR17, PT ;  /* 0x0000001190007c0c */ /* 0x000fe4000bf26270 */
[----:B------:R-:W-:Y:S01]  /*11d0*/  ISETP.GE.AND P0, PT, R141, UR17, PT ;  /* 0x000000118d007c0c */ /* 0x000fe2000bf06270 */
[----:B------:R-:W-:Y:S01]  /*11e0*/  IMAD R148, R132, 0x80, R147 ;  /* 0x0000008084947824 */ /* 0x000fe200078e0293 */
[----:B------:R-:W-:Y:S02]  /*11f0*/  SHF.R.U32.HI R141, RZ, 0x5, R135 ;  /* 0x00000005ff8d7819 */ /* 0x000fe40000011687 */
[----:B------:R-:W-:Y:S02]  /*1200*/  SHF.R.U32.HI R143, RZ, 0x5, R133 ;  /* 0x00000005ff8f7819 */ /* 0x000fe40000011685 */
[----:B------:R-:W-:-:S02]  /*1210*/  ISETP.GE.OR P1, PT, R148, UR18, P1 ;  /* 0x0000001294007c0c */ /* 0x000fc40008f26670 */
[C---:B------:R-:W-:Y:S02]  /*1220*/  LEA R144, R132.reuse, R141, 0x7 ;  /* 0x0000008d84907211 */ /* 0x040fe400078e38ff */
[----:B------:R-:W-:Y:S02]  /*1230*/  LEA R146, R132, R143, 0x7 ;  /* 0x0000008f84927211 */ /* 0x000fe400078e38ff */
[----:B------:R-:W-:Y:S02]  /*1240*/  ISETP.GE.OR P2, PT, R139, UR18, P2 ;  /* 0x000000128b007c0c */ /* 0x000fe40009746670 */
[----:B------:R-:W-:Y:S02]  /*1250*/  ISETP.GE.OR P3, PT, R144, UR18, P3 ;  /* 0x0000001290007c0c */ /* 0x000fe40009f66670 */
[----:B------:R-:W-:Y:S02]  /*1260*/  ISETP.GE.OR P0, PT, R146, UR18, P0 ;  /* 0x0000001292007c0c */ /* 0x000fe40008706670 */
[----:B------:R-:W-:Y:S01]  /*1270*/  MOV R139, 0x4 ;  /* 0x00000004008b7802 */ /* 0x000fe20000000f00 */
[----:B------:R-:W-:-:S02]  /*1280*/  @!P1 IMAD R148, R147, UR17, R145 ;  /* 0x0000001193949c24 */ /* 0x000fc4000f8e0291 */
[----:B------:R-:W-:Y:S01]  /*1290*/  HFMA2 R147, -RZ, RZ, 0, 2.384185791015625e-07 ;  /* 0x00000004ff937431 */ /* 0x000fe200000001ff */
[----:B------:R-:W-:Y:S02]  /*12a0*/  MOV R145, 0x4 ;  /* 0x0000000400917802 */ /* 0x000fe40000000f00 */
[----:B------:R-:W-:Y:S01]  /*12b0*/  MOV R149, 0x4 ;  /* 0x0000000400957802 */ /* 0x000fe20000000f00 */
[----:B------:R-:W-:Y:S02]  /*12c0*/  @!P2 IMAD R138, R138, UR17, R137 ;  /* 0x000000118a8aac24 */ /* 0x000fe4000f8e0289 */
[----:B------:R-:W-:Y:S02]  /*12d0*/  HFMA2 R137, -RZ, RZ, 0, 0 ;  /* 0x00000000ff897431 */ /* 0x000fe400000001ff */
[----:B------:R-:W-:Y:S01]  /*12e0*/  @!P3 IMAD R144, R141, UR17, R140 ;  /* 0x000000118d90bc24 */ /* 0x000fe2000f8e028c */
[----:B------:R-:W-:Y:S01]  /*12f0*/  CS2R R140, SRZ ;  /* 0x00000000008c7805 */ /* 0x000fe2000001ff00 */
[----:B------:R-:W-:-:S02]  /*1300*/  @!P0 IMAD R146, R143, UR17, R142 ;  /* 0x000000118f928c24 */ /* 0x000fc4000f8e028e */
[----:B------:R-:W-:-:S04]  /*1310*/  @!P2 IMAD.WIDE R138, R138, R139, UR8 ;  /* 0x000000088a8aae25 */ /* 0x000fc8000f8e028b */
[----:B------:R-:W-:Y:S01]  /*1320*/  @!P3 IMAD.WIDE R144, R144, R145, UR8 ;  /* 0x000000089090be25 */ /* 0x000fe2000f8e0291 */
[----:B------:R0:W2:Y:S03]  /*1330*/  @!P2 LDG.E R137, desc[UR12][R138.64] ;  /* 0x0000000c8a89a981 */ /* 0x0000a6000c1e1900 */
[----:B------:R-:W-:Y:S01]  /*1340*/  IMAD.MOV.U32 R142, RZ, RZ, RZ ;  /* 0x000000ffff8e7224 */ /* 0x000fe200078e00ff */
[----:B------:R-:W5:Y:S01]  /*1350*/  @!P3 LDG.E R140, desc[UR12][R144.64] ;  /* 0x0000000c908cb981 */ /* 0x000f62000c1e1900 */
[----:B------:R-:W-:-:S04]  /*1360*/  @!P0 IMAD.WIDE R146, R146, R147, UR8 ;  /* 0x0000000892928e25 */ /* 0x000fc8000f8e0293 */
[----:B------:R-:W-:Y:S01]  /*1370*/  @!P1 IMAD.WIDE R148, R148, R149, UR8 ;  /* 0x0000000894949e25 */ /* 0x000fe2000f8e0295 */
[----:B------:R1:W3:Y:S04]  /*1380*/  @!P0 LDG.E R141, desc[UR12][R146.64] ;  /* 0x0000000c928d8981 */ /* 0x0002e8000c1e1900 */
[----:B------:R-:W4:Y:S01]  /*1390*/  @!P1 LDG.E R142, desc[UR12][R148.64] ;  /* 0x0000000c948e9981 */ /* 0x000f22000c1e1900 */
[----:B------:R-:W0:Y:S01]  /*13a0*/  LDCU UR11, c[0x0][0x360] ;  /* 0x00006c00ff0b77ac */ /* 0x000e220008000800 */
[----:B------:R-:W0:Y:S01]  /*13b0*/  LDC R151, c[0x0][0x364] ;  /* 0x0000d900ff977b82 */ /* 0x000e220000000800 */
[----:B------:R-:W1:Y:S07]  /*13c0*/  LDCU UR15, c[0x0][0x360] ;  /* 0x00006c00ff0f77ac */ /* 0x000e6e0008000800 */
[----:B------:R-:W1:Y:S01]  /*13d0*/  LDC R150, c[0x0][0x364] ;  /* 0x0000d900ff967b82 */ /* 0x000e620000000800 */
[----:B------:R-:W1:Y:S07]  /*13e0*/  LDCU UR16, c[0x0][0x360] ;  /* 0x00006c00ff1077ac */ /* 0x000e6e0008000800 */
[----:B------:R-:W1:Y:S08]  /*13f0*/  LDC R152, c[0x0][0x364] ;  /* 0x0000d900ff987b82 */ /* 0x000e700000000800 */
[----:B------:R-:W1:Y:S01]  /*1400*/  S2UR UR10, SR_CgaCtaId ;  /* 0x00000000000a79c3 */ /* 0x000e620000008800 */
[----:B0-----:R-:W-:Y:S01]  /*1410*/  IMAD R151, R151, UR11, R136 ;  /* 0x0000000b97977c24 */ /* 0x001fe2000f8e0288 */
[----:B------:R-:W-:-:S03]  /*1420*/  SHF.L.U32 R138, R136, 0x2, RZ ;  /* 0x00000002888a7819 */ /* 0x000fc600000006ff */
[----:B-1----:R-:W-:Y:S01]  /*1430*/  IMAD R151, R150, UR15, R151 ;  /* 0x0000000f96977c24 */ /* 0x002fe2000f8e0297 */
[----:B------:R-:W-:Y:S01]  /*1440*/  UMOV UR5, 0x400 ;  /* 0x0000040000057882 */ /* 0x000fe20000000000 */
[----:B------:R-:W-:-:S05]  /*1450*/  IMAD R146, R152, UR16, RZ ;  /* 0x0000001098927c24 */ /* 0x000fca000f8e02ff */
[----:B------:R-:W-:Y:S02]  /*1460*/  IADD3 R136, PT, PT, R146, R151, R146 ;  /* 0x0000009792887210 */ /* 0x000fe40007ffe092 */
[----:B------:R-:W-:Y:S01]  /*1470*/  SHF.L.U32 R139, R135, 0x2, RZ ;  /* 0x00000002878b7819 */ /* 0x000fe200000006ff */
[----:B------:R-:W-:Y:S01]  /*1480*/  ULEA UR5, UR10, UR5, 0x18 ;  /* 0x000000050a057291 */ /* 0x000fe2000f8ec0ff */
[----:B------:R-:W-:Y:S02]  /*1490*/  ISETP.GE.U32.AND P0, PT, R136, 0x1000, PT ;  /* 0x000010008800780c */ /* 0x000fe40003f06070 */
[----:B------:R-:W-:Y:S02]  /*14a0*/  SHF.L.U32 R143, R133, 0x2, RZ ;  /* 0x00000002858f7819 */ /* 0x000fe400000006ff */
[----:B------:R-:W-:Y:S02]  /*14b0*/  SHF.L.U32 R145, R134, 0x2, RZ ;  /* 0x0000000286917819 */ /* 0x000fe400000006ff */
[----:B------:R-:W-:-:S02]  /*14c0*/  LOP3.LUT R138, R138, 0x3ffc, RZ, 0xc0, !PT ;  /* 0x00003ffc8a8a7812 */ /* 0x000fc400078ec0ff */
[----:B------:R-:W-:Y:S02]  /*14d0*/  LOP3.LUT R139, R139, 0x3ffc, RZ, 0xc0, !PT ;  /* 0x00003ffc8b8b7812 */ /* 0x000fe400078ec0ff */
[----:B------:R-:W-:Y:S02]  /*14e0*/  LOP3.LUT R144, R143, 0x3ffc, RZ, 0xc0, !PT ;  /* 0x00003ffc8f907812 */ /* 0x000fe400078ec0ff */
[----:B------:R-:W-:Y:S01]  /*14f0*/  LOP3.LUT R145, R145, 0x3ffc, RZ, 0xc0, !PT ;  /* 0x00003ffc91917812 */ /* 0x000fe200078ec0ff */
[C---:B------:R-:W-:Y:S01]  /*1500*/  IMAD R134, R146.reuse, 0x4, R134 ;  /* 0x0000000492867824 */ /* 0x040fe200078e0286 */
[C---:B------:R-:W-:Y:S02]  /*1510*/  LEA R133, R146.reuse, R133, 0x2 ;  /* 0x0000008592857211 */ /* 0x040fe400078e10ff */
[----:B------:R-:W-:Y:S01]  /*1520*/  LEA R135, R146, R135, 0x2 ;  /* 0x0000008792877211 */ /* 0x000fe200078e10ff */
[----:B--2---:R0:W-:Y:S04]  /*1530*/  STS [R138+UR5], R137 ;  /* 0x000000898a007988 */ /* 0x0041e80008000805 */
[----:B-----5:R0:W-:Y:S04]  /*1540*/  STS [R139+UR5], R140 ;  /* 0x0000008c8b007988 */ /* 0x0201e80008000805 */
[----:B---3--:R0:W-:Y:S04]  /*1550*/  STS [R144+UR5], R141 ;  /* 0x0000008d90007988 */ /* 0x0081e80008000805 */
[----:B----4-:R0:W-:Y:S01]  /*1560*/  STS [R145+UR5], R142 ;  /* 0x0000008e91007988 */ /* 0x0101e20008000805 */
[----:B------:R-:W-:Y:S05]  /*1570*/  @!P0 BRA `(.L_x_35) ;  /* 0xfffffff800d48947 */ /* 0x000fea000383ffff */
.L_x_34:
[----:B------:R-:W-:Y:S05]  /*1580*/  BSYNC.RECONVERGENT B1 ;  /* 0x0000000000017941 */ /* 0x000fea0003800200 */
.L_x_33:
[----:B------:R-:W4:Y:S01]  /*1590*/  LDCU UR5, c[0x0][0x360] ;  /* 0x00006c00ff0577ac */ /* 0x000f220008000800 */
[----:B0-----:R-:W-:Y:S01]  /*15a0*/  LOP3.LUT R142, R2, 0x3, RZ, 0xc0, !PT ;  /* 0x00000003028e7812 */ /* 0x001fe200078ec0ff */
[----:B------:R-:W-:Y:S03]  /*15b0*/  BSSY.RECONVERGENT B1, `(.L_x_36) ;  /* 0x0000063000017945 */ /* 0x000fe60003800200 */
[----:B------:R-:W-:Y:S01]  /*15c0*/  ISETP.NE.AND P0, PT, R142, 0x3, PT ;  /* 0x000000038e00780c */ /* 0x000fe20003f05270 */
[----:B----4-:R-:W-:-:S12]  /*15d0*/  IMAD R136, R0, UR5, R3 ;  /* 0x0000000500887c24 */ /* 0x010fd8000f8e0203 */
[----:B------:R-:W-:Y:S05]  /*15e0*/  @!P0 BRA `(.L_x_37) ;  /* 0x00000004007c8947 */ /* 0x000fea0003800000 */
[----:B------:R-:W0:Y:S01]  /*15f0*/  S2R R132, SR_CTAID.X ;  /* 0x0000000000847919 */ /* 0x000e220000002500 */
[----:B------:R-:W4:Y:S01]  /*1600*/  LDCU UR5, c[0x0][0x360] ;  /* 0x00006c00ff0577ac */ /* 0x000f220008000800 */
[----:B------:R-:W5:Y:S01]  /*1610*/  LDC R133, c[0x0][0x39c] ;  /* 0x0000e700ff857b82 */ /* 0x000f620000000800 */
[----:B------:R-:W-:-:S07]  /*1620*/  MOV R138, RZ ;  /* 0x000000ff008a7202 */ /* 0x000fce0000000f00 */
[----:B--2---:R-:W2:Y:S01]  /*1630*/  LDC R134, c[0x0][0x3a0] ;  /* 0x0000e800ff867b82 */ /* 0x004ea20000000800 */
[----:B----4-:R-:W-:-:S05]  /*1640*/  IMAD R135, R0, UR5, R3 ;  /* 0x0000000500877c24 */ /* 0x010fca000f8e0203 */
[C---:B-1----:R-:W-:Y:S02]  /*1650*/  LOP3.LUT R137, R135.reuse, 0x7f, RZ, 0xc0, !PT ;  /* 0x0000007f87897812 */ /* 0x042fe400078ec0ff */
[----:B------:R-:W-:Y:S02]  /*1660*/  LEA.HI R135, R135, UR4, RZ, 0x19 ;  /* 0x0000000487877c11 */ /* 0x000fe4000f8fc8ff */
[----:B0-----:R-:W-:Y:S01]  /*1670*/  LEA R136, R132, R137, 0x7 ;  /* 0x0000008984887211 */ /* 0x001fe200078e38ff */
[----:B------:R-:W-:-:S03]  /*1680*/  HFMA2 R137, -RZ, RZ, 0, 2.384185791015625e-07 ;  /* 0x00000004ff897431 */ /* 0x000fc600000001ff */
[----:B-----5:R-:W-:-:S04]  /*1690*/  ISETP.GE.AND P0, PT, R136, R133, PT ;  /* 0x000000858800720c */ /* 0x020fc80003f06270 */
[----:B--2---:R-:W-:-:S13]  /*16a0*/  ISETP.GE.OR P0, PT, R135, R134, P0 ;  /* 0x000000868700720c */ /* 0x004fda0000706670 */
        /* <DEDUP_REMOVED lines=11> */
[----:B-1----:R-:W-:-:S05]  /*1760*/  IMAD R139, R0, UR5, R3 ;  /* 0x00000005008b7c24 */ /* 0x002fca000f8e0203 */
[----:B------:R-:W-:-:S04]  /*1770*/  SHF.L.U32 R140, R139, 0x2, RZ ;  /* 0x000000028b8c7819 */ /* 0x000fc800000006ff */
[----:B------:R-:W-:Y:S02]  /*1780*/  LOP3.LUT R140, R140, 0x3ffc, RZ, 0xc0, !PT ;  /* 0x00003ffc8c8c7812 */ /* 0x000fe400078ec0ff */
[----:B----4-:R-:W-:Y:S02]  /*1790*/  LEA R135, R144, R135, 0x18 ;  /* 0x0000008790877211 */ /* 0x010fe400078ec0ff */
[----:B------:R-:W0:Y:S03]  /*17a0*/  LDC R144, c[0x0][0x364] ;  /* 0x0000d900ff907b82 */ /* 0x000e260000000800 */
[----:B------:R-:W-:Y:S02]  /*17b0*/  IMAD.IADD R141, R135, 0x1, R140 ;  /* 0x00000001878d7824 */ /* 0x000fe400078e028c */
[----:B0-----:R-:W-:-:S03]  /*17c0*/  IMAD R136, R144, UR5, R139 ;  /* 0x0000000590887c24 */ /* 0x001fc6000f8e028b */
[----:B--2---:R0:W-:Y:S01]  /*17d0*/  STS [R141+0x4000], R138 ;  /* 0x0040008a8d007388 */ /* 0x0041e20000000800 */
[----:B------:R-:W-:Y:S05]  /*17e0*/  @!P0 BRA `(.L_x_37) ;  /* 0x0000000000fc8947 */ /* 0x000fea0003800000 */
[----:B------:R-:W1:Y:S01]  /*17f0*/  LDCU UR5, c[0x0][0x360] ;  /* 0x00006c00ff0577ac */ /* 0x000e620008000800 */
[----:B------:R-:W2:Y:S01]  /*1800*/  LDC R137, c[0x0][0x364] ;  /* 0x0000d900ff897b82 */ /* 0x000ea20000000800 */
[----:B------:R-:W-:Y:S01]  /*1810*/  MOV R139, 0x4 ;  /* 0x00000004008b7802 */ /* 0x000fe20000000f00 */
[----:B-1----:R-:W-:-:S04]  /*1820*/  IMAD R136, R0, UR5, R3 ;  /* 0x0000000500887c24 */ /* 0x002fc8000f8e0203 */
[----:B--2---:R-:W-:-:S05]  /*1830*/  IMAD R136, R137, UR5, R136 ;  /* 0x0000000589887c24 */ /* 0x004fca000f8e0288 */
[----:B------:R-:W-:-:S04]  /*1840*/  LOP3.LUT R137, R136, 0x7f, RZ, 0xc0, !PT ;  /* 0x0000007f88897812 */ /* 0x000fc800078ec0ff */
[----:B0-----:R-:W-:Y:S02]  /*1850*/  LEA R138, R132, R137, 0x7 ;  /* 0x00000089848a7211 */ /* 0x001fe400078e38ff */
[----:B------:R-:W-:Y:S02]  /*1860*/  LEA.HI R137, R136, UR4, RZ, 0x19 ;  /* 0x0000000488897c11 */ /* 0x000fe4000f8fc8ff */
[----:B------:R-:W-:-:S04]  /*1870*/  ISETP.GE.AND P0, PT, R138, R133, PT ;  /* 0x000000858a00720c */ /* 0x000fc80003f06270 */
[----:B------:R-:W-:-:S13]  /*1880*/  ISETP.GE.OR P0, PT, R137, R134, P0 ;  /* 0x000000868900720c */ /* 0x000fda0000706670 */
[----:B------:R-:W0:Y:S08]  /*1890*/  @!P0 LDC R137, c[0x0][0x360] ;  /* 0x0000d800ff898b82 */ /* 0x000e300000000800 */
[----:B------:R-:W1:Y:S01]  /*18a0*/  @!P0 LDC R138, c[0x0][0x364] ;  /* 0x0000d900ff8a8b82 */ /* 0x000e620000000800 */
[----:B0-----:R-:W-:-:S04]  /*18b0*/  @!P0 IMAD R136, R0, R137, R3 ;  /* 0x0000008900888224 */ /* 0x001fc800078e0203 */
[----:B-1----:R-:W-:Y:S01]  /*18c0*/  @!P0 IMAD R136, R137, R138, R136 ;  /* 0x0000008a89888224 */ /* 0x002fe200078e0288 */
[----:B------:R-:W-:-:S04]  /*18d0*/  MOV R137, RZ ;  /* 0x000000ff00897202 */ /* 0x000fc80000000f00 */
        /* <DEDUP_REMOVED lines=14> */
[----:B--2---:R4:W-:Y:S01]  /*19c0*/  STS [R140+0x4000], R137 ;  /* 0x004000898c007388 */ /* 0x0049e20000000800 */
[----:B------:R-:W-:Y:S05]  /*19d0*/  @!P0 BRA `(.L_x_37) ;  /* 0x0000000000808947 */ /* 0x000fea0003800000 */
[----:B------:R-:W0:Y:S01]  /*19e0*/  LDCU UR5, c[0x0][0x360] ;  /* 0x00006c00ff0577ac */ /* 0x000e220008000800 */
[----:B----4-:R-:W1:Y:S01]  /*19f0*/  LDC R137, c[0x0][0x364] ;  /* 0x0000d900ff897b82 */ /* 0x010e620000000800 */
[----:B0-----:R-:W-:-:S04]  /*1a00*/  IMAD R136, R0, UR5, R3 ;  /* 0x0000000500887c24 */ /* 0x001fc8000f8e0203 */
[----:B-1----:R-:W-:-:S04]  /*1a10*/  IMAD R136, R137, UR5, R136 ;  /* 0x0000000589887c24 */ /* 0x002fc8000f8e0288 */
[----:B------:R-:W-:-:S05]  /*1a20*/  IMAD R136, R137, UR5, R136 ;  /* 0x0000000589887c24 */ /* 0x000fca000f8e0288 */
[----:B------:R-:W-:-:S05]  /*1a30*/  LOP3.LUT R137, R136, 0x7f, RZ, 0xc0, !PT ;  /* 0x0000007f88897812 */ /* 0x000fca00078ec0ff */
[----:B------:R-:W-:Y:S01]  /*1a40*/  IMAD R132, R132, 0x80, R137 ;  /* 0x0000008084847824 */ /* 0x000fe200078e0289 */
[----:B------:R-:W-:-:S04]  /*1a50*/  LEA.HI R137, R136, UR4, RZ, 0x19 ;  /* 0x0000000488897c11 */ /* 0x000fc8000f8fc8ff */
[----:B------:R-:W-:-:S04]  /*1a60*/  ISETP.GE.AND P0, PT, R132, R133, PT ;  /* 0x000000858400720c */ /* 0x000fc80003f06270 */
[----:B------:R-:W-:-:S13]  /*1a70*/  ISETP.GE.OR P0, PT, R137, R134, P0 ;  /* 0x000000868900720c */ /* 0x000fda0000706670 */
[----:B------:R-:W0:Y:S08]  /*1a80*/  @!P0 LDC R137, c[0x0][0x360] ;  /* 0x0000d800ff898b82 */ /* 0x000e300000000800 */
[----:B------:R-:W1:Y:S01]  /*1a90*/  @!P0 LDC R134, c[0x0][0x364] ;  /* 0x0000d900ff868b82 */ /* 0x000e620000000800 */
[----:B0-----:R-:W-:-:S04]  /*1aa0*/  @!P0 IMAD R132, R0, R137, R3 ;  /* 0x0000008900848224 */ /* 0x001fc800078e0203 */
[----:B-1----:R-:W-:-:S04]  /*1ab0*/  @!P0 IMAD R132, R137, R134, R132 ;  /* 0x0000008689848224 */ /* 0x002fc800078e0284 */
[----:B------:R-:W-:Y:S02]  /*1ac0*/  @!P0 IMAD R132, R137, R134, R132 ;  /* 0x0000008689848224 */ /* 0x000fe400078e0284 */
[----:B------:R-:W-:-:S03]  /*1ad0*/  HFMA2 R137, -RZ, RZ, 0, 2.384185791015625e-07 ;  /* 0x00000004ff897431 */ /* 0x000fc600000001ff */
[----:B------:R-:W-:Y:S02]  /*1ae0*/  @!P0 SHF.R.U32.HI R134, RZ, 0x7, R132 ;  /* 0x00000007ff868819 */ /* 0x000fe40000011684 */
[----:B------:R-:W-:-:S05]  /*1af0*/  @!P0 LOP3.LUT R132, R132, 0x7f, RZ, 0xc0, !PT ;  /* 0x0000007f84848812 */ /* 0x000fca00078ec0ff */
[----:B------:R-:W-:Y:S01]  /*1b00*/  @!P0 IMAD R132, R134, R133, R132 ;  /* 0x0000008586848224 */ /* 0x000fe200078e0284 */
[----:B------:R-:W-:-:S03]  /*1b10*/  MOV R134, RZ ;  /* 0x000000ff00867202 */ /* 0x000fc60000000f00 */
        /* <DEDUP_REMOVED lines=11> */
[----:B--2---:R0:W-:Y:S03]  /*1bd0*/  STS [R135+0x4000], R134 ;  /* 0x0040008687007388 */ /* 0x0041e60000000800 */
.L_x_37:
[----:B------:R-:W-:Y:S05]  /*1be0*/  BSYNC.RECONVERGENT B1 ;  /* 0x0000000000017941 */ /* 0x000fea0003800200 */
.L_x_36:
[----:B------:R-:W-:Y:S05]  /*1bf0*/  @!P4 BRA `(.L_x_30) ;  /* 0x000000040038c947 */ /* 0x000fea0003800000 */
[----:B------:R-:W5:Y:S02]  /*1c00*/  S2UR UR5, SR_CTAID.X ;  /* 0x00000000000579c3 */ /* 0x000f640000002500 */
[----:B-----5:R-:W-:-:S07]  /*1c10*/  MOV R0, UR5 ;  /* 0x0000000500007c02 */ /* 0x020fce0008000f00 */
.L_x_38:
[----:B------:R-:W5:Y:S01]  /*1c20*/  LDCU UR5, c[0x0][0x360] ;  /* 0x00006c00ff0577ac */ /* 0x000f620008000800 */
[----:B0-----:R-:W5:Y:S01]  /*1c30*/  LDC R133, c[0x0][0x364] ;  /* 0x0000d900ff857b82 */ /* 0x001f620000000800 */
[----:B0-2---:R-:W-:Y:S01]  /*1c40*/  LOP3.LUT R135, R136, 0x7f, RZ, 0xc0, !PT ;  /* 0x0000007f88877812 */ /* 0x005fe200078ec0ff */
[----:B------:R-:W-:Y:S01]  /*1c50*/  HFMA2 R146, -RZ, RZ, 0, 0 ;  /* 0x00000000ff927431 */ /* 0x000fe200000001ff */
[----:B------:R-:W0:Y:S01]  /*1c60*/  LDCU UR10, c[0x0][0x360] ;  /* 0x00006c00ff0a77ac */ /* 0x000e220008000800 */
[----:B------:R-:W-:Y:S02]  /*1c70*/  MOV R143, 0x4 ;  /* 0x00000004008f7802 */ /* 0x000fe40000000f00 */
[----:B------:R-:W-:Y:S01]  /*1c80*/  CS2R R144, SRZ ;  /* 0x0000000000907805 */ /* 0x000fe2000001ff00 */
[----:B------:R-:W-:Y:S01]  /*1c90*/  IMAD R134, R0, 0x80, R135 ;  /* 0x0000008000867824 */ /* 0x000fe200078e0287 */
[----:B------:R-:W2:Y:S01]  /*1ca0*/  LDCU UR15, c[0x0][0x39c] ;  /* 0x00007380ff0f77ac */ /* 0x000ea20008000800 */
[----:B------:R-:W0:Y:S01]  /*1cb0*/  LDC R132, c[0x0][0x364] ;  /* 0x0000d900ff847b82 */ /* 0x000e220000000800 */
[----:B------:R-:W3:Y:S07]  /*1cc0*/  LDCU UR11, c[0x0][0x360] ;  /* 0x00006c00ff0b77ac */ /* 0x000eee0008000800 */
[----:B------:R-:W3:Y:S08]  /*1cd0*/  LDC R3, c[0x0][0x364] ;  /* 0x0000d900ff037b82 */ /* 0x000ef00000000800 */
[----:B------:R-:W3:Y:S01]  /*1ce0*/  S2UR UR16, SR_CTAID.X ;  /* 0x00000000001079c3 */ /* 0x000ee20000002500 */
[----:B-----5:R-:W-:Y:S01]  /*1cf0*/  IMAD R133, R133, UR5, R136 ;  /* 0x0000000585857c24 */ /* 0x020fe2000f8e0288 */
[----:B------:R-:W5:Y:S01]  /*1d00*/  LDCU UR5, c[0x0][0x3a0] ;  /* 0x00007400ff0577ac */ /* 0x000f620008000800 */
[----:B--2---:R-:W-:-:S02]  /*1d10*/  ISETP.GE.AND P2, PT, R134, UR15, PT ;  /* 0x0000000f86007c0c */ /* 0x004fc4000bf46270 */
[----:B------:R-:W-:Y:S02]  /*1d20*/  LEA.HI R134, R136, UR4, RZ, 0x19 ;  /* 0x0000000488867c11 */ /* 0x000fe4000f8fc8ff */
[----:B-1--4-:R-:W-:Y:S01]  /*1d30*/  LOP3.LUT R137, R133, 0x7f, RZ, 0xc0, !PT ;  /* 0x0000007f85897812 */ /* 0x012fe200078ec0ff */
[----:B0-----:R-:W-:-:S05]  /*1d40*/  IMAD R132, R132, UR10, R133 ;  /* 0x0000000a84847c24 */ /* 0x001fca000f8e0285 */
[----:B------:R-:W-:Y:S01]  /*1d50*/  LOP3.LUT R139, R132, 0x7f, RZ, 0xc0, !PT ;  /* 0x0000007f848b7812 */ /* 0x000fe200078ec0ff */
[----:B---3--:R-:W-:Y:S01]  /*1d60*/  IMAD R3, R3, UR11, R132 ;  /* 0x0000000b03037c24 */ /* 0x008fe2000f8e0284 */
[----:B-----5:R-:W-:-:S04]  /*1d70*/  ISETP.GE.OR P2, PT, R134, UR5, P2 ;  /* 0x0000000586007c0c */ /* 0x020fc80009746670 */
[----:B------:R-:W-:Y:S02]  /*1d80*/  LOP3.LUT R141, R3, 0x7f, RZ, 0xc0, !PT ;  /* 0x0000007f038d7812 */ /* 0x000fe400078ec0ff */
[----:B------:R-:W-:-:S04]  /*1d90*/  MOV R0, UR16 ;  /* 0x0000001000007c02 */ /* 0x000fc80008000f00 */
[C---:B------:R-:W-:Y:S02]  /*1da0*/  LEA R142, R0.reuse, R141, 0x7 ;  /* 0x0000008d008e7211 */ /* 0x040fe400078e38ff */
[----:B------:R-:W-:Y:S02]  /*1db0*/  LEA R140, R0, R139, 0x7 ;  /* 0x0000008b008c7211 */ /* 0x000fe400078e38ff */
[----:B------:R-:W-:Y:S02]  /*1dc0*/  ISETP.GE.AND P1, PT, R142, UR15, PT ;  /* 0x0000000f8e007c0c */ /* 0x000fe4000bf26270 */
[----:B------:R-:W-:Y:S02]  /*1dd0*/  LEA.HI R142, R3, UR4, RZ, 0x19 ;  /* 0x00000004038e7c11 */ /* 0x000fe4000f8fc8ff */
[----:B------:R-:W-:Y:S02]  /*1de0*/  LEA R138, R0, R137, 0x7 ;  /* 0x00000089008a7211 */ /* 0x000fe400078e38ff */
[----:B------:R-:W-:-:S02]  /*1df0*/  ISETP.GE.AND P0, PT, R140, UR15, PT ;  /* 0x0000000f8c007c0c */ /* 0x000fc4000bf06270 */
[----:B------:R-:W-:Y:S02]  /*1e00*/  LEA.HI R140, R132, UR4, RZ, 0x19 ;  /* 0x00000004848c7c11 */ /* 0x000fe4000f8fc8ff */
[----:B------:R-:W-:Y:S02]  /*1e10*/  ISETP.GE.OR P1, PT, R142, UR5, P1 ;  /* 0x000000058e007c0c */ /* 0x000fe40008f26670 */
[----:B------:R-:W-:Y:S02]  /*1e20*/  ISETP.GE.AND P3, PT, R138, UR15, PT ;  /* 0x0000000f8a007c0c */ /* 0x000fe4000bf66270 */
[----:B------:R-:W-:Y:S02]  /*1e30*/  LEA.HI R138, R133, UR4, RZ, 0x19 ;  /* 0x00000004858a7c11 */ /* 0x000fe4000f8fc8ff */
[----:B------:R-:W-:Y:S02]  /*1e40*/  ISETP.GE.OR P0, PT, R140, UR5, P0 ;  /* 0x000000058c007c0c */ /* 0x000fe40008706670 */
[----:B------:R-:W-:-:S02]  /*1e50*/  ISETP.GE.OR P3, PT, R138, UR5, P3 ;  /* 0x000000058a007c0c */ /* 0x000fc40009f66670 */
[----:B------:R-:W-:-:S03]  /*1e60*/  @!P2 SHF.R.U32.HI R134, RZ, 0x7, R136 ;  /* 0x00000007ff86a819 */ /* 0x000fc60000011688 */
[----:B------:R-:W-:Y:S02]  /*1e70*/  @!P1 SHF.R.U32.HI R142, RZ, 0x7, R3 ;  /* 0x00000007ff8e9819 */ /* 0x000fe40000011603 */
[----:B------:R-:W-:Y:S02]  /*1e80*/  @!P2 IMAD R134, R134, UR15, R135 ;  /* 0x0000000f8686ac24 */ /* 0x000fe4000f8e0287 */
[----:B------:R-:W-:Y:S02]  /*1e90*/  HFMA2 R135, -RZ, RZ, 0, 2.384185791015625e-07 ;  /* 0x00000004ff877431 */ /* 0x000fe400000001ff */
[----:B------:R-:W-:Y:S01]  /*1ea0*/  @!P1 IMAD R142, R142, UR15, R141 ;  /* 0x0000000f8e8e9c24 */ /* 0x000fe2000f8e028d */
[----:B------:R-:W-:Y:S01]  /*1eb0*/  @!P0 SHF.R.U32.HI R140, RZ, 0x7, R132 ;  /* 0x00000007ff8c8819 */ /* 0x000fe20000011684 */
[----:B------:R-:W-:Y:S01]  /*1ec0*/  HFMA2 R141, -RZ, RZ, 0, 2.384185791015625e-07 ;  /* 0x00000004ff8d7431 */ /* 0x000fe200000001ff */
[----:B------:R-:W-:Y:S01]  /*1ed0*/  @!P3 SHF.R.U32.HI R138, RZ, 0x7, R133 ;  /* 0x00000007ff8ab819 */ /* 0x000fe20000011685 */
[----:B------:R-:W-:-:S04]  /*1ee0*/  @!P1 IMAD.WIDE R142, R142, R143, UR6 ;  /* 0x000000068e8e9e25 */ /* 0x000fc8000f8e028f */
[----:B------:R-:W-:Y:S01]  /*1ef0*/  @!P0 IMAD R140, R140, UR15, R139 ;  /* 0x0000000f8c8c8c24 */ /* 0x000fe2000f8e028b */
[----:B------:R-:W-:Y:S01]  /*1f00*/  MOV R139, 0x4 ;  /* 0x00000004008b7802 */ /* 0x000fe20000000f00 */
[----:B------:R-:W-:Y:S01]  /*1f10*/  @!P3 IMAD R138, R138, UR15, R137 ;  /* 0x0000000f8a8abc24 */ /* 0x000fe2000f8e0289 */
[----:B------:R-:W2:Y:S01]  /*1f20*/  @!P1 LDG.E R146, desc[UR12][R142.64] ;  /* 0x0000000c8e929981 */ /* 0x000ea2000c1e1900 */
[----:B------:R-:W-:Y:S02]  /*1f30*/  IMAD.MOV.U32 R137, RZ, RZ, RZ ;  /* 0x000000ffff897224 */ /* 0x000fe400078e00ff */
[----:B------:R-:W-:-:S04]  /*1f40*/  @!P2 IMAD.WIDE R134, R134, R135, UR6 ;  /* 0x000000068686ae25 */ /* 0x000fc8000f8e0287 */
[----:B------:R-:W-:Y:S01]  /*1f50*/  @!P3 IMAD.WIDE R138, R138, R139, UR6 ;  /* 0x000000068a8abe25 */ /* 0x000fe2000f8e028b */
[----:B------:R0:W3:Y:S03]  /*1f60*/  @!P2 LDG.E R137, desc[UR12][R134.64] ;  /* 0x0000000c8689a981 */ /* 0x0000e6000c1e1900 */
[----:B------:R-:W-:Y:S01]  /*1f70*/  @!P0 IMAD.WIDE R140, R140, R141, UR6 ;  /* 0x000000068c8c8e25 */ /* 0x000fe2000f8e028d */
[----:B------:R-:W4:Y:S04]  /*1f80*/  @!P3 LDG.E R144, desc[UR12][R138.64] ;  /* 0x0000000c8a90b981 */ /* 0x000f28000c1e1900 */
[----:B------:R-:W5:Y:S01]  /*1f90*/  @!P0 LDG.E R145, desc[UR12][R140.64] ;  /* 0x0000000c8c918981 */ /* 0x000f62000c1e1900 */
[----:B------:R-:W1:Y:S01]  /*1fa0*/  LDCU UR11, c[0x0][0x360] ;  /* 0x00006c00ff0b77ac */ /* 0x000e620008000800 */
[----:B------:R-:W1:Y:S08]  /*1fb0*/  LDC R148, c[0x0][0x364] ;  /* 0x0000d900ff947b82 */ /* 0x000e700000000800 */
[----:B------:R-:W1:Y:S01]  /*1fc0*/  S2UR UR10, SR_CgaCtaId ;  /* 0x00000000000a79c3 */ /* 0x000e620000008800 */
[----:B------:R-:W-:-:S02]  /*1fd0*/  SHF.L.U32 R136, R136, 0x2, RZ ;  /* 0x0000000288887819 */ /* 0x000fc400000006ff */
[----:B0-----:R-:W-:Y:S02]  /*1fe0*/  SHF.L.U32 R134, R132, 0x2, RZ ;  /* 0x0000000284867819 */ /* 0x001fe400000006ff */
[----:B------:R-:W-:Y:S01]  /*1ff0*/  LOP3.LUT R132, R136, 0x3ffc, RZ, 0xc0, !PT ;  /* 0x00003ffc88847812 */ /* 0x000fe200078ec0ff */
[----:B------:R-:W-:Y:S01]  /*2000*/  UMOV UR5, 0x400 ;  /* 0x0000040000057882 */ /* 0x000fe20000000000 */
[----:B------:R-:W-:Y:S01]  /*2010*/  IMAD.SHL.U32 R133, R133, 0x4, RZ ;  /* 0x0000000485857824 */ /* 0x000fe200078e00ff */
[----:B------:R-:W-:Y:S01]  /*2020*/  SHF.L.U32 R135, R3, 0x2, RZ ;  /* 0x0000000203877819 */ /* 0x000fe200000006ff */
[----:B-1----:R-:W-:-:S05]  /*2030*/  IMAD R136, R148, UR11, R3 ;  /* 0x0000000b94887c24 */ /* 0x002fca000f8e0203 */
[----:B------:R-:W-:Y:S01]  /*2040*/  ISETP.GE.U32.AND P0, PT, R136, 0x1000, PT ;  /* 0x000010008800780c */ /* 0x000fe20003f06070 */
[----:B------:R-:W-:Y:S01]  /*2050*/  ULEA UR5, UR10, UR5, 0x18 ;  /* 0x000000050a057291 */ /* 0x000fe2000f8ec0ff */
[----:B------:R-:W-:Y:S02]  /*2060*/  LOP3.LUT R133, R133, 0x3ffc, RZ, 0xc0, !PT ;  /* 0x00003ffc85857812 */ /* 0x000fe400078ec0ff */
[----:B------:R-:W-:Y:S02]  /*2070*/  LOP3.LUT R134, R134, 0x3ffc, RZ, 0xc0, !PT ;  /* 0x00003ffc86867812 */ /* 0x000fe400078ec0ff */
[----:B------:R-:W-:-:S04]  /*2080*/  LOP3.LUT R135, R135, 0x3ffc, RZ, 0xc0, !PT ;  /* 0x00003ffc87877812 */ /* 0x000fc800078ec0ff */
[----:B---3--:R0:W-:Y:S04]  /*2090*/  STS [R132+UR5+0x4000], R137 ;  /* 0x0040008984007988 */ /* 0x0081e80008000805 */
[----:B----4-:R0:W-:Y:S04]  /*20a0*/  STS [R133+UR5+0x4000], R144 ;  /* 0x0040009085007988 */ /* 0x0101e80008000805 */
[----:B-----5:R0:W-:Y:S04]  /*20b0*/  STS [R134+UR5+0x4000], R145 ;  /* 0x0040009186007988 */ /* 0x0201e80008000805 */
[----:B--2---:R0:W-:Y:S01]  /*20c0*/  STS [R135+UR5+0x4000], R146 ;  /* 0x0040009287007988 */ /* 0x0041e20008000805 */
[----:B------:R-:W-:Y:S05]  /*20d0*/  @!P0 BRA `(.L_x_38) ;  /* 0xfffffff800d08947 */ /* 0x000fea000383ffff */
.L_x_30:
[----:B------:R-:W-:Y:S05]  /*20e0*/  BSYNC.RECONVERGENT B0 ;  /* 0x0000000000007941 */ /* 0x000fea0003800200 */
.L_x_29:
[----:B------:R-:W5:Y:S01]  /*20f0*/  S2R R0, SR_TID.X ;  /* 0x0000000000007919 */ /* 0x000f620000002100 */
[----:B------:R-:W0:Y:S01]  /*2100*/  S2UR UR10, SR_CgaCtaId ;  /* 0x00000000000a79c3 */ /* 0x000e220000008800 */
[----:B------:R-:W-:-:S07]  /*2110*/  UMOV UR5, 0x400 ;  /* 0x0000040000057882 */ /* 0x000fce0000000000 */
[----:B------:R-:W-:Y:S01]  /*2120*/  BAR.SYNC.DEFER_BLOCKING 0x0 ;  /* 0x0000000000007b1d */ /* 0x000fe20000010000 */
[----:B0-----:R-:W-:-:S05]  /*2130*/  ULEA UR10, UR10, UR5, 0x18 ;  /* 0x000000050a0a7291 */ /* 0x001fca000f8ec0ff */
[----:B------:R-:W-:Y:S01]  /*2140*/  UMOV UR5, URZ ;  /* 0x000000ff00057c82 */ /* 0x000fe20008000000 */
[C---:B-----5:R-:W-:Y:S02]  /*2150*/  SHF.L.U32 R3, R0.reuse, 0x4, RZ ;  /* 0x0000000400037819 */ /* 0x060fe400000006ff */
[C---:B------:R-:W-:Y:S02]  /*2160*/  SHF.L.U32 R132, R0.reuse, 0x3, RZ ;  /* 0x0000000300847819 */ /* 0x040fe400000006ff */
[----:B------:R-:W-:Y:S02]  /*2170*/  LOP3.LUT R133, R3, 0x70, RZ, 0xc0, !PT ;  /* 0x0000007003857812 */ /* 0x000fe400078ec0ff */
[----:B------:R-:W-:Y:S02]  /*2180*/  SHF.L.U32 R3, R0, 0x5, RZ ;  /* 0x0000000500037819 */ /* 0x000fe400000006ff */
[----:B------:R-:W-:Y:S02]  /*2190*/  LOP3.LUT R142, R133, 0x100, R132, 0xf8, !PT ;  /* 0x00000100858e7812 */ /* 0x000fe400078ef884 */
[----:B------:R-:W-:-:S07]  /*21a0*/  LOP3.LUT R3, R3, 0x7b00, RZ, 0xc0, !PT ;  /* 0x00007b0003037812 */ /* 0x000fce00078ec0ff */
.L_x_39:
[----:B------:R-:W-:Y:S01]  /*21b0*/  VIADD R132, R3, UR5 ;  /* 0x0000000503847c36 */ /* 0x000fe20008000000 */
[----:B------:R-:W-:Y:S01]  /*21c0*/  MOV R133, UR5 ;  /* 0x0000000500857c02 */ /* 0x000fe20008000f00 */
[----:B------:R-:W-:-:S03]  /*21d0*/  UIADD3 UR5, UPT, UPT, UR5, 0x1, URZ ;  /* 0x0000000105057890 */ /* 0x000fc6000fffe0ff */
[----:B-1--4-:R-:W-:Y:S01]  /*21e0*/  LEA R140, R132, UR10, 0x2 ;  /* 0x0000000a848c7c11 */ /* 0x012fe2000f8e10ff */
[----:B------:R-:W-:Y:S01]  /*21f0*/  UISETP.NE.AND UP0, UPT, UR5, 0x20, UPT ;  /* 0x000000200500788c */ /* 0x000fe2000bf05270 */
[----:B------:R-:W-:-:S03]  /*2200*/  LEA R144, R133, R142, 0x9 ;  /* 0x0000008e85907211 */ /* 0x000fc600078e48ff */
[----:B------:R-:W-:Y:S04]  /*2210*/  LDS R141, [R140] ;  /* 0x000000008c8d7984 */ /* 0x000fe80000000800 */
[----:B------:R-:W0:Y:S04]  /*2220*/  LDS.128 R136, [R144+UR10+0x4000] ;  /* 0x0040000a90887984 */ /* 0x000e280008000c00 */
[----:B--2---:R-:W1:Y:S04]  /*2230*/  LDS.128 R132, [R144+UR10+0x4080] ;  /* 0x0040800a90847984 */ /* 0x004e680008000c00 */
[----:B------:R-:W2:Y:S04]  /*2240*/  LDS R143, [R140+0x80] ;  /* 0x000080008c8f7984 */ /* 0x000ea80000000800 */
[----:B------:R-:W4:Y:S04]  /*2250*/  LDS R145, [R140+0x100] ;  /* 0x000100008c917984 */ /* 0x000f280000000800 */
[----:B------:R-:W5:Y:S04]  /*2260*/  LDS R147, [R140+0x180] ;  /* 0x000180008c937984 */ /* 0x000f680000000800 */
[----:B------:R-:W3:Y:S04]  /*2270*/  LDS R149, [R140+0x200] ;  /* 0x000200008c957984 */ /* 0x000ee80000000800 */
[----:B------:R-:W3:Y:S01]  /*2280*/  LDS R151, [R140+0x280] ;  /* 0x000280008c977984 */ /* 0x000ee20000000800 */
[C---:B0-----:R-:W-:Y:S01]  /*2290*/  FFMA R4, R141.reuse, R136, R4 ;  /* 0x000000888d047223 */ /* 0x041fe20000000004 */
[C---:B------:R-:W-:Y:S01]  /*22a0*/  FFMA R5, R141.reuse, R137, R5 ;  /* 0x000000898d057223 */ /* 0x040fe20000000005 */
[C---:B------:R-:W-:Y:S01]  /*22b0*/  FFMA R6, R141.reuse, R138, R6 ;  /* 0x0000008a8d067223 */ /* 0x040fe20000000006 */
[C---:B------:R-:W-:Y:S01]  /*22c0*/  FFMA R7, R141.reuse, R139, R7 ;  /* 0x0000008b8d077223 */ /* 0x040fe20000000007 */
[C---:B-1----:R-:W-:Y:S01]  /*22d0*/  FFMA R36, R141.reuse, R132, R36 ;  /* 0x000000848d247223 */ /* 0x042fe20000000024 */
[C---:B------:R-:W-:Y:S01]  /*22e0*/  FFMA R37, R141.reuse, R133, R37 ;  /* 0x000000858d257223 */ /* 0x040fe20000000025 */
[C---:B------:R-:W-:Y:S01]  /*22f0*/  FFMA R38, R141.reuse, R134, R38 ;  /* 0x000000868d267223 */ /* 0x040fe20000000026 */
[----:B------:R-:W-:Y:S01]  /*2300*/  FFMA R39, R141, R135, R39 ;  /* 0x000000878d277223 */ /* 0x000fe20000000027 */
[C---:B--2---:R-:W-:Y:S01]  /*2310*/  FFMA R8, R143.reuse, R136, R8 ;  /* 0x000000888f087223 */ /* 0x044fe20000000008 */
[C---:B------:R-:W-:Y:S01]  /*2320*/  FFMA R9, R143.reuse, R137, R9 ;  /* 0x000000898f097223 */ /* 0x040fe20000000009 */
[C---:B------:R-:W-:Y:S01]  /*2330*/  FFMA R10, R143.reuse, R138, R10 ;  /* 0x0000008a8f0a7223 */ /* 0x040fe2000000000a */
[C---:B------:R-:W-:Y:S01]  /*2340*/  FFMA R11, R143.reuse, R139, R11 ;  /* 0x0000008b8f0b7223 */ /* 0x040fe2000000000b */
[C---:B------:R-:W-:Y:S01]  /*2350*/  FFMA R40, R143.reuse, R132, R40 ;  /* 0x000000848f287223 */ /* 0x040fe20000000028 */
[C---:B------:R-:W-:Y:S01]  /*2360*/  FFMA R41, R143.reuse, R133, R41 ;  /* 0x000000858f297223 */ /* 0x040fe20000000029 */
[C---:B------:R-:W-:Y:S01]  /*2370*/  FFMA R42, R143.reuse, R134, R42 ;  /* 0x000000868f2a7223 */ /* 0x040fe2000000002a */
[----:B------:R-:W-:Y:S01]  /*2380*/  FFMA R43, R143, R135, R43 ;  /* 0x000000878f2b7223 */ /* 0x000fe2000000002b */
[C---:B----4-:R-:W-:Y:S01]  /*2390*/  FFMA R12, R145.reuse, R136, R12 ;  /* 0x00000088910c7223 */ /* 0x050fe2000000000c */
[C---:B------:R-:W-:Y:S01]  /*23a0*/  FFMA R13, R145.reuse, R137, R13 ;  /* 0x00000089910d7223 */ /* 0x040fe2000000000d */
[C---:B------:R-:W-:Y:S01]  /*23b0*/  FFMA R14, R145.reuse, R138, R14 ;  /* 0x0000008a910e7223 */ /* 0x040fe2000000000e */
[C---:B------:R-:W-:Y:S01]  /*23c0*/  FFMA R15, R145.reuse, R139, R15 ;  /* 0x0000008b910f7223 */ /* 0x040fe2000000000f */
[C---:B------:R-:W-:Y:S01]  /*23d0*/  FFMA R44, R145.reuse, R132, R44 ;  /* 0x00000084912c7223 */ /* 0x040fe2000000002c */
[C---:B------:R-:W-:Y:S01]  /*23e0*/  FFMA R45, R145.reuse, R133, R45 ;  /* 0x00000085912d7223 */ /* 0x040fe2000000002d */
[C---:B------:R-:W-:Y:S01]  /*23f0*/  FFMA R46, R145.reuse, R134, R46 ;  /* 0x00000086912e7223 */ /* 0x040fe2000000002e */
[----:B------:R-:W-:Y:S01]  /*2400*/  FFMA R47, R145, R135, R47 ;  /* 0x00000087912f7223 */ /* 0x000fe2000000002f */
[C---:B-----5:R-:W-:Y:S01]  /*2410*/  FFMA R16, R147.reuse, R136, R16 ;  /* 0x0000008893107223 */ /* 0x060fe20000000010 */
[C---:B------:R-:W-:Y:S01]  /*2420*/  FFMA R17, R147.reuse, R137, R17 ;  /* 0x0000008993117223 */ /* 0x040fe20000000011 */
[C---:B------:R-:W-:Y:S01]  /*2430*/  FFMA R18, R147.reuse, R138, R18 ;  /* 0x0000008a93127223 */ /* 0x040fe20000000012 */
[C---:B------:R-:W-:Y:S01]  /*2440*/  FFMA R19, R147.reuse, R139, R19 ;  /* 0x0000008b93137223 */ /* 0x040fe20000000013 */
[C---:B------:R-:W-:Y:S01]  /*2450*/  FFMA R48, R147.reuse, R132, R48 ;  /* 0x0000008493307223 */ /* 0x040fe20000000030 */
[C---:B------:R-:W-:Y:S01]  /*2460*/  FFMA R49, R147.reuse, R133, R49 ;  /* 0x0000008593317223 */ /* 0x040fe20000000031 */
[C---:B------:R-:W-:Y:S01]  /*2470*/  FFMA R50, R147.reuse, R134, R50 ;  /* 0x0000008693327223 */ /* 0x040fe20000000032 */
[----:B------:R-:W-:Y:S01]  /*2480*/  FFMA R51, R147, R135, R51 ;  /* 0x0000008793337223 */ /* 0x000fe20000000033 */
[----:B------:R-:W0:Y:S01]  /*2490*/  LDS R141, [R140+0x300] ;  /* 0x000300008c8d7984 */ /* 0x000e220000000800 */
[C---:B---3--:R-:W-:Y:S01]  /*24a0*/  FFMA R20, R149.reuse, R136, R20 ;  /* 0x0000008895147223 */ /* 0x048fe20000000014 */
[C---:B------:R-:W-:Y:S01]  /*24b0*/  FFMA R21, R149.reuse, R137, R21 ;  /* 0x0000008995157223 */ /* 0x040fe20000000015 */
[C---:B------:R-:W-:Y:S01]  /*24c0*/  FFMA R22, R149.reuse, R138, R22 ;  /* 0x0000008a95167223 */ /* 0x040fe20000000016 */
[----:B------:R-:W1:Y:S01]  /*24d0*/  LDS R143, [R140+0x380] ;  /* 0x000380008c8f7984 */ /* 0x000e620000000800 */
[C---:B------:R-:W-:Y:S01]  /*24e0*/  FFMA R23, R149.reuse, R139, R23 ;  /* 0x0000008b95177223 */ /* 0x040fe20000000017 */
[C---:B------:R-:W-:Y:S01]  /*24f0*/  FFMA R52, R149.reuse, R132, R52 ;  /* 0x0000008495347223 */ /* 0x040fe20000000034 */
[C---:B------:R-:W-:Y:S01]  /*2500*/  FFMA R53, R149.reuse, R133, R53 ;  /* 0x0000008595357223 */ /* 0x040fe20000000035 */
[----:B------:R-:W2:Y:S01]  /*2510*/  LDS R145, [R140+0x1000] ;  /* 0x001000008c917984 */ /* 0x000ea20000000800 */
[C---:B------:R-:W-:Y:S01]  /*2520*/  FFMA R54, R149.reuse, R134, R54 ;  /* 0x0000008695367223 */ /* 0x040fe20000000036 */
[----:B------:R-:W-:Y:S01]  /*2530*/  FFMA R55, R149, R135, R55 ;  /* 0x0000008795377223 */ /* 0x000fe20000000037 */
[C---:B------:R-:W-:Y:S01]  /*2540*/  FFMA R24, R151.reuse, R136, R24 ;  /* 0x0000008897187223 */ /* 0x040fe20000000018 */
[----:B------:R-:W3:Y:S01]  /*2550*/  LDS R147, [R140+0x1080] ;  /* 0x001080008c937984 */ /* 0x000ee20000000800 */
[C---:B------:R-:W-:Y:S01]  /*2560*/  FFMA R25, R151.reuse, R137, R25 ;  /* 0x0000008997197223 */ /* 0x040fe20000000019 */
[C---:B------:R-:W-:Y:S01]  /*2570*/  FFMA R26, R151.reuse, R138, R26 ;  /* 0x0000008a971a7223 */ /* 0x040fe2000000001a */
[C---:B------:R-:W-:Y:S01]  /*2580*/  FFMA R27, R151.reuse, R139, R27 ;  /* 0x0000008b971b7223 */ /* 0x040fe2000000001b */
[C---:B------:R-:W-:Y:S01]  /*2590*/  FFMA R56, R151.reuse, R132, R56 ;  /* 0x0000008497387223 */ /* 0x040fe20000000038 */
[C---:B------:R-:W-:Y:S01]  /*25a0*/  FFMA R57, R151.reuse, R133, R57 ;  /* 0x0000008597397223 */ /* 0x040fe20000000039 */
[C---:B------:R-:W-:Y:S01]  /*25b0*/  FFMA R58, R151.reuse, R134, R58 ;  /* 0x00000086973a7223 */ /* 0x040fe2000000003a */
[----:B------:R-:W-:Y:S01]  /*25c0*/  FFMA R59, R151, R135, R59 ;  /* 0x00000087973b7223 */ /* 0x000fe2000000003b */
[----:B------:R-:W4:Y:S04]  /*25d0*/  LDS R149, [R140+0x1100] ;  /* 0x001100008c957984 */ /* 0x000f280000000800 */
[----:B------:R-:W5:Y:S01]  /*25e0*/  LDS R151, [R140+0x1180] ;  /* 0x001180008c977984 */ /* 0x000f620000000800 */
[C---:B0-----:R-:W-:Y:S01]  /*25f0*/  FFMA R28, R141.reuse, R136, R28 ;  /* 0x000000888d1c7223 */ /* 0x041fe2000000001c */
[C---:B------:R-:W-:Y:S01]  /*2600*/  FFMA R29, R141.reuse, R137, R29 ;  /* 0x000000898d1d7223 */ /* 0x040fe2000000001d */
[C---:B------:R-:W-:Y:S01]  /*2610*/  FFMA R30, R141.reuse, R138, R30 ;  /* 0x0000008a8d1e7223 */ /* 0x040fe2000000001e */
[C---:B------:R-:W-:Y:S01]  /*2620*/  FFMA R31, R141.reuse, R139, R31 ;  /* 0x0000008b8d1f7223 */ /* 0x040fe2000000001f */
[C---:B------:R-:W-:Y:S01]  /*2630*/  FFMA R60, R141.reuse, R132, R60 ;  /* 0x000000848d3c7223 */ /* 0x040fe2000000003c */
[C---:B------:R-:W-:Y:S01]  /*2640*/  FFMA R61, R141.reuse, R133, R61 ;  /* 0x000000858d3d7223 */ /* 0x040fe2000000003d */
[C---:B------:R-:W-:Y:S01]  /*2650*/  FFMA R62, R141.reuse, R134, R62 ;  /* 0x000000868d3e7223 */ /* 0x040fe2000000003e */
[----:B------:R-:W-:Y:S01]  /*2660*/  FFMA R63, R141, R135, R63 ;  /* 0x000000878d3f7223 */ /* 0x000fe2000000003f */
[C---:B-1----:R-:W-:Y:S01]  /*2670*/  FFMA R32, R143.reuse, R136, R32 ;  /* 0x000000888f207223 */ /* 0x042fe20000000020 */
[C---:B------:R-:W-:Y:S01]  /*2680*/  FFMA R33, R143.reuse, R137, R33 ;  /* 0x000000898f217223 */ /* 0x040fe20000000021 */
[C---:B------:R-:W-:Y:S01]  /*2690*/  FFMA R34, R143.reuse, R138, R34 ;  /* 0x0000008a8f227223 */ /* 0x040fe20000000022 */
[C---:B------:R-:W-:Y:S01]  /*26a0*/  FFMA R35, R143.reuse, R139, R35 ;  /* 0x0000008b8f237223 */ /* 0x040fe20000000023 */
[C---:B------:R-:W-:Y:S01]  /*26b0*/  FFMA R64, R143.reuse, R132, R64 ;  /* 0x000000848f407223 */ /* 0x040fe20000000040 */
        /* <DEDUP_REMOVED lines=11> */
[C---:B---3--:R-:W-:Y:S01]  /*2770*/  FFMA R72, R147.reuse, R136, R72 ;  /* 0x0000008893487223 */ /* 0x048fe20000000048 */
        /* <DEDUP_REMOVED lines=8> */
[C---:B----4-:R-:W-:Y:S01]  /*2800*/  FFMA R76, R149.reuse, R136, R76 ;  /* 0x00000088954c7223 */ /* 0x050fe2000000004c */
        /* <DEDUP_REMOVED lines=9> */
[C---:B-----5:R-:W-:Y:S01]  /*28a0*/  FFMA R80, R151.reuse, R136, R80 ;  /* 0x0000008897507223 */ /* 0x060fe20000000050 */
        /* <DEDUP_REMOVED lines=40> */
[----:B------:R-:W-:Y:S06]  /*2b30*/  BRA.U UP0, `(.L_x_39) ;  /* 0xfffffff5009c7547 */ /* 0x000fec000b83ffff */
[----:B------:R-:W0:Y:S01]  /*2b40*/  LDCU UR10, c[0x0][0x3a0] ;  /* 0x00007400ff0a77ac */ /* 0x000e220008000800 */
[----:B------:R-:W1:Y:S01]  /*2b50*/  LDCU UR5, c[0x0][0x39c] ;  /* 0x00007380ff0577ac */ /* 0x000e620008000800 */
[----:B------:R-:W-:Y:S02]  /*2b60*/  UIADD3 UR8, UP0, UPT, UR8, 0x80, URZ ;  /* 0x0000008008087890 */ /* 0x000fe4000ff1e0ff */
[----:B------:R-:W-:Y:S02]  /*2b70*/  UIADD3 UR4, UPT, UPT, UR4, 0x20, URZ ;  /* 0x0000002004047890 */ /* 0x000fe4000fffe0ff */
[----:B------:R-:W-:Y:S02]  /*2b80*/  UIADD3.X UR9, UPT, UPT, URZ, UR9, URZ, UP0, !UPT ;  /* 0x00000009ff097290 */ /* 0x000fe400087fe4ff */
[----:B0-----:R-:W-:Y:S02]  /*2b90*/  UISETP.GE.U32.AND UP0, UPT, UR4, UR10, UPT ;  /* 0x0000000a0400728c */ /* 0x001fe4000bf06070 */
[----:B-1----:R-:W-:-:S04]  /*2ba0*/  USHF.L.U32 UR5, UR5, 0x5, URZ ;  /* 0x0000000505057899 */ /* 0x002fc800080006ff */
[----:B------:R-:W-:Y:S01]  /*2bb0*/  UIMAD.WIDE UR6, UR5, 0x4, UR6 ;  /* 0x00000004050678a5 */ /* 0x000fe2000f8e0206 */
[----:B------:R-:W-:Y:S06]  /*2bc0*/  BAR.SYNC.DEFER_BLOCKING 0x0 ;  /* 0x0000000000007b1d */ /* 0x000fec0000010000 */
[----:B------:R-:W-:Y:S05]  /*2bd0*/  BRA.U !UP0, `(.L_x_40) ;  /* 0xffffffdd08407547 */ /* 0x000fea000b83ffff */
[----:B------:R0:W-:Y:S04]  /*2be0*/  STL.128 [R1], R4 ;  /* 0x0000000401007387 */ /* 0x0001e80000100c00 */
[----:B------:R0:W-:Y:S04]  /*2bf0*/  STL.128 [R1+0x20], R8 ;  /* 0x0000200801007387 */ /* 0x0001e80000100c00 */
        /* <DEDUP_REMOVED lines=29> */
[----:B------:R0:W-:Y:S02]  /*2dd0*/  STL.128 [R1+0x1f0], R128 ;  /* 0x0001f08001007387 */ /* 0x0001e40000100c00 */
.L_x_28:
[----:B0-----:R-:W0:Y:S01]  /*2de0*/  LDC R33, c[0x0][0x39c] ;  /* 0x0000e700ff217b82 */ /* 0x001e220000000800 */
[----:B------:R-:W-:Y:S01]  /*2df0*/  SHF.R.U32.HI R2, RZ, 0x3, R0 ;  /* 0x00000003ff027819 */ /* 0x000fe20000011600 */
[----:B------:R-:W1:Y:S01]  /*2e00*/  S2R R7, SR_CTAID.X ;  /* 0x0000000000077919 */ /* 0x000e620000002500 */
[----:B------:R-:W-:Y:S01]  /*2e10*/  SHF.L.U32 R3, R0, 0x2, RZ ;  /* 0x0000000200037819 */ /* 0x000fe200000006ff */
[----:B------:R-:W-:Y:S01]  /*2e20*/  UPLOP3.LUT UP0, UPT, UPT, UPT, UPT, 0x80, 0x8 ;  /* 0x000000000008789c */ /* 0x000fe20003f0f070 */
[----:B------:R-:W-:Y:S01]  /*2e30*/  LOP3.LUT R2, R2, 0x3, RZ, 0xc0, !PT ;  /* 0x0000000302027812 */ /* 0x000fe200078ec0ff */
[----:B------:R-:W2:Y:S01]  /*2e40*/  S2R R6, SR_CTAID.Y ;  /* 0x0000000000067919 */ /* 0x000ea20000002600 */
[----:B------:R-:W-:Y:S01]  /*2e50*/  LOP3.LUT R3, R3, 0x1c, RZ, 0xc0, !PT ;  /* 0x0000001c03037812 */ /* 0x000fe200078ec0ff */
[----:B------:R-:W4:Y:S01]  /*2e60*/  LDCU UR5, c[0x0][0x3a8] ;  /* 0x00007500ff0577ac */ /* 0x000f220008000800 */
[C---:B------:R-:W-:Y:S02]  /*2e70*/  SHF.L.U32 R4, R0.reuse, 0x1, RZ ;  /* 0x0000000100047819 */ /* 0x040fe400000006ff */
[----:B------:R-:W-:Y:S01]  /*2e80*/  LOP3.LUT R5, R0, 0x3c0, RZ, 0xc0, !PT ;  /* 0x000003c000057812 */ /* 0x000fe200078ec0ff */
[----:B------:R-:W0:Y:S01]  /*2e90*/  LDCU UR8, c[0x0][0x3a4] ;  /* 0x00007480ff0877ac */ /* 0x000e220008000800 */
[----:B------:R-:W-:Y:S01]  /*2ea0*/  LOP3.LUT R4, R4, 0x40, RZ, 0xc0, !PT ;  /* 0x0000004004047812 */ /* 0x000fe200078ec0ff */
[----:B------:R-:W0:Y:S01]  /*2eb0*/  LDCU.64 UR6, c[0x0][0x390] ;  /* 0x00007200ff0677ac */ /* 0x000e220008000a00 */
[----:B------:R-:W-:Y:S01]  /*2ec0*/  UMOV UR4, URZ ;  /* 0x000000ff00047c82 */ /* 0x000fe20008000000 */
[----:B0-----:R-:W-:Y:S01]  /*2ed0*/  IMAD R2, R2, R33, RZ ;  /* 0x0000002102027224 */ /* 0x001fe200078e02ff */
[----:B------:R-:W-:-:S04]  /*2ee0*/  SHF.L.U32 R72, R33, 0x5, RZ ;  /* 0x0000000521487819 */ /* 0x000fc800000006ff */
[----:B------:R-:W-:-:S04]  /*2ef0*/  LEA R0, R2, R3, 0x3 ;  /* 0x0000000302007211 */ /* 0x000fc800078e18ff */
[-C--:B------:R-:W-:Y:S02]  /*2f00*/  IADD3 R14, PT, PT, R0, R33.reuse, RZ ;  /* 0x00000021000e7210 */ /* 0x080fe40007ffe0ff */
[----:B-1----:R-:W-:Y:S02]  /*2f10*/  LEA R4, R7, R4, 0x7 ;  /* 0x0000000407047211 */ /* 0x002fe400078e38ff */
[----:B------:R-:W-:Y:S01]  /*2f20*/  IADD3 R16, PT, PT, R14, R33, RZ ;  /* 0x000000210e107210 */ /* 0x000fe20007ffe0ff */
[----:B--2---:R-:W-:Y:S01]  /*2f30*/  IMAD R5, R6, 0x80, R5 ;  /* 0x0000008006057824 */ /* 0x004fe200078e0205 */
[C---:B------:R-:W-:Y:S02]  /*2f40*/  IADD3 R17, PT, PT, R14.reuse, 0x1, RZ ;  /* 0x000000010e117810 */ /* 0x040fe40007ffe0ff */
[----:B------:R-:W-:Y:S01]  /*2f50*/  IADD3 R20, PT, PT, R14, 0x2, RZ ;  /* 0x000000020e147810 */ /* 0x000fe20007ffe0ff */
[----:B------:R-:W-:Y:S01]  /*2f60*/  IMAD.IADD R18, R16, 0x1, R33 ;  /* 0x0000000110127824 */ /* 0x000fe200078e0221 */
[----:B------:R-:W-:Y:S01]  /*2f70*/  LEA R19, R33, R17, 0x1 ;  /* 0x0000001121137211 */ /* 0x000fe200078e08ff */
[-C--:B------:R-:W-:Y:S01]  /*2f80*/  IMAD R15, R5, R33.reuse, R4 ;  /* 0x00000021050f7224 */ /* 0x080fe200078e0204 */
[----:B------:R-:W-:Y:S01]  /*2f90*/  IADD3 R21, PT, PT, R14, 0x3, RZ ;  /* 0x000000030e157810 */ /* 0x000fe20007ffe0ff */
[----:B------:R-:W-:Y:S01]  /*2fa0*/  VIADD R24, R16, 0x2 ;  /* 0x0000000210187836 */ /* 0x000fe20000000000 */
[----:B------:R-:W-:-:S02]  /*2fb0*/  IADD3 R22, PT, PT, R18, R33, RZ ;  /* 0x0000002112167210 */ /* 0x000fc40007ffe0ff */
[----:B------:R-:W-:Y:S02]  /*2fc0*/  LEA R23, R33, R19, 0x1 ;  /* 0x0000001321177211 */ /* 0x000fe400078e08ff */
[-C--:B------:R-:W-:Y:S02]  /*2fd0*/  IADD3 R26, PT, PT, R22, R33.reuse, RZ ;  /* 0x00000021161a7210 */ /* 0x080fe40007ffe0ff */
[-C--:B------:R-:W-:Y:S02]  /*2fe0*/  IADD3 R32, PT, PT, R23, R33.reuse, RZ ;  /* 0x0000002117207210 */ /* 0x080fe40007ffe0ff */
[----:B------:R-:W-:Y:S01]  /*2ff0*/  IADD3 R25, PT, PT, R18, 0x2, RZ ;  /* 0x0000000212197810 */ /* 0x000fe20007ffe0ff */
[----:B------:R-:W-:Y:S01]  /*3000*/  IMAD.IADD R29, R26, 0x1, R33 ;  /* 0x000000011a1d7824 */ /* 0x000fe200078e0221 */
[----:B------:R-:W-:Y:S02]  /*3010*/  IADD3 R30, PT, PT, R32, R33, RZ ;  /* 0x00000021201e7210 */ /* 0x000fe40007ffe0ff */
[----:B------:R-:W-:-:S02]  /*3020*/  IADD3 R27, PT, PT, R18, 0x3, RZ ;  /* 0x00000003121b7810 */ /* 0x000fc40007ffe0ff */
[C---:B------:R-:W-:Y:S01]  /*3030*/  IADD3 R28, PT, PT, R23.reuse, 0x1, RZ ;  /* 0x00000001171c7810 */ /* 0x040fe20007ffe0ff */
[----:B------:R-:W-:Y:S01]  /*3040*/  VIADD R35, R30, 0x2 ;  /* 0x000000021e237836 */ /* 0x000fe20000000000 */
[----:B------:R-:W-:Y:S02]  /*3050*/  IADD3 R31, PT, PT, R23, 0x2, RZ ;  /* 0x00000002171f7810 */ /* 0x000fe40007ffe0ff */
[----:B------:R-:W-:Y:S02]  /*3060*/  IADD3 R32, PT, PT, R32, 0x1, RZ ;  /* 0x0000000120207810 */ /* 0x000fe40007ffe0ff */
[----:B------:R-:W-:Y:S02]  /*3070*/  IADD3 R33, PT, PT, R29, R33, RZ ;  /* 0x000000211d217210 */ /* 0x000fe40007ffe0ff */
[----:B----4-:R-:W-:-:S07]  /*3080*/  IADD3 R34, PT, PT, R30, 0x1, RZ ;  /* 0x000000011e227810 */ /* 0x010fce0007ffe0ff */
.L_x_41:
[----:B------:R-:W-:Y:S01]  /*3090*/  IMAD R2, R72, UR4, RZ ;  /* 0x0000000448027c24 */ /* 0x000fe2000f8e02ff */
[----:B------:R-:W-:-:S04]  /*30a0*/  USHF.L.U32 UR4, UR4, 0x6, URZ ;  /* 0x0000000604047899 */ /* 0x000fc800080006ff */
[----:B--2---:R-:W-:Y:S01]  /*30b0*/  IADD3 R53, P0, PT, R2, R15, RZ ;  /* 0x0000000f02357210 */ /* 0x004fe20007f1e0ff */
[----:B------:R-:W-:-:S03]  /*30c0*/  ULEA UR4, UR4, UR14, 0x2 ;  /* 0x0000000e04047291 */ /* 0x000fc6000f8e10ff */
[----:B------:R-:W-:Y:S02]  /*30d0*/  IADD3.X R52, PT, PT, RZ, RZ, RZ, P0, !PT ;  /* 0x000000ffff347210 */ /* 0x000fe400007fe4ff */
[----:B------:R-:W-:-:S04]  /*30e0*/  IADD3 R3, P0, PT, R0, R53, RZ ;  /* 0x0000003500037210 */ /* 0x000fc80007f1e0ff */
[----:B------:R-:W-:Y:S02]  /*30f0*/  IADD3.X R4, PT, PT, RZ, R52, RZ, P0, !PT ;  /* 0x00000034ff047210 */ /* 0x000fe400007fe4ff */
[----:B------:R-:W-:-:S04]  /*3100*/  LEA R2, P0, R3, UR6, 0x2 ;  /* 0x0000000603027c11 */ /* 0x000fc8000f8010ff */
[----:B------:R-:W-:Y:S02]  /*3110*/  LEA.HI.X R3, R3, UR7, R4, 0x2, P0 ;  /* 0x0000000703037c11 */ /* 0x000fe400080f1404 */
[----:B------:R-:W2:Y:S04]  /*3120*/  LDL.128 R4, [UR4] ;  /* 0x00000004ff047983 */ /* 0x000ea80008100c00 */
[----:B------:R-:W4:Y:S04]  /*3130*/  LDG.E R8, desc[UR12][R2.64] ;  /* 0x0000000c02087981 */ /* 0x000f28000c1e1900 */
[----:B------:R-:W5:Y:S04]  /*3140*/  LDG.E R10, desc[UR12][R2.64+0x4] ;  /* 0x0000040c020a7981 */ /* 0x000f68000c1e1900 */
[----:B------:R-:W3:Y:S04]  /*3150*/  LDG.E R11, desc[UR12][R2.64+0x8] ;  /* 0x0000080c020b7981 */ /* 0x000ee8000c1e1900 */
[----:B------:R-:W3:Y:S01]  /*3160*/  LDG.E R12, desc[UR12][R2.64+0xc] ;  /* 0x00000c0c020c7981 */ /* 0x000ee2000c1e1900 */
[----:B------:R-:W-:Y:S01]  /*3170*/  IADD3 R36, P0, PT, R14, R53, RZ ;  /* 0x000000350e247210 */ /* 0x000fe20007f1e0ff */
[----:B----4-:R-:W-:-:S04]  /*3180*/  FMUL R9, R8, UR5 ;  /* 0x0000000508097c20 */ /* 0x010fc80008400000 */
[----:B--2---:R-:W-:Y:S01]  /*3190*/  FFMA R13, R4, UR8, R9 ;  /* 0x00000008040d7c23 */ /* 0x004fe20008000009 */
[----:B------:R-:W-:Y:S01]  /*31a0*/  IADD3.X R9, PT, PT, RZ, R52, RZ, P0, !PT ;  /* 0x00000034ff097210 */ /* 0x000fe200007fe4ff */
[----:B-----5:R-:W-:Y:S01]  /*31b0*/  FMUL R10, R10, UR5 ;  /* 0x000000050a0a7c20 */ /* 0x020fe20008400000 */
[----:B------:R-:W-:Y:S01]  /*31c0*/  LEA R8, P0, R36, UR6, 0x2 ;  /* 0x0000000624087c11 */ /* 0x000fe2000f8010ff */
[----:B---3--:R-:W-:Y:S01]  /*31d0*/  FMUL R11, R11, UR5 ;  /* 0x000000050b0b7c20 */ /* 0x008fe20008400000 */
[----:B------:R-:W-:Y:S01]  /*31e0*/  FMUL R12, R12, UR5 ;  /* 0x000000050c0c7c20 */ /* 0x000fe20008400000 */
[----:B------:R-:W-:Y:S02]  /*31f0*/  FFMA R37, R5, UR8, R10 ;  /* 0x0000000805257c23 */ /* 0x000fe4000800000a */
[----:B------:R-:W-:Y:S01]  /*3200*/  FFMA R39, R6, UR8, R11 ;  /* 0x0000000806277c23 */ /* 0x000fe2000800000b */
[----:B------:R-:W-:Y:S01]  /*3210*/  LEA.HI.X R9, R36, UR7, R9, 0x2, P0 ;  /* 0x0000000724097c11 */ /* 0x000fe200080f1409 */
[----:B------:R-:W-:Y:S01]  /*3220*/  FFMA R41, R7, UR8, R12 ;  /* 0x0000000807297c23 */ /* 0x000fe2000800000c */
[----:B------:R0:W-:Y:S04]  /*3230*/  STG.E desc[UR12][R2.64], R13 ;  /* 0x0000000d02007986 */ /* 0x0001e8000c10190c */
[----:B------:R1:W-:Y:S04]  /*3240*/  STG.E desc[UR12][R2.64+0x4], R37 ;  /* 0x0000042502007986 */ /* 0x0003e8000c10190c */
[----:B------:R2:W-:Y:S04]  /*3250*/  STG.E desc[UR12][R2.64+0x8], R39 ;  /* 0x0000082702007986 */ /* 0x0005e8000c10190c */
[----:B------:R3:W-:Y:S04]  /*3260*/  STG.E desc[UR12][R2.64+0xc], R41 ;  /* 0x00000c2902007986 */ /* 0x0007e8000c10190c */
[----:B------:R-:W4:Y:S04]  /*3270*/  LDG.E R11, desc[UR12][R8.64] ;  /* 0x0000000c080b7981 */ /* 0x000f28000c1e1900 */
[----:B------:R-:W5:Y:S01]  /*3280*/  LDL.128 R4, [UR4+0x20] ;  /* 0x00002004ff047983 */ /* 0x000f620008100c00 */
[----:B------:R-:W-:-:S04]  /*3290*/  IADD3 R12, P0, PT, R17, R53, RZ ;  /* 0x00000035110c7210 */ /* 0x000fc80007f1e0ff */
[----:B------:R-:W-:Y:S02]  /*32a0*/  IADD3.X R45, PT, PT, RZ, R52, RZ, P0, !PT ;  /* 0x00000034ff2d7210 */ /* 0x000fe400007fe4ff */
[----:B------:R-:W-:Y:S01]  /*32b0*/  LEA R10, P0, R12, UR6, 0x2 ;  /* 0x000000060c0a7c11 */ /* 0x000fe2000f8010ff */
[----:B----4-:R-:W-:-:S03]  /*32c0*/  FMUL R43, R11, UR5 ;  /* 0x000000050b2b7c20 */ /* 0x010fc60008400000 */
[----:B------:R-:W-:Y:S01]  /*32d0*/  LEA.HI.X R11, R12, UR7, R45, 0x2, P0 ;  /* 0x000000070c0b7c11 */ /* 0x000fe200080f142d */
[----:B-----5:R-:W-:-:S05]  /*32e0*/  FFMA R43, R4, UR8, R43 ;  /* 0x00000008042b7c23 */ /* 0x020fca000800002b */
[----:B------:R-:W-:Y:S04]  /*32f0*/  STG.E desc[UR12][R8.64], R43 ;  /* 0x0000002b08007986 */ /* 0x000fe8000c10190c */
[----:B------:R-:W4:Y:S01]  /*3300*/  LDG.E R4, desc[UR12][R10.64] ;  /* 0x0000000c0a047981 */ /* 0x000f22000c1e1900 */
[----:B0-----:R-:W-:-:S04]  /*3310*/  IADD3 R13, P0, PT, R20, R53, RZ ;  /* 0x00000035140d7210 */ /* 0x001fc80007f1e0ff */
[----:B------:R-:W-:Y:S02]  /*3320*/  IADD3.X R36, PT, PT, RZ, R52, RZ, P0, !PT ;  /* 0x00000034ff247210 */ /* 0x000fe400007fe4ff */
[----:B------:R-:W-:-:S04]  /*3330*/  LEA R12, P0, R13, UR6, 0x2 ;  /* 0x000000060d0c7c11 */ /* 0x000fc8000f8010ff */
[----:B------:R-:W-:Y:S01]  /*3340*/  LEA.HI.X R13, R13, UR7, R36, 0x2, P0 ;  /* 0x000000070d0d7c11 */ /* 0x000fe200080f1424 */
[----:B----4-:R-:W-:-:S04]  /*3350*/  FMUL R4, R4, UR5 ;  /* 0x0000000504047c20 */ /* 0x010fc80008400000 */
[----:B------:R-:W-:-:S05]  /*3360*/  FFMA R5, R5, UR8, R4 ;  /* 0x0000000805057c23 */ /* 0x000fca0008000004 */
[----:B------:R0:W-:Y:S04]  /*3370*/  STG.E desc[UR12][R10.64], R5 ;  /* 0x000000050a007986 */ /* 0x0001e8000c10190c */
[----:B------:R-:W2:Y:S01]  /*3380*/  LDG.E R4, desc[UR12][R12.64] ;  /* 0x0000000c0c047981 */ /* 0x000ea2000c1e1900 */
[----:B-1----:R-:W-:-:S05]  /*3390*/  IADD3 R37, P0, PT, R21, R53, RZ ;  /* 0x0000003515257210 */ /* 0x002fca0007f1e0ff */
[----:B------:R-:W-:Y:S01]  /*33a0*/  IMAD.X R38, RZ, RZ, R52, P0 ;  /* 0x000000ffff267224 */ /* 0x000fe200000e0634 */
[----:B------:R-:W-:-:S04]  /*33b0*/  LEA R36, P0, R37, UR6, 0x2 ;  /* 0x0000000625247c11 */ /* 0x000fc8000f8010ff */
[----:B------:R-:W-:Y:S01]  /*33c0*/  LEA.HI.X R37, R37, UR7, R38, 0x2, P0 ;  /* 0x0000000725257c11 */ /* 0x000fe200080f1426 */
[----:B--2---:R-:W-:-:S04]  /*33d0*/  FMUL R39, R4, UR5 ;  /* 0x0000000504277c20 */ /* 0x004fc80008400000 */
[----:B---3--:R-:W-:-:S05]  /*33e0*/  FFMA R41, R6, UR8, R39 ;  /* 0x0000000806297c23 */ /* 0x008fca0008000027 */
[----:B------:R1:W-:Y:S04]  /*33f0*/  STG.E desc[UR12][R12.64], R41 ;  /* 0x000000290c007986 */ /* 0x0003e8000c10190c */
[----:B------:R-:W2:Y:S01]  /*3400*/  LDG.E R4, desc[UR12][R36.64] ;  /* 0x0000000c24047981 */ /* 0x000ea2000c1e1900 */
[----:B------:R-:W-:-:S04]  /*3410*/  IADD3 R6, P0, PT, R16, R53, RZ ;  /* 0x0000003510067210 */ /* 0x000fc80007f1e0ff */
[----:B0-----:R-:W-:Y:S02]  /*3420*/  IADD3.X R5, PT, PT, RZ, R52, RZ, P0, !PT ;  /* 0x00000034ff057210 */ /* 0x001fe400007fe4ff */
[----:B------:R-:W-:-:S04]  /*3430*/  LEA R38, P0, R6, UR6, 0x2 ;  /* 0x0000000606267c11 */ /* 0x000fc8000f8010ff */
[----:B------:R-:W-:Y:S01]  /*3440*/  LEA.HI.X R39, R6, UR7, R5, 0x2, P0 ;  /* 0x0000000706277c11 */ /* 0x000fe200080f1405 */
[----:B--2---:R-:W-:-:S04]  /*3450*/  FMUL R4, R4, UR5 ;  /* 0x0000000504047c20 */ /* 0x004fc80008400000 */
[----:B------:R-:W-:Y:S02]  /*3460*/  FFMA R43, R7, UR8, R4 ;  /* 0x00000008072b7c23 */ /* 0x000fe40008000004 */
[----:B------:R-:W2:Y:S04]  /*3470*/  LDL.128 R4, [UR4+0x40] ;  /* 0x00004004ff047983 */ /* 0x000ea80008100c00 */
[----:B------:R0:W-:Y:S04]  /*3480*/  STG.E desc[UR12][R36.64], R43 ;  /* 0x0000002b24007986 */ /* 0x0001e8000c10190c */
[----:B------:R-:W3:Y:S04]  /*3490*/  LDG.E R42, desc[UR12][R38.64] ;  /* 0x0000000c262a7981 */ /* 0x000ee8000c1e1900 */
[----:B------:R-:W4:Y:S01]  /*34a0*/  LDG.E R44, desc[UR12][R38.64+0x4] ;  /* 0x0000040c262c7981 */ /* 0x000f22000c1e1900 */
[----:B-1----:R-:W-:-:S04]  /*34b0*/  IADD3 R41, P0, PT, R24, R53, RZ ;  /* 0x0000003518297210 */ /* 0x002fc80007f1e0ff */
[----:B------:R-:W-:Y:S02]  /*34c0*/  IADD3.X R46, PT, PT, RZ, R52, RZ, P0, !PT ;  /* 0x00000034ff2e7210 */ /* 0x000fe400007fe4ff */
[----:B------:R-:W-:-:S04]  /*34d0*/  LEA R40, P0, R41, UR6, 0x2 ;  /* 0x0000000629287c11 */ /* 0x000fc8000f8010ff */
[----:B------:R-:W-:Y:S01]  /*34e0*/  LEA.HI.X R41, R41, UR7, R46, 0x2, P0 ;  /* 0x0000000729297c11 */ /* 0x000fe200080f142e */
[----:B---3--:R-:W-:Y:S01]  /*34f0*/  FMUL R45, R42, UR5 ;  /* 0x000000052a2d7c20 */ /* 0x008fe20008400000 */
[----:B----4-:R-:W-:-:S03]  /*3500*/  FMUL R44, R44, UR5 ;  /* 0x000000052c2c7c20 */ /* 0x010fc60008400000 */
[----:B--2---:R-:W-:Y:S01]  /*3510*/  FFMA R45, R4, UR8, R45 ;  /* 0x00000008042d7c23 */ /* 0x004fe2000800002d */
[----:B------:R-:W-:-:S04]  /*3520*/  FFMA R5, R5, UR8, R44 ;  /* 0x0000000805057c23 */ /* 0x000fc8000800002c */
[----:B------:R-:W-:Y:S04]  /*3530*/  STG.E desc[UR12][R38.64], R45 ;  /* 0x0000002d26007986 */ /* 0x000fe8000c10190c */
[----:B------:R1:W-:Y:S04]  /*3540*/  STG.E desc[UR12][R38.64+0x4], R5 ;  /* 0x0000040526007986 */ /* 0x0003e8000c10190c */
[----:B------:R-:W2:Y:S04]  /*3550*/  LDG.E R4, desc[UR12][R40.64] ;  /* 0x0000000c28047981 */ /* 0x000ea8000c1e1900 */
[----:B0-----:R-:W3:Y:S01]  /*3560*/  LDG.E R43, desc[UR12][R40.64+0x4] ;  /* 0x0000040c282b7981 */ /* 0x001ee2000c1e1900 */
[----:B------:R-:W-:-:S04]  /*3570*/  IADD3 R44, P0, PT, R18, R53, RZ ;  /* 0x00000035122c7210 */ /* 0x000fc80007f1e0ff */
[----:B------:R-:W-:Y:S02]  /*3580*/  IADD3.X R49, PT, PT, RZ, R52, RZ, P0, !PT ;  /* 0x00000034ff317210 */ /* 0x000fe400007fe4ff */
[----:B------:R-:W-:Y:S01]  /*3590*/  LEA R42, P0, R44, UR6, 0x2 ;  /* 0x000000062c2a7c11 */ /* 0x000fe2000f8010ff */
[----:B--2---:R-:W-:Y:S01]  /*35a0*/  FMUL R47, R4, UR5 ;  /* 0x00000005042f7c20 */ /* 0x004fe20008400000 */
[----:B---3--:R-:W-:Y:S02]  /*35b0*/  FMUL R4, R43, UR5 ;  /* 0x000000052b047c20 */ /* 0x008fe40008400000 */
[----:B------:R-:W-:Y:S01]  /*35c0*/  LEA.HI.X R43, R44, UR7, R49, 0x2, P0 ;  /* 0x000000072c2b7c11 */ /* 0x000fe200080f1431 */
[----:B------:R-:W-:Y:S01]  /*35d0*/  FFMA R47, R6, UR8, R47 ;  /* 0x00000008062f7c23 */ /* 0x000fe2000800002f */
[----:B------:R-:W-:Y:S02]  /*35e0*/  FFMA R49, R7, UR8, R4 ;  /* 0x0000000807317c23 */ /* 0x000fe40008000004 */
[----:B-1----:R-:W2:Y:S04]  /*35f0*/  LDL.128 R4, [UR4+0x60] ;  /* 0x00006004ff047983 */ /* 0x002ea80008100c00 */
[----:B------:R0:W-:Y:S04]  /*3600*/  STG.E desc[UR12][R40.64], R47 ;  /* 0x0000002f28007986 */ /* 0x0001e8000c10190c */
[----:B------:R1:W-:Y:S04]  /*3610*/  STG.E desc[UR12][R40.64+0x4], R49 ;  /* 0x0000043128007986 */ /* 0x0003e8000c10190c */
[----:B------:R-:W3:Y:S01]  /*3620*/  LDG.E R45, desc[UR12][R42.64] ;  /* 0x0000000c2a2d7981 */ /* 0x000ee2000c1e1900 */
[----:B------:R-:W-:-:S04]  /*3630*/  IADD3 R46, P0, PT, R19, R53, RZ ;  /* 0x00000035132e7210 */ /* 0x000fc80007f1e0ff */
[----:B------:R-:W-:Y:S02]  /*3640*/  IADD3.X R55, PT, PT, RZ, R52, RZ, P0, !PT ;  /* 0x00000034ff377210 */ /* 0x000fe400007fe4ff */
[----:B------:R-:W-:Y:S01]  /*3650*/  LEA R44, P0, R46, UR6, 0x2 ;  /* 0x000000062e2c7c11 */ /* 0x000fe2000f8010ff */
[----:B---3--:R-:W-:-:S03]  /*3660*/  FMUL R51, R45, UR5 ;  /* 0x000000052d337c20 */ /* 0x008fc60008400000 */
[----:B------:R-:W-:Y:S01]  /*3670*/  LEA.HI.X R45, R46, UR7, R55, 0x2, P0 ;  /* 0x000000072e2d7c11 */ /* 0x000fe200080f1437 */
[----:B--2---:R-:W-:-:S05]  /*3680*/  FFMA R51, R4, UR8, R51 ;  /* 0x0000000804337c23 */ /* 0x004fca0008000033 */
[----:B------:R2:W-:Y:S04]  /*3690*/  STG.E desc[UR12][R42.64], R51 ;  /* 0x000000332a007986 */ /* 0x0005e8000c10190c */
[----:B------:R-:W3:Y:S01]  /*36a0*/  LDG.E R4, desc[UR12][R44.64] ;  /* 0x0000000c2c047981 */ /* 0x000ee2000c1e1900 */
[----:B0-----:R-:W-:-:S04]  /*36b0*/  IADD3 R47, P0, PT, R25, R53, RZ ;  /* 0x00000035192f7210 */ /* 0x001fc80007f1e0ff */
[----:B------:R-:W-:Y:S02]  /*36c0*/  IADD3.X R48, PT, PT, RZ, R52, RZ, P0, !PT ;  /* 0x00000034ff307210 */ /* 0x000fe400007fe4ff */
[----:B------:R-:W-:-:S04]  /*36d0*/  LEA R46, P0, R47, UR6, 0x2 ;  /* 0x000000062f2e7c11 */ /* 0x000fc8000f8010ff */
[----:B------:R-:W-:Y:S01]  /*36e0*/  LEA.HI.X R47, R47, UR7, R48, 0x2, P0 ;  /* 0x000000072f2f7c11 */ /* 0x000fe200080f1430 */
[----:B---3--:R-:W-:-:S04]  /*36f0*/  FMUL R4, R4, UR5 ;  /* 0x0000000504047c20 */ /* 0x008fc80008400000 */
        /* <DEDUP_REMOVED lines=8> */
[----:B------:R-:W-:-:S05]  /*3780*/  FFMA R55, R6, UR8, R51 ;  /* 0x0000000806377c23 */ /* 0x000fca0008000033 */
        /* <DEDUP_REMOVED lines=10> */
[----:B------:R-:W1:Y:S04]  /*3830*/  LDG.E R54, desc[UR12][R50.64] ;  /* 0x0000000c32367981 */ /* 0x000e68000c1e1900 */
[----:B------:R-:W3:Y:S04]  /*3840*/  LDG.E R56, desc[UR12][R50.64+0x4] ;  /* 0x0000040c32387981 */ /* 0x000ee8000c1e1900 */
[----:B------:R-:W4:Y:S04]  /*3850*/  LDG.E R58, desc[UR12][R50.64+0x8] ;  /* 0x0000080c323a7981 */ /* 0x000f28000c1e1900 */
[----:B------:R-:W5:Y:S01]  /*3860*/  LDG.E R60, desc[UR12][R50.64+0xc] ;  /* 0x00000c0c323c7981 */ /* 0x000f62000c1e1900 */
[----:B------:R-:W-:-:S04]  /*3870*/  IADD3 R62, P0, PT, R26, R53, RZ ;  /* 0x000000351a3e7210 */ /* 0x000fc80007f1e0ff */
[----:B------:R-:W-:Y:S01]  /*3880*/  IADD3.X R67, PT, PT, RZ, R52, RZ, P0, !PT ;  /* 0x00000034ff437210 */ /* 0x000fe200007fe4ff */
[----:B-1----:R-:W-:Y:S01]  /*3890*/  FMUL R55, R54, UR5 ;  /* 0x0000000536377c20 */ /* 0x002fe20008400000 */
[----:B------:R-:W-:-:S03]  /*38a0*/  LEA R54, P0, R62, UR6, 0x2 ;  /* 0x000000063e367c11 */ /* 0x000fc6000f8010ff */
[----:B--2---:R-:W-:Y:S01]  /*38b0*/  FFMA R59, R4, UR8, R55 ;  /* 0x00000008043b7c23 */ /* 0x004fe20008000037 */
[----:B---3--:R-:W-:Y:S01]  /*38c0*/  FMUL R56, R56, UR5 ;  /* 0x0000000538387c20 */ /* 0x008fe20008400000 */
[----:B----4-:R-:W-:Y:S01]  /*38d0*/  FMUL R55, R58, UR5 ;  /* 0x000000053a377c20 */ /* 0x010fe20008400000 */
[----:B-----5:R-:W-:Y:S02]  /*38e0*/  FMUL R60, R60, UR5 ;  /* 0x000000053c3c7c20 */ /* 0x020fe40008400000 */
[----:B------:R-:W-:Y:S01]  /*38f0*/  FFMA R61, R5, UR8, R56 ;  /* 0x00000008053d7c23 */ /* 0x000fe20008000038 */
[----:B------:R-:W-:Y:S01]  /*3900*/  FFMA R63, R6, UR8, R55 ;  /* 0x00000008063f7c23 */ /* 0x000fe20008000037 */
[----:B------:R-:W-:Y:S01]  /*3910*/  LEA.HI.X R55, R62, UR7, R67, 0x2, P0 ;  /* 0x000000073e377c11 */ /* 0x000fe200080f1443 */
[----:B------:R-:W-:Y:S01]  /*3920*/  FFMA R65, R7, UR8, R60 ;  /* 0x0000000807417c23 */ /* 0x000fe2000800003c */
[----:B------:R1:W-:Y:S04]  /*3930*/  STG.E desc[UR12][R50.64], R59 ;  /* 0x0000003b32007986 */ /* 0x0003e8000c10190c */
[----:B------:R2:W-:Y:S04]  /*3940*/  STG.E desc[UR12][R50.64+0x4], R61 ;  /* 0x0000043d32007986 */ /* 0x0005e8000c10190c */
[----:B------:R3:W-:Y:S04]  /*3950*/  STG.E desc[UR12][R50.64+0x8], R63 ;  /* 0x0000083f32007986 */ /* 0x0007e8000c10190c */
[----:B------:R4:W-:Y:S04]  /*3960*/  STG.E desc[UR12][R50.64+0xc], R65 ;  /* 0x00000c4132007986 */ /* 0x0009e8000c10190c */
[----:B0-----:R-:W5:Y:S04]  /*3970*/  LDG.E R57, desc[UR12][R54.64] ;  /* 0x0000000c36397981 */ /* 0x001f68000c1e1900 */
[----:B------:R-:W2:Y:S01]  /*3980*/  LDL.128 R4, [UR4+0xa0] ;  /* 0x0000a004ff047983 */ /* 0x000ea20008100c00 */
[----:B------:R-:W-:-:S04]  /*3990*/  IADD3 R58, P0, PT, R23, R53, RZ ;  /* 0x00000035173a7210 */ /* 0x000fc80007f1e0ff */
[----:B------:R-:W-:Y:S02]  /*39a0*/  IADD3.X R69, PT, PT, RZ, R52, RZ, P0, !PT ;  /* 0x00000034ff457210 */ /* 0x000fe400007fe4ff */
[----:B------:R-:W-:Y:S01]  /*39b0*/  LEA R56, P0, R58, UR6, 0x2 ;  /* 0x000000063a387c11 */ /* 0x000fe2000f8010ff */
[----:B-----5:R-:W-:-:S03]  /*39c0*/  FMUL R67, R57, UR5 ;  /* 0x0000000539437c20 */ /* 0x020fc60008400000 */
[----:B------:R-:W-:Y:S01]  /*39d0*/  LEA.HI.X R57, R58, UR7, R69, 0x2, P0 ;  /* 0x000000073a397c11 */ /* 0x000fe200080f1445 */
[----:B--2---:R-:W-:-:S05]  /*39e0*/  FFMA R67, R4, UR8, R67 ;  /* 0x0000000804437c23 */ /* 0x004fca0008000043 */
[----:B------:R-:W-:Y:S04]  /*39f0*/  STG.E desc[UR12][R54.64], R67 ;  /* 0x0000004336007986 */ /* 0x000fe8000c10190c */
[----:B------:R-:W2:Y:S01]  /*3a00*/  LDG.E R4, desc[UR12][R56.64] ;  /* 0x0000000c38047981 */ /* 0x000ea2000c1e1900 */
[----:B-1----:R-:W-:-:S04]  /*3a10*/  IADD3 R59, P0, PT, R28, R53, RZ ;  /* 0x000000351c3b7210 */ /* 0x002fc80007f1e0ff */
[----:B------:R-:W-:Y:S02]  /*3a20*/  IADD3.X R60, PT, PT, RZ, R52, RZ, P0, !PT ;  /* 0x00000034ff3c7210 */ /* 0x000fe400007fe4ff */
[----:B------:R-:W-:-:S04]  /*3a30*/  LEA R58, P0, R59, UR6, 0x2 ;  /* 0x000000063b3a7c11 */ /* 0x000fc8000f8010ff */
[----:B------:R-:W-:Y:S01]  /*3a40*/  LEA.HI.X R59, R59, UR7, R60, 0x2, P0 ;  /* 0x000000073b3b7c11 */ /* 0x000fe200080f143c */
[----:B--2---:R-:W-:-:S04]  /*3a50*/  FMUL R4, R4, UR5 ;  /* 0x0000000504047c20 */ /* 0x004fc80008400000 */
[----:B------:R-:W-:-:S05]  /*3a60*/  FFMA R5, R5, UR8, R4 ;  /* 0x0000000805057c23 */ /* 0x000fca0008000004 */
[----:B------:R0:W-:Y:S04]  /*3a70*/  STG.E desc[UR12][R56.64], R5 ;  /* 0x0000000538007986 */ /* 0x0001e8000c10190c */
[----:B------:R-:W3:Y:S01]  /*3a80*/  LDG.E R4, desc[UR12][R58.64] ;  /* 0x0000000c3a047981 */ /* 0x000ee2000c1e1900 */
[----:B------:R-:W-:-:S04]  /*3a90*/  IADD3 R61, P0, PT, R31, R53, RZ ;  /* 0x000000351f3d7210 */ /* 0x000fc80007f1e0ff */
[----:B------:R-:W-:Y:S02]  /*3aa0*/  IADD3.X R62, PT, PT, RZ, R52, RZ, P0, !PT ;  /* 0x00000034ff3e7210 */ /* 0x000fe400007fe4ff */
[----:B------:R-:W-:-:S04]  /*3ab0*/  LEA R60, P0, R61, UR6, 0x2 ;  /* 0x000000063d3c7c11 */ /* 0x000fc8000f8010ff */
[----:B------:R-:W-:Y:S01]  /*3ac0*/  LEA.HI.X R61, R61, UR7, R62, 0x2, P0 ;  /* 0x000000073d3d7c11 */ /* 0x000fe200080f143e */
[----:B---3--:R-:W-:-:S04]  /*3ad0*/  FMUL R63, R4, UR5 ;  /* 0x00000005043f7c20 */ /* 0x008fc80008400000 */
[----:B----4-:R-:W-:-:S05]  /*3ae0*/  FFMA R65, R6, UR8, R63 ;  /* 0x0000000806417c23 */ /* 0x010fca000800003f */
[----:B------:R1:W-:Y:S04]  /*3af0*/  STG.E desc[UR12][R58.64], R65 ;  /* 0x000000413a007986 */ /* 0x0003e8000c10190c */
[----:B------:R-:W2:Y:S01]  /*3b00*/  LDG.E R4, desc[UR12][R60.64] ;  /* 0x0000000c3c047981 */ /* 0x000ea2000c1e1900 */
[----:B------:R-:W-:-:S05]  /*3b10*/  IADD3 R6, P0, PT, R29, R53, RZ ;  /* 0x000000351d067210 */ /* 0x000fca0007f1e0ff */
[----:B0-----:R-:W-:Y:S01]  /*3b20*/  IMAD.X R5, RZ, RZ, R52, P0 ;  /* 0x000000ffff057224 */ /* 0x001fe200000e0634 */
        /* <DEDUP_REMOVED lines=47> */
[----:B------:R-:W1:Y:S01]  /*3e20*/  LDG.E R4, desc[UR12][R70.64] ;  /* 0x0000000c46047981 */ /* 0x000e62000c1e1900 */
[----:B------:R-:W-:-:S04]  /*3e30*/  IADD3 R53, P0, PT, R35, R53, RZ ;  /* 0x0000003523357210 */ /* 0x000fc80007f1e0ff */
[----:B------:R-:W-:Y:S02]  /*3e40*/  IADD3.X R74, PT, PT, RZ, R52, RZ, P0, !PT ;  /* 0x00000034ff4a7210 */ /* 0x000fe400007fe4ff */
[----:B------:R-:W-:-:S04]  /*3e50*/  LEA R52, P0, R53, UR6, 0x2 ;  /* 0x0000000635347c11 */ /* 0x000fc8000f8010ff */
[----:B------:R-:W-:Y:S01]  /*3e60*/  LEA.HI.X R53, R53, UR7, R74, 0x2, P0 ;  /* 0x0000000735357c11 */ /* 0x000fe200080f144a */
[----:B-1----:R-:W-:-:S04]  /*3e70*/  FMUL R73, R4, UR5 ;  /* 0x0000000504497c20 */ /* 0x002fc80008400000 */
[----:B------:R-:W-:-:S05]  /*3e80*/  FFMA R73, R6, UR8, R73 ;  /* 0x0000000806497c23 */ /* 0x000fca0008000049 */
[----:B------:R1:W-:Y:S04]  /*3e90*/  STG.E desc[UR12][R70.64], R73 ;  /* 0x0000004946007986 */ /* 0x0003e8000c10190c */
[----:B------:R-:W3:Y:S02]  /*3ea0*/  LDG.E R4, desc[UR12][R52.64] ;  /* 0x0000000c34047981 */ /* 0x000ee4000c1e1900 */
[----:B---3--:R-:W-:-:S04]  /*3eb0*/  FMUL R4, R4, UR5 ;  /* 0x0000000504047c20 */ /* 0x008fc80008400000 */
[----:B--2---:R-:W-:Y:S02]  /*3ec0*/  FFMA R75, R7, UR8, R4 ;  /* 0x00000008074b7c23 */ /* 0x004fe40008000004 */
[----:B0-----:R-:W2:Y:S04]  /*3ed0*/  LDL.128 R4, [UR4+0x10] ;  /* 0x00001004ff047983 */ /* 0x001ea80008100c00 */
[----:B------:R0:W-:Y:S04]  /*3ee0*/  STG.E desc[UR12][R52.64], R75 ;  /* 0x0000004b34007986 */ /* 0x0001e8000c10190c */
[----:B------:R-:W3:Y:S04]  /*3ef0*/  LDG.E R74, desc[UR12][R2.64+0x80] ;  /* 0x0000800c024a7981 */ /* 0x000ee8000c1e1900 */
[----:B------:R-:W4:Y:S04]  /*3f00*/  LDG.E R76, desc[UR12][R2.64+0x84] ;  /* 0x0000840c024c7981 */ /* 0x000f28000c1e1900 */
[----:B------:R-:W5:Y:S04]  /*3f10*/  LDG.E R78, desc[UR12][R2.64+0x88] ;  /* 0x0000880c024e7981 */ /* 0x000f68000c1e1900 */
[----:B------:R-:W2:Y:S01]  /*3f20*/  LDG.E R80, desc[UR12][R2.64+0x8c] ;  /* 0x00008c0c02507981 */ /* 0x000ea2000c1e1900 */
[----:B---3--:R-:W-:Y:S01]  /*3f30*/  FMUL R77, R74, UR5 ;  /* 0x000000054a4d7c20 */ /* 0x008fe20008400000 */
[----:B----4-:R-:W-:Y:S01]  /*3f40*/  FMUL R76, R76, UR5 ;  /* 0x000000054c4c7c20 */ /* 0x010fe20008400000 */
[----:B-----5:R-:W-:Y:S01]  /*3f50*/  FMUL R79, R78, UR5 ;  /* 0x000000054e4f7c20 */ /* 0x020fe20008400000 */
[----:B--2---:R-:W-:Y:S01]  /*3f60*/  FMUL R80, R80, UR5 ;  /* 0x0000000550507c20 */ /* 0x004fe20008400000 */
[----:B------:R-:W-:Y:S01]  /*3f70*/  FFMA R77, R4, UR8, R77 ;  /* 0x00000008044d7c23 */ /* 0x000fe2000800004d */
[----:B-1----:R-:W-:Y:S01]  /*3f80*/  FFMA R73, R5, UR8, R76 ;  /* 0x0000000805497c23 */ /* 0x002fe2000800004c */
[----:B------:R-:W-:Y:S01]  /*3f90*/  FFMA R79, R6, UR8, R79 ;  /* 0x00000008064f7c23 */ /* 0x000fe2000800004f */
[----:B0-----:R-:W-:-:S02]  /*3fa0*/  FFMA R75, R7, UR8, R80 ;  /* 0x00000008074b7c23 */ /* 0x001fc40008000050 */
[----:B------:R-:W-:Y:S04]  /*3fb0*/  STG.E desc[UR12][R2.64+0x80], R77 ;  /* 0x0000804d02007986 */ /* 0x000fe8000c10190c */
[----:B------:R-:W-:Y:S04]  /*3fc0*/  STG.E desc[UR12][R2.64+0x84], R73 ;  /* 0x0000844902007986 */ /* 0x000fe8000c10190c */
[----:B------:R-:W-:Y:S04]  /*3fd0*/  STG.E desc[UR12][R2.64+0x88], R79 ;  /* 0x0000884f02007986 */ /* 0x000fe8000c10190c */
[----:B------:R0:W-:Y:S04]  /*3fe0*/  STG.E desc[UR12][R2.64+0x8c], R75 ;  /* 0x00008c4b02007986 */ /* 0x0001e8000c10190c */
[----:B------:R-:W2:Y:S04]  /*3ff0*/  LDG.E R74, desc[UR12][R8.64+0x80] ;  /* 0x0000800c084a7981 */ /* 0x000ea8000c1e1900 */
[----:B------:R-:W3:Y:S01]  /*4000*/  LDL.128 R4, [UR4+0x30] ;  /* 0x00003004ff047983 */ /* 0x000ee20008100c00 */
[----:B--2---:R-:W-:-:S04]  /*4010*/  FMUL R81, R74, UR5 ;  /* 0x000000054a517c20 */ /* 0x004fc80008400000 */
[----:B---3--:R-:W-:-:S05]  /*4020*/  FFMA R81, R4, UR8, R81 ;  /* 0x0000000804517c23 */ /* 0x008fca0008000051 */
[----:B------:R1:W-:Y:S04]  /*4030*/  STG.E desc[UR12][R8.64+0x80], R81 ;  /* 0x0000805108007986 */ /* 0x0003e8000c10190c */
[----:B------:R-:W2:Y:S02]  /*4040*/  LDG.E R4, desc[UR12][R10.64+0x80] ;  /* 0x0000800c0a047981 */ /* 0x000ea4000c1e1900 */
[----:B--2---:R-:W-:-:S04]  /*4050*/  FMUL R4, R4, UR5 ;  /* 0x0000000504047c20 */ /* 0x004fc80008400000 */
[----:B------:R-:W-:-:S05]  /*4060*/  FFMA R5, R5, UR8, R4 ;  /* 0x0000000805057c23 */ /* 0x000fca0008000004 */
[----:B------:R2:W-:Y:S04]  /*4070*/  STG.E desc[UR12][R10.64+0x80], R5 ;  /* 0x000080050a007986 */ /* 0x0005e8000c10190c */
[----:B------:R-:W0:Y:S02]  /*4080*/  LDG.E R4, desc[UR12][R12.64+0x80] ;  /* 0x0000800c0c047981 */ /* 0x000e24000c1e1900 */
[----:B0-----:R-:W-:-:S04]  /*4090*/  FMUL R3, R4, UR5 ;  /* 0x0000000504037c20 */ /* 0x001fc80008400000 */
[----:B------:R-:W-:-:S05]  /*40a0*/  FFMA R3, R6, UR8, R3 ;  /* 0x0000000806037c23 */ /* 0x000fca0008000003 */
[----:B------:R0:W-:Y:S04]  /*40b0*/  STG.E desc[UR12][R12.64+0x80], R3 ;  /* 0x000080030c007986 */ /* 0x0001e8000c10190c */
[----:B------:R-:W3:Y:S02]  /*40c0*/  LDG.E R2, desc[UR12][R36.64+0x80] ;  /* 0x0000800c24027981 */ /* 0x000ee4000c1e1900 */
[----:B---3--:R-:W-:-:S04]  /*40d0*/  FMUL R2, R2, UR5 ;  /* 0x0000000502027c20 */ /* 0x008fc80008400000 */
[----:B-1----:R-:W-:Y:S02]  /*40e0*/  FFMA R9, R7, UR8, R2 ;  /* 0x0000000807097c23 */ /* 0x002fe40008000002 */
[----:B--2---:R-:W2:Y:S04]  /*40f0*/  LDL.128 R4, [UR4+0x50] ;  /* 0x00005004ff047983 */ /* 0x004ea80008100c00 */
[----:B------:R1:W-:Y:S04]  /*4100*/  STG.E desc[UR12][R36.64+0x80], R9 ;  /* 0x0000800924007986 */ /* 0x0003e8000c10190c */
[----:B------:R-:W3:Y:S04]  /*4110*/  LDG.E R2, desc[UR12][R38.64+0x80] ;  /* 0x0000800c26027981 */ /* 0x000ee8000c1e1900 */
[----:B------:R-:W4:Y:S01]  /*4120*/  LDG.E R8, desc[UR12][R38.64+0x84] ;  /* 0x0000840c26087981 */ /* 0x000f22000c1e1900 */
[----:B---3--:R-:W-:Y:S01]  /*4130*/  FMUL R11, R2, UR5 ;  /* 0x00000005020b7c20 */ /* 0x008fe20008400000 */
[----:B----4-:R-:W-:-:S03]  /*4140*/  FMUL R8, R8, UR5 ;  /* 0x0000000508087c20 */ /* 0x010fc60008400000 */
[----:B--2---:R-:W-:Y:S01]  /*4150*/  FFMA R11, R4, UR8, R11 ;  /* 0x00000008040b7c23 */ /* 0x004fe2000800000b */
[----:B0-----:R-:W-:-:S04]  /*4160*/  FFMA R3, R5, UR8, R8 ;  /* 0x0000000805037c23 */ /* 0x001fc80008000008 */
[----:B------:R-:W-:Y:S04]  /*4170*/  STG.E desc[UR12][R38.64+0x80], R11 ;  /* 0x0000800b26007986 */ /* 0x000fe8000c10190c */
[----:B------:R0:W-:Y:S04]  /*4180*/  STG.E desc[UR12][R38.64+0x84], R3 ;  /* 0x0000840326007986 */ /* 0x0001e8000c10190c */
[----:B------:R-:W2:Y:S04]  /*4190*/  LDG.E R2, desc[UR12][R40.64+0x80] ;  /* 0x0000800c28027981 */ /* 0x000ea8000c1e1900 */
[----:B------:R-:W3:Y:S01]  /*41a0*/  LDG.E R4, desc[UR12][R40.64+0x84] ;  /* 0x0000840c28047981 */ /* 0x000ee2000c1e1900 */
[----:B--2---:R-:W-:Y:S01]  /*41b0*/  FMUL R5, R2, UR5 ;  /* 0x0000000502057c20 */ /* 0x004fe20008400000 */
[----:B---3--:R-:W-:-:S03]  /*41c0*/  FMUL R4, R4, UR5 ;  /* 0x0000000504047c20 */ /* 0x008fc60008400000 */
[----:B-1----:R-:W-:Y:S01]  /*41d0*/  FFMA R9, R6, UR8, R5 ;  /* 0x0000000806097c23 */ /* 0x002fe20008000005 */
[----:B------:R-:W-:-:S04]  /*41e0*/  FFMA R13, R7, UR8, R4 ;  /* 0x00000008070d7c23 */ /* 0x000fc80008000004 */
[----:B------:R1:W-:Y:S04]  /*41f0*/  STG.E desc[UR12][R40.64+0x80], R9 ;  /* 0x0000800928007986 */ /* 0x0003e8000c10190c */
[----:B------:R-:W-:Y:S04]  /*4200*/  STG.E desc[UR12][R40.64+0x84], R13 ;  /* 0x0000840d28007986 */ /* 0x000fe8000c10190c */
[----:B------:R-:W0:Y:S04]  /*4210*/  LDG.E R2, desc[UR12][R42.64+0x80] ;  /* 0x0000800c2a027981 */ /* 0x000e28000c1e1900 */
[----:B------:R-:W2:Y:S01]  /*4220*/  LDL.128 R4, [UR4+0x70] ;  /* 0x00007004ff047983 */ /* 0x000ea20008100c00 */
[----:B0-----:R-:W-:-:S04]  /*4230*/  FMUL R3, R2, UR5 ;  /* 0x0000000502037c20 */ /* 0x001fc80008400000 */
[----:B--2---:R-:W-:-:S05]  /*4240*/  FFMA R3, R4, UR8, R3 ;  /* 0x0000000804037c23 */ /* 0x004fca0008000003 */
[----:B------:R0:W-:Y:S04]  /*4250*/  STG.E desc[UR12][R42.64+0x80], R3 ;  /* 0x000080032a007986 */ /* 0x0001e8000c10190c */
[----:B------:R-:W2:Y:S02]  /*4260*/  LDG.E R2, desc[UR12][R44.64+0x80] ;  /* 0x0000800c2c027981 */ /* 0x000ea4000c1e1900 */
[----:B--2---:R-:W-:-:S04]  /*4270*/  FMUL R2, R2, UR5 ;  /* 0x0000000502027c20 */ /* 0x004fc80008400000 */
[----:B------:R-:W-:-:S05]  /*4280*/  FFMA R5, R5, UR8, R2 ;  /* 0x0000000805057c23 */ /* 0x000fca0008000002 */
[----:B------:R2:W-:Y:S04]  /*4290*/  STG.E desc[UR12][R44.64+0x80], R5 ;  /* 0x000080052c007986 */ /* 0x0005e8000c10190c */
[----:B------:R-:W1:Y:S02]  /*42a0*/  LDG.E R2, desc[UR12][R46.64+0x80] ;  /* 0x0000800c2e027981 */ /* 0x000e64000c1e1900 */
[----:B-1----:R-:W-:-:S04]  /*42b0*/  FMUL R9, R2, UR5 ;  /* 0x0000000502097c20 */ /* 0x002fc80008400000 */
[----:B------:R-:W-:-:S05]  /*42c0*/  FFMA R9, R6, UR8, R9 ;  /* 0x0000000806097c23 */ /* 0x000fca0008000009 */
[----:B------:R1:W-:Y:S04]  /*42d0*/  STG.E desc[UR12][R46.64+0x80], R9 ;  /* 0x000080092e007986 */ /* 0x0003e8000c10190c */
[----:B------:R-:W3:Y:S02]  /*42e0*/  LDG.E R2, desc[UR12][R48.64+0x80] ;  /* 0x0000800c30027981 */ /* 0x000ee4000c1e1900 */
[----:B---3--:R-:W-:-:S04]  /*42f0*/  FMUL R2, R2, UR5 ;  /* 0x0000000502027c20 */ /* 0x008fc80008400000 */
[----:B0-----:R-:W-:Y:S02]  /*4300*/  FFMA R3, R7, UR8, R2 ;  /* 0x0000000807037c23 */ /* 0x001fe40008000002 */
[----:B--2---:R-:W2:Y:S04]  /*4310*/  LDL.128 R4, [UR4+0x90] ;  /* 0x00009004ff047983 */ /* 0x004ea80008100c00 */
[----:B------:R0:W-:Y:S04]  /*4320*/  STG.E desc[UR12][R48.64+0x80], R3 ;  /* 0x0000800330007986 */ /* 0x0001e8000c10190c */
[----:B------:R-:W3:Y:S04]  /*4330*/  LDG.E R2, desc[UR12][R50.64+0x80] ;  /* 0x0000800c32027981 */ /* 0x000ee8000c1e1900 */
[----:B------:R-:W4:Y:S04]  /*4340*/  LDG.E R8, desc[UR12][R50.64+0x84] ;  /* 0x0000840c32087981 */ /* 0x000f28000c1e1900 */
[----:B------:R-:W1:Y:S04]  /*4350*/  LDG.E R10, desc[UR12][R50.64+0x88] ;  /* 0x0000880c320a7981 */ /* 0x000e68000c1e1900 */
[----:B------:R-:W5:Y:S01]  /*4360*/  LDG.E R12, desc[UR12][R50.64+0x8c] ;  /* 0x00008c0c320c7981 */ /* 0x000f62000c1e1900 */
[----:B---3--:R-:W-:Y:S01]  /*4370*/  FMUL R11, R2, UR5 ;  /* 0x00000005020b7c20 */ /* 0x008fe20008400000 */
[----:B----4-:R-:W-:Y:S01]  /*4380*/  FMUL R8, R8, UR5 ;  /* 0x0000000508087c20 */ /* 0x010fe20008400000 */
[----:B-1----:R-:W-:Y:S01]  /*4390*/  FMUL R9, R10, UR5 ;  /* 0x000000050a097c20 */ /* 0x002fe20008400000 */
[----:B-----5:R-:W-:Y:S01]  /*43a0*/  FMUL R12, R12, UR5 ;  /* 0x000000050c0c7c20 */ /* 0x020fe20008400000 */
[----:B--2---:R-:W-:Y:S01]  /*43b0*/  FFMA R11, R4, UR8, R11 ;  /* 0x00000008040b7c23 */ /* 0x004fe2000800000b */
[----:B0-----:R-:W-:Y:S01]  /*43c0*/  FFMA R3, R5, UR8, R8 ;  /* 0x0000000805037c23 */ /* 0x001fe20008000008 */
[----:B------:R-:W-:Y:S01]  /*43d0*/  FFMA R9, R6, UR8, R9 ;  /* 0x0000000806097c23 */ /* 0x000fe20008000009 */
[----:B------:R-:W-:-:S02]  /*43e0*/  FFMA R13, R7, UR8, R12 ;  /* 0x00000008070d7c23 */ /* 0x000fc4000800000c */
[----:B------:R-:W-:Y:S04]  /*43f0*/  STG.E desc[UR12][R50.64+0x80], R11 ;  /* 0x0000800b32007986 */ /* 0x000fe8000c10190c */
[----:B------:R0:W-:Y:S04]  /*4400*/  STG.E desc[UR12][R50.64+0x84], R3 ;  /* 0x0000840332007986 */ /* 0x0001e8000c10190c */
[----:B------:R1:W-:Y:S04]  /*4410*/  STG.E desc[UR12][R50.64+0x88], R9 ;  /* 0x0000880932007986 */ /* 0x0003e8000c10190c */
[----:B------:R-:W-:Y:S04]  /*4420*/  STG.E desc[UR12][R50.64+0x8c], R13 ;  /* 0x00008c0d32007986 */ /* 0x000fe8000c10190c */
[----:B------:R-:W2:Y:S04]  /*4430*/  LDG.E R2, desc[UR12][R54.64+0x80] ;  /* 0x0000800c36027981 */ /* 0x000ea8000c1e1900 */
[----:B------:R-:W3:Y:S01]  /*4440*/  LDL.128 R4, [UR4+0xb0] ;  /* 0x0000b004ff047983 */ /* 0x000ee20008100c00 */
[----:B--2---:R-:W-:-:S04]  /*4450*/  FMUL R37, R2, UR5 ;  /* 0x0000000502257c20 */ /* 0x004fc80008400000 */
[----:B---3--:R-:W-:-:S05]  /*4460*/  FFMA R37, R4, UR8, R37 ;  /* 0x0000000804257c23 */ /* 0x008fca0008000025 */
[----:B------:R-:W-:Y:S04]  /*4470*/  STG.E desc[UR12][R54.64+0x80], R37 ;  /* 0x0000802536007986 */ /* 0x000fe8000c10190c */
[----:B------:R-:W2:Y:S02]  /*4480*/  LDG.E R2, desc[UR12][R56.64+0x80] ;  /* 0x0000800c38027981 */ /* 0x000ea4000c1e1900 */
[----:B--2---:R-:W-:-:S04]  /*4490*/  FMUL R2, R2, UR5 ;  /* 0x0000000502027c20 */ /* 0x004fc80008400000 */
[----:B------:R-:W-:-:S05]  /*44a0*/  FFMA R5, R5, UR8, R2 ;  /* 0x0000000805057c23 */ /* 0x000fca0008000002 */
[----:B------:R2:W-:Y:S04]  /*44b0*/  STG.E desc[UR12][R56.64+0x80], R5 ;  /* 0x0000800538007986 */ /* 0x0005e8000c10190c */
[----:B------:R-:W0:Y:S02]  /*44c0*/  LDG.E R2, desc[UR12][R58.64+0x80] ;  /* 0x0000800c3a027981 */ /* 0x000e24000c1e1900 */
[----:B0-----:R-:W-:-:S04]  /*44d0*/  FMUL R3, R2, UR5 ;  /* 0x0000000502037c20 */ /* 0x001fc80008400000 */
[----:B------:R-:W-:-:S05]  /*44e0*/  FFMA R3, R6, UR8, R3 ;  /* 0x0000000806037c23 */ /* 0x000fca0008000003 */
[----:B------:R-:W-:Y:S04]  /*44f0*/  STG.E desc[UR12][R58.64+0x80], R3 ;  /* 0x000080033a007986 */ /* 0x000fe8000c10190c */
[----:B------:R-:W3:Y:S02]  /*4500*/  LDG.E R2, desc[UR12][R60.64+0x80] ;  /* 0x0000800c3c027981 */ /* 0x000ee4000c1e1900 */
[----:B---3--:R-:W-:-:S04]  /*4510*/  FMUL R2, R2, UR5 ;  /* 0x0000000502027c20 */ /* 0x008fc80008400000 */
[----:B-1----:R-:W-:Y:S02]  /*4520*/  FFMA R9, R7, UR8, R2 ;  /* 0x0000000807097c23 */ /* 0x002fe40008000002 */
[----:B--2---:R-:W2:Y:S04]  /*4530*/  LDL.128 R4, [UR4+0xd0] ;  /* 0x0000d004ff047983 */ /* 0x004ea80008100c00 */
[----:B------:R-:W-:Y:S04]  /*4540*/  STG.E desc[UR12][R60.64+0x80], R9 ;  /* 0x000080093c007986 */ /* 0x000fe8000c10190c */
[----:B------:R-:W3:Y:S04]  /*4550*/  LDG.E R2, desc[UR12][R62.64+0x80] ;  /* 0x0000800c3e027981 */ /* 0x000ee8000c1e1900 */
[----:B------:R-:W4:Y:S01]  /*4560*/  LDG.E R8, desc[UR12][R62.64+0x84] ;  /* 0x0000840c3e087981 */ /* 0x000f22000c1e1900 */
[----:B---3--:R-:W-:Y:S01]  /*4570*/  FMUL R11, R2, UR5 ;  /* 0x00000005020b7c20 */ /* 0x008fe20008400000 */
[----:B----4-:R-:W-:-:S03]  /*4580*/  FMUL R8, R8, UR5 ;  /* 0x0000000508087c20 */ /* 0x010fc60008400000 */
[----:B--2---:R-:W-:Y:S01]  /*4590*/  FFMA R11, R4, UR8, R11 ;  /* 0x00000008040b7c23 */ /* 0x004fe2000800000b */
[----:B------:R-:W-:-:S04]  /*45a0*/  FFMA R5, R5, UR8, R8 ;  /* 0x0000000805057c23 */ /* 0x000fc80008000008 */
[----:B------:R0:W-:Y:S04]  /*45b0*/  STG.E desc[UR12][R62.64+0x80], R11 ;  /* 0x0000800b3e007986 */ /* 0x0001e8000c10190c */
[----:B------:R1:W-:Y:S04]  /*45c0*/  STG.E desc[UR12][R62.64+0x84], R5 ;  /* 0x000084053e007986 */ /* 0x0003e8000c10190c */
[----:B------:R-:W2:Y:S04]  /*45d0*/  LDG.E R2, desc[UR12][R64.64+0x80] ;  /* 0x0000800c40027981 */ /* 0x000ea8000c1e1900 */
[----:B------:R-:W3:Y:S04]  /*45e0*/  LDG.E R4, desc[UR12][R64.64+0x84] ;  /* 0x0000840c40047981 */ /* 0x000ee8000c1e1900 */
[----:B0-----:R-:W4:Y:S01]  /*45f0*/  LDL.128 R8, [UR4+0xf0] ;  /* 0x0000f004ff087983 */ /* 0x001f220008100c00 */
[----:B--2---:R-:W-:Y:S01]  /*4600*/  FMUL R3, R2, UR5 ;  /* 0x0000000502037c20 */ /* 0x004fe20008400000 */
[----:B---3--:R-:W-:-:S03]  /*4610*/  FMUL R4, R4, UR5 ;  /* 0x0000000504047c20 */ /* 0x008fc60008400000 */
[----:B------:R-:W-:Y:S01]  /*4620*/  FFMA R3, R6, UR8, R3 ;  /* 0x0000000806037c23 */ /* 0x000fe20008000003 */
[----:B------:R-:W-:-:S04]  /*4630*/  FFMA R7, R7, UR8, R4 ;  /* 0x0000000807077c23 */ /* 0x000fc80008000004 */
[----:B------:R0:W-:Y:S04]  /*4640*/  STG.E desc[UR12][R64.64+0x80], R3 ;  /* 0x0000800340007986 */ /* 0x0001e8000c10190c */
[----:B------:R2:W-:Y:S04]  /*4650*/  STG.E desc[UR12][R64.64+0x84], R7 ;  /* 0x0000840740007986 */ /* 0x0005e8000c10190c */
[----:B------:R-:W1:Y:S02]  /*4660*/  LDG.E R2, desc[UR12][R66.64+0x80] ;  /* 0x0000800c42027981 */ /* 0x000e64000c1e1900 */
[----:B-1----:R-:W-:-:S04]  /*4670*/  FMUL R5, R2, UR5 ;  /* 0x0000000502057c20 */ /* 0x002fc80008400000 */
[----:B----4-:R-:W-:-:S05]  /*4680*/  FFMA R5, R8, UR8, R5 ;  /* 0x0000000808057c23 */ /* 0x010fca0008000005 */
[----:B------:R2:W-:Y:S04]  /*4690*/  STG.E desc[UR12][R66.64+0x80], R5 ;  /* 0x0000800542007986 */ /* 0x0005e8000c10190c */
[----:B------:R-:W3:Y:S02]  /*46a0*/  LDG.E R2, desc[UR12][R68.64+0x80] ;  /* 0x0000800c44027981 */ /* 0x000ee4000c1e1900 */
[----:B---3--:R-:W-:-:S04]  /*46b0*/  FMUL R2, R2, UR5 ;  /* 0x0000000502027c20 */ /* 0x008fc80008400000 */
[----:B------:R-:W-:-:S05]  /*46c0*/  FFMA R9, R9, UR8, R2 ;  /* 0x0000000809097c23 */ /* 0x000fca0008000002 */
[----:B------:R2:W-:Y:S04]  /*46d0*/  STG.E desc[UR12][R68.64+0x80], R9 ;  /* 0x0000800944007986 */ /* 0x0005e8000c10190c */
[----:B------:R-:W0:Y:S02]  /*46e0*/  LDG.E R2, desc[UR12][R70.64+0x80] ;  /* 0x0000800c46027981 */ /* 0x000e24000c1e1900 */
[----:B0-----:R-:W-:-:S04]  /*46f0*/  FMUL R3, R2, UR5 ;  /* 0x0000000502037c20 */ /* 0x001fc80008400000 */
[----:B------:R-:W-:-:S05]  /*4700*/  FFMA R3, R10, UR8, R3 ;  /* 0x000000080a037c23 */ /* 0x000fca0008000003 */
[----:B------:R2:W-:Y:S04]  /*4710*/  STG.E desc[UR12][R70.64+0x80], R3 ;  /* 0x0000800346007986 */ /* 0x0005e8000c10190c */
[----:B------:R-:W3:Y:S01]  /*4720*/  LDG.E R2, desc[UR12][R52.64+0x80] ;  /* 0x0000800c34027981 */ /* 0x000ee2000c1e1900 */
[----:B------:R-:W-:Y:S02]  /*4730*/  UPLOP3.LUT UP1, UPT, UPT, UPT, UP0, 0x80, 0x8 ;  /* 0x000000000008789c */ /* 0x000fe40003f2f000 */
[----:B------:R-:W-:Y:S01]  /*4740*/  UPLOP3.LUT UP0, UPT, UPT, UPT, UPT, 0x40, 0x4 ;  /* 0x000000000004789c */ /* 0x000fe20003f0e870 */
[----:B------:R-:W-:Y:S01]  /*4750*/  UMOV UR4, 0x1 ;  /* 0x0000000100047882 */ /* 0x000fe20000000000 */
[----:B---3--:R-:W-:-:S04]  /*4760*/  FMUL R2, R2, UR5 ;  /* 0x0000000502027c20 */ /* 0x008fc80008400000 */
[----:B------:R-:W-:-:S05]  /*4770*/  FFMA R11, R11, UR8, R2 ;  /* 0x000000080b0b7c23 */ /* 0x000fca0008000002 */
[----:B------:R2:W-:Y:S01]  /*4780*/  STG.E desc[UR12][R52.64+0x80], R11 ;  /* 0x0000800b34007986 */ /* 0x0005e2000c10190c */
[----:B------:R-:W-:Y:S05]  /*4790*/  BRA.U UP1, `(.L_x_41) ;  /* 0xffffffe9013c7547 */ /* 0x000fea000b83ffff */
[----:B------:R-:W-:Y:S05]  /*47a0*/  EXIT ;  /* 0x000000000000794d */ /* 0x000fea0003800000 */
.L_x_42:
        /* <DEDUP_REMOVED lines=13> */
.L_x_95:


//--------------------- .text._Z20gemm_kernel_2DTilingPfS_S_iiiiiff --------------------------
	.section	.text._Z20gemm_kernel_2DTilingPfS_S_iiiiiff,"ax",@progbits
	.align	128
        .global         _Z20gemm_kernel_2DTilingPfS_S_iiiiiff
        .type           _Z20gemm_kernel_2DTilingPfS_S_iiiiiff,@function
        .size           _Z20gemm_kernel_2DTilingPfS_S_iiiiiff,(.L_x_96 - _Z20gemm_kernel_2DTilingPfS_S_iiiiiff)
        .other          _Z20gemm_kernel_2DTilingPfS_S_iiiiiff,@"STO_CUDA_ENTRY STV_DEFAULT"
_Z20gemm_kernel_2DTilingPfS_S_iiiiiff:
.text._Z20gemm_kernel_2DTilingPfS_S_iiiiiff:
[----:B------:R-:W-:Y:S01]  /*0000*/  LDC R1, c[0x0][0x37c] ;  /* 0x0000df00ff017b82 */ /* 0x000fe20000000800 */
[----:B------:R-:W0:Y:S07]  /*0010*/  LDCU UR5, c[0x0][0x3a4] ;  /* 0x00007480ff0577ac */ /* 0x000e2e0008000800 */
[----:B------:R-:W1:Y:S01]  /*0020*/  S2UR UR7, SR_CTAID.Y ;  /* 0x00000000000779c3 */ /* 0x000e620000002600 */
[----:B------:R-:W2:Y:S01]  /*0030*/  LDCU UR6, c[0x0][0x398] ;  /* 0x00007300ff0677ac */ /* 0x000ea20008000800 */
[----:B0-----:R-:W-:Y:S01]  /*0040*/  MOV R0, UR5 ;  /* 0x0000000500007c02 */ /* 0x001fe20008000f00 */
[----:B------:R-:W-:-:S03]  /*0050*/  UISETP.NE.AND UP0, UPT, UR5, URZ, UPT ;  /* 0x000000ff0500728c */ /* 0x000fc6000bf05270 */
[----:B------:R-:W-:Y:S01]  /*0060*/  IABS R4, R0 ;  /* 0x0000000000047213 */ /* 0x000fe20000000000 */
[----:B--2---:R-:W-:Y:S02]  /*0070*/  UIADD3 UR6, UPT, UPT, UR5, -0x1, UR6 ;  /* 0xffffffff05067890 */ /* 0x004fe4000fffe006 */
[----:B-1----:R-:W-:Y:S01]  /*0080*/  UIMAD UR7, UR7, UR5, URZ ;  /* 0x00000005070772a4 */ /* 0x002fe2000f8e02ff */
[----:B------:R-:W0:Y:S01]  /*0090*/  I2F.RP R0, R4 ;  /* 0x0000000400007306 */ /* 0x000e220000209400 */
[----:B------:R-:W-:Y:S02]  /*00a0*/  UISETP.GE.AND UP1, UPT, UR6, URZ, UPT ;  /* 0x000000ff0600728c */ /* 0x000fe4000bf26270 */
[----:B------:R-:W-:-:S05]  /*00b0*/  MOV R6, UR6 ;  /* 0x0000000600067c02 */ /* 0x000fca0008000f00 */
[----:B0-----:R-:W0:Y:S02]  /*00c0*/  MUFU.RCP R0, R0 ;  /* 0x0000000000007308 */ /* 0x001e240000001000 */
[----:B0-----:R-:W-:Y:S02]  /*00d0*/  IADD3 R2, PT, PT, R0, 0xffffffe, RZ ;  /* 0x0ffffffe00027810 */ /* 0x001fe40007ffe0ff */
[----:B------:R-:W-:-:S04]  /*00e0*/  IABS R0, R6 ;  /* 0x0000000600007213 */ /* 0x000fc80000000000 */
[----:B------:R0:W1:Y:S02]  /*00f0*/  F2I.FTZ.U32.TRUNC.NTZ R3, R2 ;  /* 0x0000000200037305 */ /* 0x000064000021f000 */
[----:B0-----:R-:W-:Y:S01]  /*0100*/  HFMA2 R2, -RZ, RZ, 0, 0 ;  /* 0x00000000ff027431 */ /* 0x001fe200000001ff */
[----:B-1----:R-:W-:-:S05]  /*0110*/  IADD3 R5, PT, PT, RZ, -R3, RZ ;  /* 0x80000003ff057210 */ /* 0x002fca0007ffe0ff */
[----:B------:R-:W-:-:S04]  /*0120*/  IMAD R5, R5, R4, RZ ;  /* 0x0000000405057224 */ /* 0x000fc800078e02ff */
[----:B------:R-:W-:-:S06]  /*0130*/  IMAD.HI.U32 R3, R3, R5, R2 ;  /* 0x0000000503037227 */ /* 0x000fcc00078e0002 */
[----:B------:R-:W-:-:S05]  /*0140*/  IMAD.HI.U32 R3, R3, R0, RZ ;  /* 0x0000000003037227 */ /* 0x000fca00078e00ff */
[----:B------:R-:W-:-:S05]  /*0150*/  IADD3 R3, PT, PT, -R3, RZ, RZ ;  /* 0x000000ff03037210 */ /* 0x000fca0007ffe1ff */
[----:B------:R-:W-:-:S05]  /*0160*/  IMAD R3, R4, R3, R0 ;  /* 0x0000000304037224 */ /* 0x000fca00078e0200 */
[----:B------:R-:W-:-:S13]  /*0170*/  R2UR UR4, R3 ;  /* 0x00000000030472ca */ /* 0x000fda00000e0000 */
[----:B------:R-:W-:-:S13]  /*0180*/  ISETP.GT.U32.AND P0, PT, R4, UR4, PT ;  /* 0x0000000404007c0c */ /* 0x000fda000bf04070 */
[----:B------:R-:W-:-:S04]  /*0190*/  @!P0 IADD3 R0, PT, PT, -R4, UR4, RZ ;  /* 0x0000000404008c10 */ /* 0x000fc8000fffe1ff */
[----:B------:R-:W-:-:S13]  /*01a0*/  @!P0 R2UR UR4, R0 ;  /* 0x00000000000482ca */ /* 0x000fda00000e0000 */
[----:B------:R-:W-:-:S13]  /*01b0*/  ISETP.GT.U32.AND P0, PT, R4, UR4, PT ;  /* 0x0000000404007c0c */ /* 0x000fda000bf04070 */
[----:B------:R-:W-:-:S04]  /*01c0*/  @!P0 IADD3 R4, PT, PT, -R4, UR4, RZ ;  /* 0x0000000404048c10 */ /* 0x000fc8000fffe1ff */
[----:B------:R-:W-:-:S13]  /*01d0*/  @!P0 R2UR UR4, R4 ;  /* 0x00000000040482ca */ /* 0x000fda00000e0000 */
[----:B------:R-:W-:Y:S02]  /*01e0*/  @!UP1 UIADD3 UR4, UPT, UPT, -UR4, URZ, URZ ;  /* 0x000000ff04049290 */ /* 0x000fe4000fffe1ff */
[----:B------:R-:W-:-:S04]  /*01f0*/  @!UP0 ULOP3.LUT UR4, URZ, UR5, URZ, 0x33, !UPT ;  /* 0x00000005ff048292 */ /* 0x000fc8000f8e33ff */
[----:B------:R-:W-:-:S04]  /*0200*/  UIADD3 UR6, UPT, UPT, UR6, -UR4, URZ ;  /* 0x8000000406067290 */ /* 0x000fc8000fffe0ff */
[----:B------:R-:W-:-:S06]  /*0210*/  UISETP.GE.AND UP0, UPT, UR7, UR6, UPT ;  /* 0x000000060700728c */ /* 0x000fcc000bf06270 */
[----:B------:R-:W-:-:S13]  /*0220*/  PLOP3.LUT P0, PT, PT, PT, UP0, 0x80, 0x8 ;  /* 0x000000000008781c */ /* 0x000fda0003f0f008 */
[----:B------:R-:W-:Y:S05]  /*0230*/  @P0 EXIT ;  /* 0x000000000000094d */ /* 0x000fea0003800000 */
[----:B------:R-:W0:Y:S01]  /*0240*/  LDCU UR10, c[0x0][0x3a8] ;  /* 0x00007500ff0a77ac */ /* 0x000e220008000800 */
[----:B------:R-:W1:Y:S01]  /*0250*/  S2UR UR8, SR_CgaCtaId ;  /* 0x00000000000879c3 */ /* 0x000e620000008800 */
[----:B------:R-:W2:Y:S01]  /*0260*/  S2R R47, SR_TID.X ;  /* 0x00000000002f7919 */ /* 0x000ea20000002100 */
[----:B------:R-:W-:Y:S01]  /*0270*/  UMOV UR4, 0x400 ;  /* 0x0000040000047882 */ /* 0x000fe20000000000 */
[----:B------:R-:W3:Y:S01]  /*0280*/  LDCU UR9, c[0x0][0x39c] ;  /* 0x00007380ff0977ac */ /* 0x000ee20008000800 */
[----:B------:R-:W4:Y:S04]  /*0290*/  S2R R45, SR_TID.Y ;  /* 0x00000000002d7919 */ /* 0x000f280000002200 */
[----:B------:R-:W4:Y:S01]  /*02a0*/  LDC R44, c[0x0][0x360] ;  /* 0x0000d800ff2c7b82 */ /* 0x000f220000000800 */
[----:B------:R-:W2:Y:S01]  /*02b0*/  LDCU UR14, c[0x0][0x364] ;  /* 0x00006c80ff0e77ac */ /* 0x000ea20008000800 */
[----:B0-----:R-:W-:-:S04]  /*02c0*/  MOV R4, UR10 ;  /* 0x0000000a00047c02 */ /* 0x001fc80008000f00 */
[----:B------:R-:W-:Y:S01]  /*02d0*/  IABS R0, R4 ;  /* 0x0000000400007213 */ /* 0x000fe20000000000 */
[----:B---3--:R-:W-:Y:S02]  /*02e0*/  UIADD3 UR9, UPT, UPT, UR9, -0x1, UR10 ;  /* 0xffffffff09097890 */ /* 0x008fe4000fffe00a */
[----:B-1----:R-:W-:Y:S01]  /*02f0*/  ULEA UR8, UR8, UR4, 0x18 ;  /* 0x0000000408087291 */ /* 0x002fe2000f8ec0ff */
[----:B------:R-:W-:Y:S01]  /*0300*/  R2UR UR13, R0 ;  /* 0x00000000000d72ca */ /* 0x000fe200000e0000 */
[----:B------:R-:W-:Y:S02]  /*0310*/  UISETP.GE.AND UP2, UPT, UR9, URZ, UPT ;  /* 0x000000ff0900728c */ /* 0x000fe4000bf46270 */
[----:B------:R-:W-:-:S06]  /*0320*/  ULEA UR4, UR5, UR8, 0x7 ;  /* 0x0000000805047291 */ /* 0x000fcc000f8e38ff */
[----:B--2---:R-:W-:Y:S01]  /*0330*/  LEA R173, R47, UR4, 0x2 ;  /* 0x000000042fad7c11 */ /* 0x004fe2000f8e10ff */
[----:B------:R-:W-:Y:S01]  /*0340*/  UMOV UR4, URZ ;  /* 0x000000ff00047c82 */ /* 0x000fe20008000000 */
[----:B----4-:R-:W-:Y:S02]  /*0350*/  LEA R175, R45, UR8, 0xb ;  /* 0x000000082daf7c11 */ /* 0x010fe4000f8e58ff */
[----:B------:R-:W0:Y:S01]  /*0360*/  I2F.RP R0, UR13 ;  /* 0x0000000d00007d06 */ /* 0x000e220008209400 */
[----:B------:R-:W-:-:S04]  /*0370*/  LEA R171, R4, R173, 0x2 ;  /* 0x000000ad04ab7211 */ /* 0x000fc800078e10ff */
[----:B------:R-:W-:-:S04]  /*0380*/  LEA R3, R4, R171, 0x2 ;  /* 0x000000ab04037211 */ /* 0x000fc800078e10ff */
[----:B------:R-:W-:-:S04]  /*0390*/  LEA R3, R4, R3, 0x2 ;  /* 0x0000000304037211 */ /* 0x000fc800078e10ff */
[C---:B------:R-:W-:Y:S01]  /*03a0*/  LEA R3, R4.reuse, R3, 0x2 ;  /* 0x0000000304037211 */ /* 0x040fe200078e10ff */
[----:B0-----:R-:W0:Y:S03]  /*03b0*/  MUFU.RCP R0, R0 ;  /* 0x0000000000007308 */ /* 0x001e260000001000 */
[----:B------:R-:W-:-:S04]  /*03c0*/  LEA R3, R4, R3, 0x2 ;  /* 0x0000000304037211 */ /* 0x000fc800078e10ff */
[----:B------:R-:W-:-:S04]  /*03d0*/  LEA R3, R4, R3, 0x2 ;  /* 0x0000000304037211 */ /* 0x000fc800078e10ff */
[----:B------:R-:W-:-:S04]  /*03e0*/  LEA R3, R4, R3, 0x2 ;  /* 0x0000000304037211 */ /* 0x000fc800078e10ff */
[----:B------:R-:W-:Y:S02]  /*03f0*/  LEA R3, R4, R3, 0x2 ;  /* 0x0000000304037211 */ /* 0x000fe400078e10ff */
[----:B0-----:R-:W-:Y:S02]  /*0400*/  IADD3 R2, PT, PT, R0, 0xffffffe, RZ ;  /* 0x0ffffffe00027810 */ /* 0x001fe40007ffe0ff */
[C---:B------:R-:W-:Y:S02]  /*0410*/  LEA R3, R4.reuse, R3, 0x2 ;  /* 0x0000000304037211 */ /* 0x040fe400078e10ff */
[----:B------:R-:W-:Y:S02]  /*0420*/  MOV R0, UR9 ;  /* 0x0000000900007c02 */ /* 0x000fe40008000f00 */
[----:B------:R-:W0:Y:S01]  /*0430*/  F2I.FTZ.U32.TRUNC.NTZ R2, R2 ;  /* 0x0000000200027305 */ /* 0x000e22000021f000 */
[----:B------:R-:W-:Y:S02]  /*0440*/  LEA R3, R4, R3, 0x2 ;  /* 0x0000000304037211 */ /* 0x000fe400078e10ff */
[----:B------:R-:W-:-:S02]  /*0450*/  IABS R0, R0 ;  /* 0x0000000000007213 */ /* 0x000fc40000000000 */
[----:B------:R-:W-:Y:S02]  /*0460*/  LEA R3, R4, R3, 0x2 ;  /* 0x0000000304037211 */ /* 0x000fe400078e10ff */
[----:B------:R-:W-:Y:S02]  /*0470*/  R2UR UR12, R0 ;  /* 0x00000000000c72ca */ /* 0x000fe400000e0000 */
[----:B------:R-:W-:-:S04]  /*0480*/  LEA R3, R4, R3, 0x2 ;  /* 0x0000000304037211 */ /* 0x000fc800078e10ff */
[----:B------:R-:W-:Y:S02]  /*0490*/  LEA R3, R4, R3, 0x2 ;  /* 0x0000000304037211 */ /* 0x000fe400078e10ff */
[----:B0-----:R-:W-:Y:S02]  /*04a0*/  R2UR UR5, R2 ;  /* 0x00000000020572ca */ /* 0x001fe400000e0000 */
[----:B------:R-:W-:-:S04]  /*04b0*/  LEA R3, R4, R3, 0x2 ;  /* 0x0000000304037211 */ /* 0x000fc800078e10ff */
[----:B------:R-:W-:-:S04]  /*04c0*/  LEA R3, R4, R3, 0x2 ;  /* 0x0000000304037211 */ /* 0x000fc800078e10ff */
[----:B------:R-:W-:-:S03]  /*04d0*/  LEA R3, R4, R3, 0x2 ;  /* 0x0000000304037211 */ /* 0x000fc600078e10ff */
[----:B------:R-:W-:Y:S01]  /*04e0*/  UIADD3 UR11, UPT, UPT, URZ, -UR5, URZ ;  /* 0x80000005ff0b7290 */ /* 0x000fe2000fffe0ff */
[----:B------:R-:W-:-:S03]  /*04f0*/  LEA R3, R4, R3, 0x2 ;  /* 0x0000000304037211 */ /* 0x000fc600078e10ff */
[----:B------:R-:W-:Y:S01]  /*0500*/  UIMAD UR11, UR11, UR13, URZ ;  /* 0x0000000d0b0b72a4 */ /* 0x000fe2000f8e02ff */
[----:B------:R-:W-:-:S03]  /*0510*/  LEA R3, R4, R3, 0x2 ;  /* 0x0000000304037211 */ /* 0x000fc600078e10ff */
[----:B------:R-:W-:Y:S01]  /*0520*/  UIMAD.WIDE.U32 UR4, UR5, UR11, UR4 ;  /* 0x0000000b050472a5 */ /* 0x000fe2000f8e0004 */
[----:B------:R-:W-:-:S03]  /*0530*/  LEA R3, R4, R3, 0x2 ;  /* 0x0000000304037211 */ /* 0x000fc600078e10ff */
[----:B------:R-:W-:Y:S01]  /*0540*/  UIMAD.WIDE.U32 UR4, UR5, UR12, URZ ;  /* 0x0000000c050472a5 */ /* 0x000fe2000f8e00ff */
[----:B------:R-:W-:-:S03]  /*0550*/  LEA R3, R4, R3, 0x2 ;  /* 0x0000000304037211 */ /* 0x000fc600078e10ff */
[----:B------:R-:W-:Y:S01]  /*0560*/  UIADD3 UR5, UPT, UPT, -UR5, URZ, URZ ;  /* 0x000000ff05057290 */ /* 0x000fe2000fffe1ff */
[----:B------:R-:W-:-:S03]  /*0570*/  LEA R3, R4, R3, 0x2 ;  /* 0x0000000304037211 */ /* 0x000fc600078e10ff */
[----:B------:R-:W-:Y:S01]  /*0580*/  UIMAD UR4, UR13, UR5, UR12 ;  /* 0x000000050d0472a4 */ /* 0x000fe2000f8e020c */
[----:B------:R-:W-:-:S03]  /*0590*/  LEA R3, R4, R3, 0x2 ;  /* 0x0000000304037211 */ /* 0x000fc600078e10ff */
[----:B------:R-:W-:Y:S01]  /*05a0*/  UISETP.GT.U32.AND UP0, UPT, UR13, UR4, UPT ;  /* 0x000000040d00728c */ /* 0x000fe2000bf04070 */
[C---:B------:R-:W-:Y:S02]  /*05b0*/  LEA R3, R4.reuse, R3, 0x2 ;  /* 0x0000000304037211 */ /* 0x040fe400078e10ff */
[----:B------:R-:W0:Y:S02]  /*05c0*/  S2UR UR5, SR_CTAID.X ;  /* 0x00000000000579c3 */ /* 0x000e240000002500 */
[----:B------:R-:W-:-:S04]  /*05d0*/  LEA R3, R4, R3, 0x2 ;  /* 0x0000000304037211 */ /* 0x000fc800078e10ff */
[C---:B------:R-:W-:Y:S02]  /*05e0*/  LEA R3, R4.reuse, R3, 0x2 ;  /* 0x0000000304037211 */ /* 0x040fe400078e10ff */
[----:B------:R-:W-:Y:S02]  /*05f0*/  @!UP0 UIADD3 UR4, UPT, UPT, UR4, -UR13, URZ ;  /* 0x8000000d04048290 */ /* 0x000fe4000fffe0ff */
[----:B------:R-:W-:Y:S01]  /*0600*/  UISETP.NE.AND UP0, UPT, UR10, URZ, UPT ;  /* 0x000000ff0a00728c */ /* 0x000fe2000bf05270 */
[----:B------:R-:W-:Y:S01]  /*0610*/  LEA R3, R4, R3, 0x2 ;  /* 0x0000000304037211 */ /* 0x000fe200078e10ff */
[----:B------:R-:W-:-:S03]  /*0620*/  UISETP.GT.U32.AND UP1, UPT, UR13, UR4, UPT ;  /* 0x000000040d00728c */ /* 0x000fc6000bf24070 */
[----:B------:R-:W-:-:S04]  /*0630*/  LEA R3, R4, R3, 0x2 ;  /* 0x0000000304037211 */ /* 0x000fc800078e10ff */
[----:B------:R-:W-:-:S04]  /*0640*/  LEA R3, R4, R3, 0x2 ;  /* 0x0000000304037211 */ /* 0x000fc800078e10ff */
[----:B------:R-:W-:Y:S01]  /*0650*/  @!UP1 UIADD3 UR4, UPT, UPT, UR4, -UR13, URZ ;  /* 0x8000000d04049290 */ /* 0x000fe2000fffe0ff */
[----:B------:R-:W-:Y:S01]  /*0660*/  LEA R169, R4, R3, 0x2 ;  /* 0x0000000304a97211 */ /* 0x000fe200078e10ff */
[----:B------:R-:W1:Y:S02]  /*0670*/  LDCU.64 UR12, c[0x0][0x358] ;  /* 0x00006b00ff0c77ac */ /* 0x000e640008000a00 */
[----:B------:R-:W-:Y:S02]  /*0680*/  @!UP2 UIADD3 UR4, UPT, UPT, -UR4, URZ, URZ ;  /* 0x000000ff0404a290 */ /* 0x000fe4000fffe1ff */
[----:B------:R-:W-:Y:S02]  /*0690*/  @!UP0 ULOP3.LUT UR4, URZ, UR10, URZ, 0x33, !UPT ;  /* 0x0000000aff048292 */ /* 0x000fe4000f8e33ff */
[----:B0-----:R-:W-:Y:S02]  /*06a0*/  UIMAD UR5, UR5, UR10, URZ ;  /* 0x0000000a050572a4 */ /* 0x001fe4000f8e02ff */
[----:B------:R-:W-:-:S12]  /*06b0*/  UIADD3 UR9, UPT, UPT, UR9, -UR4, URZ ;  /* 0x8000000409097290 */ /* 0x000fd8000fffe0ff */
.L_x_54:
[----:B------:R-:W-:-:S09]  /*06c0*/  UISETP.GE.AND UP0, UPT, UR5, UR9, UPT ;  /* 0x000000090500728c */ /* 0x000fd2000bf06270 */
[----:B0-----:R-:W-:Y:S05]  /*06d0*/  BRA.U UP0, `(.L_x_43) ;  /* 0x0000019900b47547 */ /* 0x001fea000b800000 */
[----:B------:R-:W0:Y:S01]  /*06e0*/  LDC R17, c[0x0][0x3a0] ;  /* 0x0000e800ff117b82 */ /* 0x000e220000000800 */
[----:B------:R-:W-:Y:S01]  /*06f0*/  LEA R0, R45, UR7, 0x4 ;  /* 0x000000072d007c11 */ /* 0x000fe2000f8e20ff */
[----:B------:R-:W-:-:S04]  /*0700*/  UMOV UR8, UR5 ;  /* 0x0000000500087c82 */ /* 0x000fc80008000000 */
[----:B0-----:R-:W-:-:S05]  /*0710*/  IMAD R0, R0, R17, R17 ;  /* 0x0000001100007224 */ /* 0x001fca00078e0211 */
[C---:B------:R-:W-:Y:S02]  /*0720*/  IADD3 R2, PT, PT, R0.reuse, R17, RZ ;  /* 0x0000001100027210 */ /* 0x040fe40007ffe0ff */
[----:B------:R-:W-:Y:S02]  /*0730*/  IADD3 R43, PT, PT, R0, R47, RZ ;  /* 0x0000002f002b7210 */ /* 0x000fe40007ffe0ff */
[C---:B------:R-:W-:Y:S02]  /*0740*/  IADD3 R4, PT, PT, R2.reuse, R17, RZ ;  /* 0x0000001102047210 */ /* 0x040fe40007ffe0ff */
[----:B------:R-:W-:Y:S02]  /*0750*/  IADD3 R41, PT, PT, R2, R47, RZ ;  /* 0x0000002f02297210 */ /* 0x000fe40007ffe0ff */
[C---:B------:R-:W-:Y:S02]  /*0760*/  IADD3 R6, PT, PT, R4.reuse, R17, RZ ;  /* 0x0000001104067210 */ /* 0x040fe40007ffe0ff */
[----:B------:R-:W-:-:S02]  /*0770*/  IADD3 R39, PT, PT, R4, R47, RZ ;  /* 0x0000002f04277210 */ /* 0x000fc40007ffe0ff */
        /* <DEDUP_REMOVED lines=20> */
[----:B------:R-:W-:Y:S02]  /*08c0*/  IADD3 R17, PT, PT, R47, R17, R6 ;  /* 0x000000112f117210 */ /* 0x000fe40007ffe006 */
[----:B------:R-:W-:-:S07]  /*08d0*/  IADD3 R15, PT, PT, R6, R47, RZ ;  /* 0x0000002f060f7210 */ /* 0x000fce0007ffe0ff */
.L_x_53:
[----:B0-----:R-:W0:Y:S01]  /*08e0*/  LDCU UR4, c[0x0][0x3a0] ;  /* 0x00007400ff0477ac */ /* 0x001e220008000800 */
[----:B------:R-:W-:Y:S01]  /*08f0*/  HFMA2 R252, -RZ, RZ, 0, 0 ;  /* 0x00000000fffc7431 */ /* 0x000fe200000001ff */
[----:B------:R-:W-:Y:S01]  /*0900*/  CS2R R166, SRZ ;  /* 0x0000000000a67805 */ /* 0x000fe2000001ff00 */
        /* <DEDUP_REMOVED lines=15> */
[----:B0-----:R-:W-:Y:S01]  /*0a00*/  UISETP.GE.AND UP0, UPT, UR4, 0x1, UPT ;  /* 0x000000010400788c */ /* 0x001fe2000bf06270 */
        /* <DEDUP_REMOVED lines=21> */
[----:B------:R-:W-:Y:S01]  /*0b60*/  MOV R250, RZ ;  /* 0x000000ff00fa7202 */ /* 0x000fe20000000f00 */
[----:B------:R-:W-:Y:S01]  /*0b70*/  HFMA2 R172, -RZ, RZ, 0, 0 ;  /* 0x00000000ffac7431 */ /* 0x000fe200000001ff */
[----:B------:R-:W-:Y:S01]  /*0b80*/  MOV R246, RZ ;  /* 0x000000ff00f67202 */ /* 0x000fe20000000f00 */
[----:B------:R-:W-:Y:S01]  /*0b90*/  HFMA2 R168, -RZ, RZ, 0, 0 ;  /* 0x00000000ffa87431 */ /* 0x000fe200000001ff */
[----:B------:R-:W-:Y:S01]  /*0ba0*/  CS2R R130, SRZ ;  /* 0x0000000000827805 */ /* 0x000fe2000001ff00 */
[----:B------:R-:W-:Y:S01]  /*0bb0*/  HFMA2 R42, -RZ, RZ, 0, 0 ;  /* 0x00000000ff2a7431 */ /* 0x000fe200000001ff */
[----:B------:R-:W-:Y:S01]  /*0bc0*/  MOV R242, RZ ;  /* 0x000000ff00f27202 */ /* 0x000fe20000000f00 */
[----:B------:R-:W-:Y:S01]  /*0bd0*/  HFMA2 R38, -RZ, RZ, 0, 0 ;  /* 0x00000000ff267431 */ /* 0x000fe200000001ff */
[----:B------:R-:W-:Y:S01]  /*0be0*/  MOV R238, RZ ;  /* 0x000000ff00ee7202 */ /* 0x000fe20000000f00 */
        /* <DEDUP_REMOVED lines=11> */
[----:B------:R-:W-:-:S02]  /*0ca0*/  MOV R218, RZ ;  /* 0x000000ff00da7202 */ /* 0x000fc40000000f00 */
[----:B------:R-:W-:Y:S02]  /*0cb0*/  CS2R R126, SRZ ;  /* 0x00000000007e7805 */ /* 0x000fe4000001ff00 */
[----:B------:R-:W-:Y:S02]  /*0cc0*/  MOV R214, RZ ;  /* 0x000000ff00d67202 */ /* 0x000fe40000000f00 */
[----:B------:R-:W-:Y:S02]  /*0cd0*/  CS2R R124, SRZ ;  /* 0x00000000007c7805 */ /* 0x000fe4000001ff00 */
[----:B------:R-:W-:Y:S02]  /*0ce0*/  MOV R210, RZ ;  /* 0x000000ff00d27202 */ /* 0x000fe40000000f00 */
[----:B------:R-:W-:Y:S02]  /*0cf0*/  CS2R R122, SRZ ;  /* 0x00000000007a7805 */ /* 0x000fe4000001ff00 */
        /* <DEDUP_REMOVED lines=23> */
[----:B------:R-:W-:Y:S02]  /*0e70*/  MOV R36, RZ ;  /* 0x000000ff00247202 */ /* 0x000fe40000000f00 */
[----:B------:R-:W-:-:S02]  /*0e80*/  MOV R32, RZ ;  /* 0x000000ff00207202 */ /* 0x000fc40000000f00 */
[----:B------:R-:W-:Y:S02]  /*0e90*/  MOV R28, RZ ;  /* 0x000000ff001c7202 */ /* 0x000fe40000000f00 */
[----:B------:R-:W-:Y:S02]  /*0ea0*/  MOV R24, RZ ;  /* 0x000000ff00187202 */ /* 0x000fe40000000f00 */
[----:B------:R-:W-:Y:S02]  /*0eb0*/  MOV R20, RZ ;  /* 0x000000ff00147202 */ /* 0x000fe40000000f00 */
[----:B------:R-:W-:Y:S02]  /*0ec0*/  MOV R16, RZ ;  /* 0x000000ff00107202 */ /* 0x000fe40000000f00 */
[----:B------:R-:W-:Y:S01]  /*0ed0*/  MOV R0, RZ ;  /* 0x000000ff00007202 */ /* 0x000fe20000000f00 */
[----:B------:R-:W-:Y:S06]  /*0ee0*/  BRA.U !UP0, `(.L_x_44) ;  /* 0x0000013d085c7547 */ /* 0x000fec000b800000 */
[C---:B------:R-:W-:Y:S01]  /*0ef0*/  IADD3 R189, PT, PT, R47.reuse, UR8, R44 ;  /* 0x000000082fbd7c10 */ /* 0x040fe2000fffe02c */
[----:B------:R-:W-:Y:S01]  /*0f00*/  UMOV UR4, URZ ;  /* 0x000000ff00047c82 */ /* 0x000fe20008000000 */
[----:B------:R-:W-:Y:S02]  /*0f10*/  IADD3 R191, PT, PT, R47, UR8, RZ ;  /* 0x000000082fbf7c10 */ /* 0x000fe4000fffe0ff */
[-C--:B------:R-:W-:Y:S02]  /*0f20*/  IADD3 R187, PT, PT, R189, R44.reuse, RZ ;  /* 0x0000002cbdbb7210 */ /* 0x080fe40007ffe0ff */
[----:B------:R-:W-:Y:S02]  /*0f30*/  MOV R167, RZ ;  /* 0x000000ff00a77202 */ /* 0x000fe40000000f00 */
[----:B------:R-:W-:-:S04]  /*0f40*/  IADD3 R185, PT, PT, R187, R44, RZ ;  /* 0x0000002cbbb97210 */ /* 0x000fc80007ffe0ff */
[----:B------:R-:W-:-:S04]  /*0f50*/  IADD3 R183, PT, PT, R185, R44, RZ ;  /* 0x0000002cb9b77210 */ /* 0x000fc80007ffe0ff */
[----:B------:R-:W-:-:S04]  /*0f60*/  IADD3 R181, PT, PT, R183, R44, RZ ;  /* 0x0000002cb7b57210 */ /* 0x000fc80007ffe0ff */
[----:B------:R-:W-:-:S04]  /*0f70*/  IADD3 R179, PT, PT, R181, R44, RZ ;  /* 0x0000002cb5b37210 */ /* 0x000fc80007ffe0ff */
[----:B------:R-:W-:-:S07]  /*0f80*/  IADD3 R177, PT, PT, R179, R44, RZ ;  /* 0x0000002cb3b17210 */ /* 0x000fce0007ffe0ff */
.L_x_52:
[C---:B------:R-:W-:Y:S01]  /*0f90*/  LEA R63, R44.reuse, R173, 0x2 ;  /* 0x000000ad2c3f7211 */ /* 0x040fe200078e10ff */
[----:B------:R-:W0:Y:S01]  /*0fa0*/  LDCU UR18, c[0x0][0x3a0] ;  /* 0x00007400ff1277ac */ /* 0x000e220008000800 */
[----:B------:R-:W-:Y:S01]  /*0fb0*/  ISETP.GT.U32.AND P0, PT, R47, 0x1f, PT ;  /* 0x0000001f2f00780c */ /* 0x000fe20003f04070 */
[----:B------:R-:W-:Y:S01]  /*0fc0*/  BSSY.RECONVERGENT B0, `(.L_x_45) ;  /* 0x000009e000007945 */ /* 0x000fe20003800200 */
[C---:B------:R-:W-:Y:S01]  /*0fd0*/  LEA R69, R44.reuse, R63, 0x2 ;  /* 0x0000003f2c457211 */ /* 0x040fe200078e10ff */
[----:B------:R-:W2:Y:S01]  /*0fe0*/  LDCU UR20, c[0x0][0x3a8] ;  /* 0x00007500ff1477ac */ /* 0x000ea20008000800 */
[----:B------:R-:W-:Y:S01]  /*0ff0*/  BAR.SYNC.DEFER_BLOCKING 0x0 ;  /* 0x0000000000007b1d */ /* 0x000fe20000010000 */
[----:B------:R-:W-:Y:S02]  /*1000*/  ISETP.GT.U32.AND P1, PT, R45, 0x1f, PT ;  /* 0x0000001f2d00780c */ /* 0x000fe40003f24070 */
[----:B------:R-:W-:-:S03]  /*1010*/  LEA R79, R44, R69, 0x2 ;  /* 0x000000452c4f7211 */ /* 0x000fc600078e10ff */
[----:B------:R-:W3:Y:S01]  /*1020*/  LDCU UR19, c[0x0][0x39c] ;  /* 0x00007380ff1377ac */ /* 0x000ee20008000800 */
[C---:B------:R-:W-:Y:S01]  /*1030*/  LEA R77, R44.reuse, R79, 0x2 ;  /* 0x0000004f2c4d7211 */ /* 0x040fe200078e10ff */
[----:B------:R-:W4:Y:S03]  /*1040*/  LDCU UR16, c[0x0][0x3a0] ;  /* 0x00007400ff1077ac */ /* 0x000f260008000800 */
[C---:B------:R-:W-:Y:S01]  /*1050*/  LEA R75, R44.reuse, R77, 0x2 ;  /* 0x0000004d2c4b7211 */ /* 0x040fe200078e10ff */
[----:B------:R-:W0:Y:S03]  /*1060*/  LDCU UR17, c[0x0][0x398] ;  /* 0x00007300ff1177ac */ /* 0x000e260008000800 */
[----:B------:R-:W-:Y:S01]  /*1070*/  LEA R73, R44, R75, 0x2 ;  /* 0x0000004b2c497211 */ /* 0x000fe200078e10ff */
[----:B------:R-:W-:Y:S06]  /*1080*/  @P0 BRA `(.L_x_46) ;  /* 0x0000000800440947 */ /* 0x000fec0003800000 */
[----:B------:R-:W5:Y:S01]  /*1090*/  S2UR UR11, SR_CgaCtaId ;  /* 0x00000000000b79c3 */ /* 0x000f620000008800 */
[----:B------:R-:W1:Y:S01]  /*10a0*/  LDCU UR15, c[0x0][0x3a0] ;  /* 0x00007400ff0f77ac */ /* 0x000e620008000800 */
[----:B------:R-:W-:Y:S02]  /*10b0*/  LEA R48, R45, R47, 0x9 ;  /* 0x0000002f2d307211 */ /* 0x000fe400078e48ff */
[----:B------:R-:W-:Y:S01]  /*10c0*/  IADD3 R67, PT, PT, R47, UR4, RZ ;  /* 0x000000042f437c10 */ /* 0x000fe2000fffe0ff */
[----:B------:R-:W-:Y:S01]  /*10d0*/  UMOV UR10, 0x400 ;  /* 0x00000400000a7882 */ /* 0x000fe20000000000 */
[----:B------:R-:W-:Y:S02]  /*10e0*/  LEA R92, R45, UR7, 0x4 ;  /* 0x000000072d5c7c11 */ /* 0x000fe4000f8e20ff */
[----:B------:R-:W-:Y:S02]  /*10f0*/  IADD3 R81, PT, PT, R43, UR4, RZ ;  /* 0x000000042b517c10 */ /* 0x000fe4000fffe0ff */
[----:B------:R-:W-:-:S02]  /*1100*/  IADD3 R83, PT, PT, R41, UR4, RZ ;  /* 0x0000000429537c10 */ /* 0x000fc4000fffe0ff */
[----:B------:R-:W-:Y:S02]  /*1110*/  IADD3 R85, PT, PT, R39, UR4, RZ ;  /* 0x0000000427557c10 */ /* 0x000fe4000fffe0ff */
[----:B------:R-:W-:Y:S02]  /*1120*/  IADD3 R87, PT, PT, R37, UR4, RZ ;  /* 0x0000000425577c10 */ /* 0x000fe4000fffe0ff */
[----:B------:R-:W-:Y:S02]  /*1130*/  IADD3 R89, PT, PT, R35, UR4, RZ ;  /* 0x0000000423597c10 */ /* 0x000fe4000fffe0ff */
[----:B------:R-:W-:Y:S01]  /*1140*/  IADD3 R91, PT, PT, R33, UR4, RZ ;  /* 0x00000004215b7c10 */ /* 0x000fe2000fffe0ff */
[----:B-1----:R-:W-:Y:S01]  /*1150*/  IMAD R71, R92, UR15, R67 ;  /* 0x0000000f5c477c24 */ /* 0x002fe2000f8e0243 */
[----:B------:R-:W-:Y:S02]  /*1160*/  IADD3 R93, PT, PT, R31, UR4, RZ ;  /* 0x000000041f5d7c10 */ /* 0x000fe4000fffe0ff */
[----:B------:R-:W-:Y:S01]  /*1170*/  IADD3 R95, PT, PT, R29, UR4, RZ ;  /* 0x000000041d5f7c10 */ /* 0x000fe2000fffe0ff */
[----:B-----5:R-:W-:Y:S01]  /*1180*/  ULEA UR10, UR11, UR10, 0x18 ;  /* 0x0000000a0b0a7291 */ /* 0x020fe2000f8ec0ff */
[----:B------:R-:W-:-:S02]  /*1190*/  IADD3 R97, PT, PT, R27, UR4, RZ ;  /* 0x000000041b617c10 */ /* 0x000fc4000fffe0ff */
[----:B------:R-:W-:Y:S02]  /*11a0*/  IADD3 R99, PT, PT, R25, UR4, RZ ;  /* 0x0000000419637c10 */ /* 0x000fe4000fffe0ff */
[----:B------:R-:W-:Y:S02]  /*11b0*/  IADD3 R101, PT, PT, R23, UR4, RZ ;  /* 0x0000000417657c10 */ /* 0x000fe4000fffe0ff */
[----:B------:R-:W-:Y:S02]  /*11c0*/  LEA R48, R48, UR10, 0x2 ;  /* 0x0000000a30307c11 */ /* 0x000fe4000f8e10ff */
[----:B------:R-:W-:Y:S02]  /*11d0*/  IADD3 R103, PT, PT, R21, UR4, RZ ;  /* 0x0000000415677c10 */ /* 0x000fe4000fffe0ff */
[----:B------:R-:W-:Y:S02]  /*11e0*/  IADD3 R105, PT, PT, R19, UR4, RZ ;  /* 0x0000000413697c10 */ /* 0x000fe4000fffe0ff */
[----:B------:R-:W-:-:S02]  /*11f0*/  IADD3 R107, PT, PT, R17, UR4, RZ ;  /* 0x00000004116b7c10 */ /* 0x000fc4000fffe0ff */
[----:B------:R-:W-:Y:S02]  /*1200*/  IADD3 R109, PT, PT, R15, UR4, RZ ;  /* 0x000000040f6d7c10 */ /* 0x000fe4000fffe0ff */
[----:B------:R-:W-:Y:S02]  /*1210*/  MOV R111, R47 ;  /* 0x0000002f006f7202 */ /* 0x000fe40000000f00 */
[----:B------:R-:W-:-:S07]  /*1220*/  IADD3 R65, PT, PT, R48, 0x400, RZ ;  /* 0x0000040030417810 */ /* 0x000fce0007ffe0ff */
.L_x_47:
[----:B------:R-:W1:Y:S01]  /*1230*/  LDC.64 R50, c[0x0][0x380] ;  /* 0x0000e000ff327b82 */ /* 0x000e620000000a00 */
[----:B------:R-:W-:Y:S01]  /*1240*/  LEA R86, R45, UR7, 0x4 ;  /* 0x000000072d567c11 */ /* 0x000fe2000f8e20ff */
[----:B------:R-:W-:Y:S01]  /*1250*/  HFMA2 R62, -RZ, RZ, 0, 0 ;  /* 0x00000000ff3e7431 */ /* 0x000fe200000001ff */
[----:B----4-:R-:W-:Y:S02]  /*1260*/  ISETP.GE.AND P0, PT, R67, UR16, PT ;  /* 0x0000001043007c0c */ /* 0x010fe4000bf06270 */
[----:B------:R-:W-:Y:S02]  /*1270*/  IADD3 R48, PT, PT, R86, 0x1, RZ ;  /* 0x0000000156307810 */ /* 0x000fe40007ffe0ff */
[----:B0-----:R-:W-:Y:S02]  /*1280*/  ISETP.GE.OR P6, PT, R92, UR17, P0 ;  /* 0x000000115c007c0c */ /* 0x001fe400087c6670 */
[----:B------:R-:W-:Y:S02]  /*1290*/  ISETP.GE.OR P5, PT, R48, UR17, P0 ;  /* 0x0000001130007c0c */ /* 0x000fe400087a6670 */
[----:B------:R-:W-:-:S02]  /*12a0*/  IADD3 R49, PT, PT, R86, 0x2, RZ ;  /* 0x0000000256317810 */ /* 0x000fc40007ffe0ff */
[----:B------:R-:W-:Y:S02]  /*12b0*/  IADD3 R48, PT, PT, R86, 0x3, RZ ;  /* 0x0000000356307810 */ /* 0x000fe40007ffe0ff */
[----:B------:R-:W-:Y:S02]  /*12c0*/  ISETP.GE.OR P4, PT, R49, UR17, P0 ;  /* 0x0000001131007c0c */ /* 0x000fe40008786670 */
[----:B------:R-:W-:Y:S02]  /*12d0*/  ISETP.GE.OR P3, PT, R48, UR17, P0 ;  /* 0x0000001130007c0c */ /* 0x000fe40008766670 */
[C---:B------:R-:W-:Y:S02]  /*12e0*/  IADD3 R49, PT, PT, R86.reuse, 0x4, RZ ;  /* 0x0000000456317810 */ /* 0x040fe40007ffe0ff */
[----:B------:R-:W-:Y:S02]  /*12f0*/  MOV R64, RZ ;  /* 0x000000ff00407202 */ /* 0x000fe40000000f00 */
[----:B------:R-:W-:Y:S01]  /*1300*/  IADD3 R56, PT, PT, R86, 0x5, RZ ;  /* 0x0000000556387810 */ /* 0x000fe20007ffe0ff */
[----:B-1----:R-:W-:Y:S01]  /*1310*/  IMAD.WIDE R54, R71, 0x4, R50 ;  /* 0x0000000447367825 */ /* 0x002fe200078e0232 */
[----:B------:R-:W-:-:S03]  /*1320*/  ISETP.GE.OR P2, PT, R49, UR17, P0 ;  /* 0x0000001131007c0c */ /* 0x000fc60008746670 */
[--C-:B------:R-:W-:Y:S01]  /*1330*/  IMAD.WIDE R52, R81, 0x4, R50.reuse ;  /* 0x0000000451347825 */ /* 0x100fe200078e0232 */
[----:B------:R-:W-:Y:S01]  /*1340*/  IADD3 R58, PT, PT, R86, 0x6, RZ ;  /* 0x00000006563a7810 */ /* 0x000fe20007ffe0ff */
[----:B------:R0:W4:Y:S01]  /*1350*/  @!P6 LDG.E R62, desc[UR12][R54.64] ;  /* 0x0000000c363ee981 */ /* 0x000122000c1e1900 */
[----:B------:R-:W-:Y:S01]  /*1360*/  ISETP.GE.OR P6, PT, R56, UR17, P0 ;  /* 0x0000001138007c0c */ /* 0x000fe200087c6670 */
[----:B------:R-:W-:Y:S01]  /*1370*/  HFMA2 R66, -RZ, RZ, 0, 0 ;  /* 0x00000000ff427431 */ /* 0x000fe200000001ff */
[----:B------:R-:W-:Y:S01]  /*1380*/  MOV R68, RZ ;  /* 0x000000ff00447202 */ /* 0x000fe20000000f00 */
[----:B------:R1:W5:Y:S01]  /*1390*/  @!P5 LDG.E R64, desc[UR12][R52.64] ;  /* 0x0000000c3440d981 */ /* 0x000362000c1e1900 */
[----:B------:R-:W-:-:S04]  /*13a0*/  IMAD.WIDE R56, R85, 0x4, R50 ;  /* 0x0000000455387825 */ /* 0x000fc800078e0232 */
[----:B------:R-:W-:Y:S01]  /*13b0*/  HFMA2 R70, -RZ, RZ, 0, 0 ;  /* 0x00000000ff467431 */ /* 0x000fe200000001ff */
[----:B------:R-:W-:Y:S02]  /*13c0*/  ISETP.GE.OR P5, PT, R58, UR17, P0 ;  /* 0x000000113a007c0c */ /* 0x000fe400087a6670 */
[C---:B------:R-:W-:Y:S01]  /*13d0*/  IADD3 R58, PT, PT, R86.reuse, 0x8, RZ ;  /* 0x00000008563a7810 */ /* 0x040fe20007ffe0ff */
[--C-:B------:R-:W-:Y:S01]  /*13e0*/  IMAD.WIDE R48, R83, 0x4, R50.reuse ;  /* 0x0000000453307825 */ /* 0x100fe200078e0232 */
[----:B------:R-:W2:Y:S01]  /*13f0*/  @!P3 LDG.E R68, desc[UR12][R56.64] ;  /* 0x0000000c3844b981 */ /* 0x000ea2000c1e1900 */
[----:B------:R-:W-:Y:S02]  /*1400*/  IADD3 R59, PT, PT, R86, 0x7, RZ ;  /* 0x00000007563b7810 */ /* 0x000fe40007ffe0ff */
[----:B0-----:R-:W-:Y:S01]  /*1410*/  IMAD.WIDE R54, R87, 0x4, R50 ;  /* 0x0000000457367825 */ /* 0x001fe200078e0232 */
[----:B------:R-:W-:-:S03]  /*1420*/  ISETP.GE.OR P3, PT, R58, UR17, P0 ;  /* 0x000000113a007c0c */ /* 0x000fc60008766670 */
[----:B------:R-:W-:Y:S01]  /*1430*/  HFMA2 R74, -RZ, RZ, 0, 0 ;  /* 0x00000000ff4a7431 */ /* 0x000fe200000001ff */
[----:B------:R-:W-:Y:S01]  /*1440*/  IADD3 R58, PT, PT, R86, 0x9, RZ ;  /* 0x00000009563a7810 */ /* 0x000fe20007ffe0ff */
[----:B------:R0:W3:Y:S01]  /*1450*/  @!P4 LDG.E R66, desc[UR12][R48.64] ;  /* 0x0000000c3042c981 */ /* 0x0000e2000c1e1900 */
[----:B------:R-:W-:-:S03]  /*1460*/  ISETP.GE.OR P4, PT, R59, UR17, P0 ;  /* 0x000000113b007c0c */ /* 0x000fc60008786670 */
[----:B------:R0:W3:Y:S01]  /*1470*/  @!P2 LDG.E R70, desc[UR12][R54.64] ;  /* 0x0000000c3646a981 */ /* 0x0000e2000c1e1900 */
[----:B------:R-:W-:Y:S01]  /*1480*/  ISETP.GE.OR P2, PT, R58, UR17, P0 ;  /* 0x000000113a007c0c */ /* 0x000fe20008746670 */
[----:B-1----:R-:W-:Y:S01]  /*1490*/  IMAD.WIDE R52, R89, 0x4, R50 ;  /* 0x0000000459347825 */ /* 0x002fe200078e0232 */
[----:B------:R-:W-:-:S03]  /*14a0*/  MOV R72, RZ ;  /* 0x000000ff00487202 */ /* 0x000fc60000000f00 */
[----:B------:R-:W-:Y:S02]  /*14b0*/  HFMA2 R78, -RZ, RZ, 0, 0 ;  /* 0x00000000ff4e7431 */ /* 0x000fe400000001ff */
[--C-:B0-----:R-:W-:Y:S01]  /*14c0*/  IMAD.WIDE R48, R91, 0x4, R50.reuse ;  /* 0x000000045b307825 */ /* 0x101fe200078e0232 */
[C---:B------:R-:W-:Y:S02]  /*14d0*/  IADD3 R59, PT, PT, R86.reuse, 0xa, RZ ;  /* 0x0000000a563b7810 */ /* 0x040fe40007ffe0ff */
[----:B------:R-:W-:Y:S01]  /*14e0*/  MOV R76, RZ ;  /* 0x000000ff004c7202 */ /* 0x000fe20000000f00 */
[----:B------:R-:W3:Y:S01]  /*14f0*/  @!P6 LDG.E R72, desc[UR12][R52.64] ;  /* 0x0000000c3448e981 */ /* 0x000ee2000c1e1900 */
[----:B------:R-:W-:Y:S01]  /*1500*/  MOV R80, RZ ;  /* 0x000000ff00507202 */ /* 0x000fe20000000f00 */
[--C-:B------:R-:W-:Y:S02]  /*1510*/  IMAD.WIDE R56, R93, 0x4, R50.reuse ;  /* 0x000000045d387825 */ /* 0x100fe400078e0232 */
[----:B------:R0:W3:Y:S01]  /*1520*/  @!P5 LDG.E R74, desc[UR12][R48.64] ;  /* 0x0000000c304ad981 */ /* 0x0000e2000c1e1900 */
[----:B------:R-:W-:Y:S01]  /*1530*/  ISETP.GE.OR P6, PT, R59, UR17, P0 ;  /* 0x000000113b007c0c */ /* 0x000fe200087c6670 */
[----:B------:R-:W-:Y:S01]  /*1540*/  IMAD.WIDE R60, R95, 0x4, R50 ;  /* 0x000000045f3c7825 */ /* 0x000fe200078e0232 */
[C---:B------:R-:W-:Y:S01]  /*1550*/  IADD3 R58, PT, PT, R86.reuse, 0xb, RZ ;  /* 0x0000000b563a7810 */ /* 0x040fe20007ffe0ff */
[----:B------:R-:W3:Y:S01]  /*1560*/  @!P4 LDG.E R76, desc[UR12][R56.64] ;  /* 0x0000000c384cc981 */ /* 0x000ee2000c1e1900 */
[----:B------:R-:W-:-:S02]  /*1570*/  IADD3 R59, PT, PT, R86, 0xc, RZ ;  /* 0x0000000c563b7810 */ /* 0x000fc40007ffe0ff */
[C---:B------:R-:W-:Y:S01]  /*1580*/  IADD3 R54, PT, PT, R86.reuse, 0xd, RZ ;  /* 0x0000000d56367810 */ /* 0x040fe20007ffe0ff */
[----:B------:R1:W3:Y:S01]  /*1590*/  @!P3 LDG.E R78, desc[UR12][R60.64] ;  /* 0x0000000c3c4eb981 */ /* 0x0002e2000c1e1900 */
[----:B0-----:R-:W-:Y:S01]  /*15a0*/  IMAD.WIDE R48, R97, 0x4, R50 ;  /* 0x0000000461307825 */ /* 0x001fe200078e0232 */
[C---:B------:R-:W-:Y:S02]  /*15b0*/  IADD3 R52, PT, PT, R86.reuse, 0xe, RZ ;  /* 0x0000000e56347810 */ /* 0x040fe40007ffe0ff */
[----:B------:R-:W-:Y:S02]  /*15c0*/  IADD3 R53, PT, PT, R86, 0xf, RZ ;  /* 0x0000000f56357810 */ /* 0x000fe40007ffe0ff */
[----:B------:R0:W3:Y:S01]  /*15d0*/  @!P2 LDG.E R80, desc[UR12][R48.64] ;  /* 0x0000000c3050a981 */ /* 0x0000e2000c1e1900 */
[----:B------:R-:W-:Y:S02]  /*15e0*/  ISETP.GE.OR P5, PT, R58, UR17, P0 ;  /* 0x000000113a007c0c */ /* 0x000fe400087a6670 */
[----:B------:R-:W-:-:S02]  /*15f0*/  ISETP.GE.OR P4, PT, R59, UR17, P0 ;  /* 0x000000113b007c0c */ /* 0x000fc40008786670 */
[----:B------:R-:W-:Y:S02]  /*1600*/  ISETP.GE.OR P3, PT, R54, UR17, P0 ;  /* 0x0000001136007c0c */ /* 0x000fe40008766670 */
[----:B------:R-:W-:Y:S02]  /*1610*/  ISETP.GE.OR P2, PT, R52, UR17, P0 ;  /* 0x0000001134007c0c */ /* 0x000fe40008746670 */
[----:B------:R-:W-:Y:S01]  /*1620*/  ISETP.GE.OR P0, PT, R53, UR17, P0 ;  /* 0x0000001135007c0c */ /* 0x000fe20008706670 */
[----:B------:R-:W-:Y:S02]  /*1630*/  HFMA2 R82, -RZ, RZ, 0, 0 ;  /* 0x00000000ff527431 */ /* 0x000fe400000001ff */
[----:B-1----:R-:W-:Y:S02]  /*1640*/  HFMA2 R60, -RZ, RZ, 0, 0 ;  /* 0x00000000ff3c7431 */ /* 0x002fe400000001ff */
[----:B------:R-:W-:Y:S01]  /*1650*/  HFMA2 R88, -RZ, RZ, 0, 0 ;  /* 0x00000000ff587431 */ /* 0x000fe200000001ff */
[----:B------:R-:W-:Y:S01]  /*1660*/  MOV R84, RZ ;  /* 0x000000ff00547202 */ /* 0x000fe20000000f00 */
[----:B------:R-:W-:Y:S01]  /*1670*/  IMAD.WIDE R58, R99, 0x4, R50 ;  /* 0x00000004633a7825 */ /* 0x000fe200078e0232 */
[----:B------:R-:W-:-:S02]  /*1680*/  MOV R86, RZ ;  /* 0x000000ff00567202 */ /* 0x000fc40000000f00 */
[----:B------:R-:W-:Y:S01]  /*1690*/  MOV R90, RZ ;  /* 0x000000ff005a7202 */ /* 0x000fe20000000f00 */
[--C-:B------:R-:W-:Y:S01]  /*16a0*/  IMAD.WIDE R56, R101, 0x4, R50.reuse ;  /* 0x0000000465387825 */ /* 0x100fe200078e0232 */
[----:B------:R-:W3:Y:S03]  /*16b0*/  @!P6 LDG.E R82, desc[UR12][R58.64] ;  /* 0x0000000c3a52e981 */ /* 0x000ee6000c1e1900 */
[--C-:B------:R-:W-:Y:S01]  /*16c0*/  IMAD.WIDE R54, R103, 0x4, R50.reuse ;  /* 0x0000000467367825 */ /* 0x100fe200078e0232 */
[----:B------:R-:W3:Y:S03]  /*16d0*/  @!P5 LDG.E R84, desc[UR12][R56.64] ;  /* 0x0000000c3854d981 */ /* 0x000ee6000c1e1900 */
[--C-:B------:R-:W-:Y:S01]  /*16e0*/  IMAD.WIDE R52, R105, 0x4, R50.reuse ;  /* 0x0000000469347825 */ /* 0x100fe200078e0232 */
[----:B------:R-:W3:Y:S03]  /*16f0*/  @!P4 LDG.E R60, desc[UR12][R54.64] ;  /* 0x0000000c363cc981 */ /* 0x000ee6000c1e1900 */
[--C-:B0-----:R-:W-:Y:S01]  /*1700*/  IMAD.WIDE R48, R109, 0x4, R50.reuse ;  /* 0x000000046d307825 */ /* 0x101fe200078e0232 */
[----:B------:R-:W3:Y:S03]  /*1710*/  @!P3 LDG.E R86, desc[UR12][R52.64] ;  /* 0x0000000c3456b981 */ /* 0x000ee6000c1e1900 */
[----:B------:R-:W-:Y:S01]  /*1720*/  IMAD.WIDE R50, R107, 0x4, R50 ;  /* 0x000000046b327825 */ /* 0x000fe200078e0232 */
[----:B------:R-:W3:Y:S04]  /*1730*/  @!P2 LDG.E R88, desc[UR12][R48.64] ;  /* 0x0000000c3058a981 */ /* 0x000ee8000c1e1900 */
[----:B------:R-:W3:Y:S01]  /*1740*/  @!P0 LDG.E R90, desc[UR12][R50.64] ;  /* 0x0000000c325a8981 */ /* 0x000ee2000c1e1900 */
[----:B------:R-:W-:-:S04]  /*1750*/  IADD3 R111, PT, PT, R44, R111, RZ ;  /* 0x0000006f2c6f7210 */ /* 0x000fc80007ffe0ff */
[----:B------:R-:W-:Y:S02]  /*1760*/  ISETP.GE.U32.AND P0, PT, R111, 0x20, PT ;  /* 0x000000206f00780c */ /* 0x000fe40003f06070 */
[C---:B------:R-:W-:Y:S02]  /*1770*/  IADD3 R67, PT, PT, R44.reuse, R67, RZ ;  /* 0x000000432c437210 */ /* 0x040fe40007ffe0ff */
[C---:B------:R-:W-:Y:S02]  /*1780*/  IADD3 R71, PT, PT, R44.reuse, R71, RZ ;  /* 0x000000472c477210 */ /* 0x040fe40007ffe0ff */
[C---:B------:R-:W-:Y:S02]  /*1790*/  IADD3 R81, PT, PT, R44.reuse, R81, RZ ;  /* 0x000000512c517210 */ /* 0x040fe40007ffe0ff */
[C---:B------:R-:W-:Y:S02]  /*17a0*/  IADD3 R83, PT, PT, R44.reuse, R83, RZ ;  /* 0x000000532c537210 */ /* 0x040fe40007ffe0ff */
[----:B------:R-:W-:-:S02]  /*17b0*/  IADD3 R85, PT, PT, R44, R85, RZ ;  /* 0x000000552c557210 */ /* 0x000fc40007ffe0ff */
[C---:B------:R-:W-:Y:S02]  /*17c0*/  IADD3 R87, PT, PT, R44.reuse, R87, RZ ;  /* 0x000000572c577210 */ /* 0x040fe40007ffe0ff */
        /* <DEDUP_REMOVED lines=10> */
[C---:B------:R-:W-:Y:S01]  /*1870*/  IADD3 R109, PT, PT, R44.reuse, R109, RZ ;  /* 0x0000006d2c6d7210 */ /* 0x040fe20007ffe0ff */
[----:B----4-:R-:W-:Y:S04]  /*1880*/  STS [R65+-0x400], R62 ;  /* 0xfffc003e41007388 */ /* 0x010fe80000000800 */
[----:B-----5:R-:W-:Y:S04]  /*1890*/  STS [R65+-0x380], R64 ;  /* 0xfffc804041007388 */ /* 0x020fe80000000800 */
[----:B--2---:R-:W-:Y:S04]  /*18a0*/  STS [R65+-0x280], R68 ;  /* 0xfffd804441007388 */ /* 0x004fe80000000800 */
[----:B---3--:R-:W-:Y:S04]  /*18b0*/  STS [R65+-0x300], R66 ;  /* 0xfffd004241007388 */ /* 0x008fe80000000800 */
[----:B------:R-:W-:Y:S04]  /*18c0*/  STS [R65+-0x200], R70 ;  /* 0xfffe004641007388 */ /* 0x000fe80000000800 */
[----:B------:R-:W-:Y:S04]  /*18d0*/  STS [R65+-0x180], R72 ;  /* 0xfffe804841007388 */ /* 0x000fe80000000800 */
[----:B------:R-:W-:Y:S04]  /*18e0*/  STS [R65+-0x100], R74 ;  /* 0xffff004a41007388 */ /* 0x000fe80000000800 */
[----:B------:R-:W-:Y:S04]  /*18f0*/  STS [R65+-0x80], R76 ;  /* 0xffff804c41007388 */ /* 0x000fe80000000800 */
[----:B------:R-:W-:Y:S04]  /*1900*/  STS [R65], R78 ;  /* 0x0000004e41007388 */ /* 0x000fe80000000800 */
[----:B------:R-:W-:Y:S04]  /*1910*/  STS [R65+0x80], R80 ;  /* 0x0000805041007388 */ /* 0x000fe80000000800 */
[----:B------:R-:W-:Y:S04]  /*1920*/  STS [R65+0x100], R82 ;  /* 0x0001005241007388 */ /* 0x000fe80000000800 */
[----:B------:R-:W-:Y:S04]  /*1930*/  STS [R65+0x180], R84 ;  /* 0x0001805441007388 */ /* 0x000fe80000000800 */
[----:B------:R-:W-:Y:S04]  /*1940*/  STS [R65+0x200], R60 ;  /* 0x0002003c41007388 */ /* 0x000fe80000000800 */
[----:B------:R-:W-:Y:S04]  /*1950*/  STS [R65+0x280], R86 ;  /* 0x0002805641007388 */ /* 0x000fe80000000800 */
[----:B------:R-:W-:Y:S04]  /*1960*/  STS [R65+0x300], R88 ;  /* 0x0003005841007388 */ /* 0x000fe80000000800 */
[----:B------:R0:W-:Y:S02]  /*1970*/  STS [R65+0x380], R90 ;  /* 0x0003805a41007388 */ /* 0x0001e40000000800 */
[----:B0-----:R-:W-:Y:S01]  /*1980*/  LEA R65, R44, R65, 0x2 ;  /* 0x000000412c417211 */ /* 0x001fe200078e10ff */
[----:B------:R-:W-:Y:S06]  /*1990*/  @!P0 BRA `(.L_x_47) ;  /* 0xfffffff800248947 */ /* 0x000fec000383ffff */
.L_x_46:
[----:B01234-:R-:W-:Y:S05]  /*19a0*/  BSYNC.RECONVERGENT B0 ;  /* 0x0000000000007941 */ /* 0x01ffea0003800200 */
.L_x_45:
[----:B------:R-:W-:Y:S04]  /*19b0*/  BSSY.RECONVERGENT B0, `(.L_x_48) ;  /* 0x0000050000007945 */ /* 0x000fe80003800200 */
[----:B------:R-:W-:Y:S05]  /*19c0*/  @P1 BRA `(.L_x_49) ;  /* 0x0000000400381947 */ /* 0x000fea0003800000 */
[----:B------:R-:W0:Y:S01]  /*19d0*/  LDCU UR10, c[0x0][0x39c] ;  /* 0x00007380ff0a77ac */ /* 0x000e220008000800 */
[----:B------:R-:W-:Y:S02]  /*19e0*/  MOV R60, R45 ;  /* 0x0000002d003c7202 */ /* 0x000fe40000000f00 */
[----:B0-----:R-:W-:-:S13]  /*19f0*/  ISETP.GE.AND P6, PT, R191, UR10, PT ;  /* 0x0000000abf007c0c */ /* 0x001fda000bfc6270 */
.L_x_50:
[----:B0-----:R-:W-:Y:S01]  /*1a00*/  IADD3 R66, PT, PT, R60, UR4, RZ ;  /* 0x000000043c427c10 */ /* 0x001fe2000fffe0ff */
[----:B------:R-:W-:Y:S01]  /*1a10*/  HFMA2 R61, -RZ, RZ, 0, 0 ;  /* 0x00000000ff3d7431 */ /* 0x000fe200000001ff */
[----:B------:R-:W-:Y:S02]  /*1a20*/  ISETP.GE.AND P0, PT, R189, UR19, PT ;  /* 0x00000013bd007c0c */ /* 0x000fe4000bf06270 */
[C---:B------:R-:W-:Y:S02]  /*1a30*/  ISETP.GE.OR P2, PT, R66.reuse, UR18, P6 ;  /* 0x0000001242007c0c */ /* 0x040fe4000b746670 */
[----:B------:R-:W-:Y:S02]  /*1a40*/  ISETP.GE.OR P1, PT, R66, UR18, P0 ;  /* 0x0000001242007c0c */ /* 0x000fe40008726670 */
[----:B------:R-:W-:Y:S02]  /*1a50*/  ISETP.GE.AND P0, PT, R187, UR19, PT ;  /* 0x00000013bb007c0c */ /* 0x000fe4000bf06270 */
[----:B------:R-:W-:-:S02]  /*1a60*/  ISETP.GE.AND P3, PT, R185, UR19, PT ;  /* 0x00000013b9007c0c */ /* 0x000fc4000bf66270 */
[----:B------:R-:W-:Y:S02]  /*1a70*/  ISETP.GE.OR P0, PT, R66, UR18, P0 ;  /* 0x0000001242007c0c */ /* 0x000fe40008706670 */
[----:B------:R-:W-:-:S03]  /*1a80*/  MOV R62, RZ ;  /* 0x000000ff003e7202 */ /* 0x000fc60000000f00 */
[----:B------:R-:W0:Y:S01]  /*1a90*/  @!P2 LDC.64 R50, c[0x0][0x388] ;  /* 0x0000e200ff32ab82 */ /* 0x000e220000000a00 */
[C---:B------:R-:W-:Y:S02]  /*1aa0*/  @!P2 IMAD R53, R66.reuse, UR19, R191 ;  /* 0x000000134235ac24 */ /* 0x040fe4000f8e02bf */
[----:B------:R-:W-:-:S05]  /*1ab0*/  @!P1 IMAD R55, R66, UR19, R189 ;  /* 0x0000001342379c24 */ /* 0x000fca000f8e02bd */
[----:B------:R-:W1:Y:S01]  /*1ac0*/  @!P1 LDC.64 R48, c[0x0][0x388] ;  /* 0x0000e200ff309b82 */ /* 0x000e620000000a00 */
[----:B------:R-:W-:Y:S02]  /*1ad0*/  ISETP.GE.OR P3, PT, R66, UR18, P3 ;  /* 0x0000001242007c0c */ /* 0x000fe40009f66670 */
[----:B------:R-:W-:Y:S02]  /*1ae0*/  ISETP.GE.AND P5, PT, R181, UR19, PT ;  /* 0x00000013b5007c0c */ /* 0x000fe4000bfa6270 */
[----:B------:R-:W-:-:S03]  /*1af0*/  ISETP.GE.AND P4, PT, R179, UR19, PT ;  /* 0x00000013b3007c0c */ /* 0x000fc6000bf86270 */
[----:B------:R-:W2:Y:S01]  /*1b00*/  @!P0 LDC.64 R58, c[0x0][0x388] ;  /* 0x0000e200ff3a8b82 */ /* 0x000ea20000000a00 */
[----:B0-----:R-:W-:-:S07]  /*1b10*/  @!P2 IMAD.WIDE R50, R53, 0x4, R50 ;  /* 0x000000043532a825 */ /* 0x001fce00078e0232 */
[----:B------:R-:W0:Y:S01]  /*1b20*/  @!P3 LDC.64 R56, c[0x0][0x388] ;  /* 0x0000e200ff38bb82 */ /* 0x000e220000000a00 */
[----:B------:R3:W4:Y:S01]  /*1b30*/  @!P2 LDG.E R61, desc[UR12][R50.64] ;  /* 0x0000000c323da981 */ /* 0x000722000c1e1900 */
[----:B------:R-:W-:Y:S01]  /*1b40*/  ISETP.GE.AND P2, PT, R183, UR19, PT ;  /* 0x00000013b7007c0c */ /* 0x000fe2000bf46270 */
[----:B-1----:R-:W-:-:S03]  /*1b50*/  @!P1 IMAD.WIDE R48, R55, 0x4, R48 ;  /* 0x0000000437309825 */ /* 0x002fc600078e0230 */
[C---:B------:R-:W-:Y:S02]  /*1b60*/  ISETP.GE.OR P2, PT, R66.reuse, UR18, P2 ;  /* 0x0000001242007c0c */ /* 0x040fe40009746670 */
[C---:B------:R-:W-:Y:S01]  /*1b70*/  ISETP.GE.OR P5, PT, R66.reuse, UR18, P5 ;  /* 0x0000001242007c0c */ /* 0x040fe2000afa6670 */
[----:B------:R1:W5:Y:S01]  /*1b80*/  @!P1 LDG.E R62, desc[UR12][R48.64] ;  /* 0x0000000c303e9981 */ /* 0x000362000c1e1900 */
[----:B------:R-:W-:Y:S02]  /*1b90*/  ISETP.GE.AND P1, PT, R177, UR19, PT ;  /* 0x00000013b1007c0c */ /* 0x000fe4000bf26270 */
[C---:B------:R-:W-:Y:S02]  /*1ba0*/  ISETP.GE.OR P4, PT, R66.reuse, UR18, P4 ;  /* 0x0000001242007c0c */ /* 0x040fe4000a786670 */
[----:B------:R-:W-:-:S05]  /*1bb0*/  ISETP.GE.OR P1, PT, R66, UR18, P1 ;  /* 0x0000001242007c0c */ /* 0x000fca0008f26670 */
[----:B------:R-:W0:Y:S08]  /*1bc0*/  @!P2 LDC.64 R54, c[0x0][0x388] ;  /* 0x0000e200ff36ab82 */ /* 0x000e300000000a00 */
[----:B------:R-:W0:Y:S01]  /*1bd0*/  @!P5 LDC.64 R52, c[0x0][0x388] ;  /* 0x0000e200ff34db82 */ /* 0x000e220000000a00 */
[----:B------:R-:W-:Y:S02]  /*1be0*/  @!P0 IMAD R65, R66, UR19, R187 ;  /* 0x0000001342418c24 */ /* 0x000fe4000f8e02bb */
[----:B------:R-:W-:-:S05]  /*1bf0*/  HFMA2 R64, -RZ, RZ, 0, 0 ;  /* 0x00000000ff407431 */ /* 0x000fca00000001ff */
[----:B---3--:R-:W3:Y:S08]  /*1c00*/  @!P4 LDC.64 R50, c[0x0][0x388] ;  /* 0x0000e200ff32cb82 */ /* 0x008ef00000000a00 */
[----:B-1----:R-:W1:Y:S01]  /*1c10*/  @!P1 LDC.64 R48, c[0x0][0x388] ;  /* 0x0000e200ff309b82 */ /* 0x002e620000000a00 */
[----:B--2---:R-:W-:-:S04]  /*1c20*/  @!P0 IMAD.WIDE R58, R65, 0x4, R58 ;  /* 0x00000004413a8825 */ /* 0x004fc800078e023a */
[----:B------:R-:W-:Y:S01]  /*1c30*/  @!P3 IMAD R65, R66, UR19, R185 ;  /* 0x000000134241bc24 */ /* 0x000fe2000f8e02b9 */
[----:B------:R2:W5:Y:S03]  /*1c40*/  @!P0 LDG.E R64, desc[UR12][R58.64] ;  /* 0x0000000c3a408981 */ /* 0x000566000c1e1900 */
[----:B0-----:R-:W-:-:S04]  /*1c50*/  @!P3 IMAD.WIDE R56, R65, 0x4, R56 ;  /* 0x000000044138b825 */ /* 0x001fc800078e0238 */
[C---:B------:R-:W-:Y:S02]  /*1c60*/  @!P2 IMAD R65, R66.reuse, UR19, R183 ;  /* 0x000000134241ac24 */ /* 0x040fe4000f8e02b7 */
[----:B------:R-:W-:Y:S02]  /*1c70*/  @!P5 IMAD R67, R66, UR19, R181 ;  /* 0x000000134243dc24 */ /* 0x000fe4000f8e02b5 */
[----:B--2---:R-:W-:Y:S02]  /*1c80*/  HFMA2 R59, -RZ, RZ, 0, 0 ;  /* 0x00000000ff3b7431 */ /* 0x004fe400000001ff */
[----:B------:R-:W-:Y:S01]  /*1c90*/  @!P2 IMAD.WIDE R54, R65, 0x4, R54 ;  /* 0x000000044136a825 */ /* 0x000fe200078e0236 */
[----:B------:R-:W-:-:S03]  /*1ca0*/  MOV R65, RZ ;  /* 0x000000ff00417202 */ /* 0x000fc60000000f00 */
[C---:B------:R-:W-:Y:S02]  /*1cb0*/  @!P4 IMAD R71, R66.reuse, UR19, R179 ;  /* 0x000000134247cc24 */ /* 0x040fe4000f8e02b3 */
[----:B------:R-:W-:Y:S01]  /*1cc0*/  @!P1 IMAD R81, R66, UR19, R177 ;  /* 0x0000001342519c24 */ /* 0x000fe2000f8e02b1 */
[----:B------:R-:W-:Y:S01]  /*1cd0*/  MOV R68, RZ ;  /* 0x000000ff00447202 */ /* 0x000fe20000000f00 */
[----:B------:R-:W-:Y:S01]  /*1ce0*/  @!P5 IMAD.WIDE R52, R67, 0x4, R52 ;  /* 0x000000044334d825 */ /* 0x000fe200078e0234 */
[----:B------:R-:W-:Y:S01]  /*1cf0*/  CS2R R66, SRZ ;  /* 0x0000000000427805 */ /* 0x000fe2000001ff00 */
[----:B------:R0:W2:Y:S02]  /*1d00*/  @!P3 LDG.E R65, desc[UR12][R56.64] ;  /* 0x0000000c3841b981 */ /* 0x0000a4000c1e1900 */
[----:B---3--:R-:W-:Y:S02]  /*1d10*/  @!P4 IMAD.WIDE R50, R71, 0x4, R50 ;  /* 0x000000044732c825 */ /* 0x008fe400078e0232 */
[----:B------:R3:W2:Y:S02]  /*1d20*/  @!P2 LDG.E R59, desc[UR12][R54.64] ;  /* 0x0000000c363ba981 */ /* 0x0006a4000c1e1900 */
[----:B-1----:R-:W-:-:S02]  /*1d30*/  @!P1 IMAD.WIDE R48, R81, 0x4, R48 ;  /* 0x0000000451309825 */ /* 0x002fc400078e0230 */
[----:B------:R-:W2:Y:S04]  /*1d40*/  @!P5 LDG.E R66, desc[UR12][R52.64] ;  /* 0x0000000c3442d981 */ /* 0x000ea8000c1e1900 */
[----:B------:R-:W2:Y:S04]  /*1d50*/  @!P4 LDG.E R67, desc[UR12][R50.64] ;  /* 0x0000000c3243c981 */ /* 0x000ea8000c1e1900 */
[----:B------:R1:W2:Y:S01]  /*1d60*/  @!P1 LDG.E R68, desc[UR12][R48.64] ;  /* 0x0000000c30449981 */ /* 0x0002a2000c1e1900 */
[----:B------:R-:W-:-:S05]  /*1d70*/  IMAD R58, R60, UR20, RZ ;  /* 0x000000143c3a7c24 */ /* 0x000fca000f8e02ff */
[----:B------:R-:W-:-:S04]  /*1d80*/  LEA R58, R58, R173, 0x2 ;  /* 0x000000ad3a3a7211 */ /* 0x000fc800078e10ff */
[----:B------:R-:W-:-:S04]  /*1d90*/  LEA R71, R44, R58, 0x2 ;  /* 0x0000003a2c477211 */ /* 0x000fc800078e10ff */
[----:B------:R-:W-:-:S04]  /*1da0*/  LEA R81, R44, R71, 0x2 ;  /* 0x000000472c517211 */ /* 0x000fc800078e10ff */
[----:B------:R-:W-:-:S04]  /*1db0*/  LEA R70, R44, R81, 0x2 ;  /* 0x000000512c467211 */ /* 0x000fc800078e10ff */
[----:B------:R-:W-:-:S04]  /*1dc0*/  LEA R72, R44, R70, 0x2 ;  /* 0x000000462c487211 */ /* 0x000fc800078e10ff */
[----:B0-----:R-:W-:-:S04]  /*1dd0*/  LEA R57, R44, R72, 0x2 ;  /* 0x000000482c397211 */ /* 0x001fc800078e10ff */
[----:B---3--:R-:W-:-:S04]  /*1de0*/  LEA R54, R44, R57, 0x2 ;  /* 0x000000392c367211 */ /* 0x008fc800078e10ff */
[----:B-1----:R-:W-:Y:S02]  /*1df0*/  LEA R49, R44, R54, 0x2 ;  /* 0x000000362c317211 */ /* 0x002fe400078e10ff */
[----:B------:R-:W-:-:S04]  /*1e00*/  IADD3 R60, PT, PT, R60, UR14, RZ ;  /* 0x0000000e3c3c7c10 */ /* 0x000fc8000fffe0ff */
[----:B------:R-:W-:Y:S01]  /*1e10*/  ISETP.GE.U32.AND P0, PT, R60, 0x20, PT ;  /* 0x000000203c00780c */ /* 0x000fe20003f06070 */
[----:B----4-:R0:W-:Y:S04]  /*1e20*/  STS [R58], R61 ;  /* 0x0000003d3a007388 */ /* 0x0101e80000000800 */
[----:B-----5:R0:W-:Y:S04]  /*1e30*/  STS [R71], R62 ;  /* 0x0000003e47007388 */ /* 0x0201e80000000800 */
[----:B------:R0:W-:Y:S04]  /*1e40*/  STS [R81], R64 ;  /* 0x0000004051007388 */ /* 0x0001e80000000800 */
[----:B--2---:R0:W-:Y:S04]  /*1e50*/  STS [R70], R65 ;  /* 0x0000004146007388 */ /* 0x0041e80000000800 */
[----:B------:R0:W-:Y:S04]  /*1e60*/  STS [R72], R59 ;  /* 0x0000003b48007388 */ /* 0x0001e80000000800 */
[----:B------:R0:W-:Y:S04]  /*1e70*/  STS [R57], R66 ;  /* 0x0000004239007388 */ /* 0x0001e80000000800 */
[----:B------:R0:W-:Y:S04]  /*1e80*/  STS [R54], R67 ;  /* 0x0000004336007388 */ /* 0x0001e80000000800 */
[----:B------:R0:W-:Y:S01]  /*1e90*/  STS [R49], R68 ;  /* 0x0000004431007388 */ /* 0x0001e20000000800 */
[----:B------:R-:W-:Y:S05]  /*1ea0*/  @!P0 BRA `(.L_x_50) ;  /* 0xfffffff800d48947 */ /* 0x000fea000383ffff */
.L_x_49:
[----:B------:R-:W-:Y:S05]  /*1eb0*/  BSYNC.RECONVERGENT B0 ;  /* 0x0000000000007941 */ /* 0x000fea0003800200 */
.L_x_48:
[----:B------:R-:W-:Y:S01]  /*1ec0*/  BAR.SYNC.DEFER_BLOCKING 0x0 ;  /* 0x0000000000007b1d */ /* 0x000fe20000010000 */
[----:B0-----:R-:W-:Y:S01]  /*1ed0*/  LEA R72, R44, R73, 0x2 ;  /* 0x000000492c487211 */ /* 0x001fe200078e10ff */
[----:B------:R-:W-:-:S04]  /*1ee0*/  UIADD3 UR10, UPT, UPT, UR4, 0x1, URZ ;  /* 0x00000001040a7890 */ /* 0x000fc8000fffe0ff */
[----:B------:R-:W0:Y:S01]  /*1ef0*/  LDCU UR11, c[0x0][0x3a0] ;  /* 0x00007400ff0b77ac */ /* 0x000e220008000800 */
[----:B------:R-:W-:Y:S01]  /*1f00*/  LDS R195, [R63] ;  /* 0x000000003fc37984 */ /* 0x000fe20000000800 */
[----:B0-----:R-:W-:-:S03]  /*1f10*/  UISETP.GE.AND UP0, UPT, UR10, UR11, UPT ;  /* 0x0000000b0a00728c */ /* 0x001fc6000bf06270 */
[----:B------:R-:W-:Y:S04]  /*1f20*/  LDS R197, [R69] ;  /* 0x0000000045c57984 */ /* 0x000fe80000000800 */
[----:B------:R-:W-:Y:S04]  /*1f30*/  LDS R199, [R79] ;  /* 0x000000004fc77984 */ /* 0x000fe80000000800 */
[----:B------:R-:W-:Y:S04]  /*1f40*/  LDS R201, [R77] ;  /* 0x000000004dc97984 */ /* 0x000fe80000000800 */
[----:B------:R-:W-:Y:S04]  /*1f50*/  LDS R203, [R75] ;  /* 0x000000004bcb7984 */ /* 0x000fe80000000800 */
[----:B------:R-:W-:Y:S04]  /*1f60*/  LDS R205, [R73] ;  /* 0x0000000049cd7984 */ /* 0x000fe80000000800 */
[----:B------:R-:W-:Y:S04]  /*1f70*/  LDS R207, [R72] ;  /* 0x0000000048cf7984 */ /* 0x000fe80000000800 */
[----:B------:R-:W0:Y:S04]  /*1f80*/  LDS.128 R48, [R175] ;  /* 0x00000000af307984 */ /* 0x000e280000000c00 */
[----:B------:R-:W1:Y:S04]  /*1f90*/  LDS R193, [R173] ;  /* 0x00000000adc17984 */ /* 0x000e680000000800 */
[----:B------:R-:W2:Y:S04]  /*1fa0*/  LDS.128 R52, [R175+0x80] ;  /* 0x00008000af347984 */ /* 0x000ea80000000c00 */
[----:B------:R-:W3:Y:S04]  /*1fb0*/  LDS.128 R56, [R175+0x100] ;  /* 0x00010000af387984 */ /* 0x000ee80000000c00 */
[----:B------:R-:W4:Y:S04]  /*1fc0*/  LDS.128 R60, [R175+0x180] ;  /* 0x00018000af3c7984 */ /* 0x000f280000000c00 */
[----:B------:R-:W5:Y:S04]  /*1fd0*/  LDS.128 R64, [R175+0x200] ;  /* 0x00020000af407984 */ /* 0x000f680000000c00 */
[----:B------:R-:W5:Y:S04]  /*1fe0*/  LDS.128 R68, [R175+0x280] ;  /* 0x00028000af447984 */ /* 0x000f680000000c00 */
[----:B------:R-:W5:Y:S04]  /*1ff0*/  LDS.128 R72, [R175+0x300] ;  /* 0x00030000af487984 */ /* 0x000f680000000c00 */
[----:B------:R-:W5:Y:S04]  /*2000*/  LDS.128 R76, [R175+0x380] ;  /* 0x00038000af4c7984 */ /* 0x000f680000000c00 */
[----:B------:R-:W5:Y:S04]  /*2010*/  LDS.128 R80, [R175+0x400] ;  /* 0x00040000af507984 */ /* 0x000f680000000c00 */
[----:B------:R-:W5:Y:S01]  /*2020*/  LDS.128 R84, [R175+0x480] ;  /* 0x00048000af547984 */ /* 0x000f620000000c00 */
[C---:B0-----:R-:W-:Y:S01]  /*2030*/  FFMA R5, R48.reuse, R195, R5 ;  /* 0x000000c330057223 */ /* 0x041fe20000000005 */
[C---:B------:R-:W-:Y:S01]  /*2040*/  FFMA R0, R48.reuse, R197, R0 ;  /* 0x000000c530007223 */ /* 0x040fe20000000000 */
[C---:B------:R-:W-:Y:S01]  /*2050*/  FFMA R2, R48.reuse, R199, R2 ;  /* 0x000000c730027223 */ /* 0x040fe20000000002 */
[----:B------:R-:W0:Y:S01]  /*2060*/  LDS.128 R88, [R175+0x500] ;  /* 0x00050000af587984 */ /* 0x000e220000000c00 */
[C---:B------:R-:W-:Y:S01]  /*2070*/  FFMA R4, R48.reuse, R201, R4 ;  /* 0x000000c930047223 */ /* 0x040fe20000000004 */
[C---:B------:R-:W-:Y:S01]  /*2080*/  FFMA R6, R48.reuse, R203, R6 ;  /* 0x000000cb30067223 */ /* 0x040fe20000000006 */
[C---:B------:R-:W-:Y:S01]  /*2090*/  FFMA R7, R48.reuse, R205, R7 ;  /* 0x000000cd30077223 */ /* 0x040fe20000000007 */
[----:B------:R-:W0:Y:S01]  /*20a0*/  LDS.128 R92, [R175+0x580] ;  /* 0x00058000af5c7984 */ /* 0x000e220000000c00 */
[C---:B------:R-:W-:Y:S01]  /*20b0*/  FFMA R8, R48.reuse, R207, R8 ;  /* 0x000000cf30087223 */ /* 0x040fe20000000008 */
[-C--:B-1----:R-:W-:Y:S01]  /*20c0*/  FFMA R3, R48, R193.reuse, R3 ;  /* 0x000000c130037223 */ /* 0x082fe20000000003 */
[C---:B--2---:R-:W-:Y:S01]  /*20d0*/  FFMA R9, R52.reuse, R193, R9 ;  /* 0x000000c134097223 */ /* 0x044fe20000000009 */
[----:B------:R-:W1:Y:S01]  /*20e0*/  LDS.128 R96, [R175+0x600] ;  /* 0x00060000af607984 */ /* 0x000e620000000c00 */
[C---:B------:R-:W-:Y:S01]  /*20f0*/  FFMA R10, R52.reuse, R195, R10 ;  /* 0x000000c3340a7223 */ /* 0x040fe2000000000a */
[C---:B------:R-:W-:Y:S01]  /*2100*/  FFMA R12, R52.reuse, R197, R12 ;  /* 0x000000c5340c7223 */ /* 0x040fe2000000000c */
[C---:B------:R-:W-:Y:S01]  /*2110*/  FFMA R14, R52.reuse, R199, R14 ;  /* 0x000000c7340e7223 */ /* 0x040fe2000000000e */
[----:B------:R-:W2:Y:S01]  /*2120*/  LDS.128 R100, [R175+0x680] ;  /* 0x00068000af647984 */ /* 0x000ea20000000c00 */
[C---:B------:R-:W-:Y:S01]  /*2130*/  FFMA R16, R52.reuse, R201, R16 ;  /* 0x000000c934107223 */ /* 0x040fe20000000010 */
[C---:B------:R-:W-:Y:S01]  /*2140*/  FFMA R18, R52.reuse, R203, R18 ;  /* 0x000000cb34127223 */ /* 0x040fe20000000012 */
[C---:B------:R-:W-:Y:S01]  /*2150*/  FFMA R20, R52.reuse, R205, R20 ;  /* 0x000000cd34147223 */ /* 0x040fe20000000014 */
[----:B------:R-:W2:Y:S01]  /*2160*/  LDS.128 R104, [R175+0x700] ;  /* 0x00070000af687984 */ /* 0x000ea20000000c00 */
[----:B------:R-:W-:Y:S01]  /*2170*/  FFMA R22, R52, R207, R22 ;  /* 0x000000cf34167223 */ /* 0x000fe20000000016 */
[C---:B---3--:R-:W-:Y:S01]  /*2180*/  FFMA R11, R56.reuse, R193, R11 ;  /* 0x000000c1380b7223 */ /* 0x048fe2000000000b */
[C---:B------:R-:W-:Y:S01]  /*2190*/  FFMA R24, R56.reuse, R195, R24 ;  /* 0x000000c338187223 */ /* 0x040fe20000000018 */
[----:B------:R-:W3:Y:S01]  /*21a0*/  LDS.128 R108, [R175+0x780] ;  /* 0x00078000af6c7984 */ /* 0x000ee20000000c00 */
        /* <DEDUP_REMOVED lines=22> */
[C---:B------:R-:W-:Y:S01]  /*2310*/  FFMA R115, R68.reuse, R193, R115 ;  /* 0x000000c144737223 */ /* 0x040fe20000000073 */
        /* <DEDUP_REMOVED lines=88> */
[----:B------:R-:W0:Y:S01]  /*28a0*/  LDS R48, [R171] ;  /* 0x00000000ab307984 */ /* 0x000e220000000800 */
[----:B------:R-:W-:Y:S01]  /*28b0*/  LEA R193, R44, R171, 0x2 ;  /* 0x000000ab2cc17211 */ /* 0x000fe200078e10ff */
[----:B------:R-:W-:-:S03]  /*28c0*/  UIADD3 UR10, UPT, UPT, UR4, 0x2, URZ ;  /* 0x00000002040a7890 */ /* 0x000fc6000fffe0ff */
[----:B------:R-:W-:Y:S01]  /*28d0*/  LEA R195, R44, R193, 0x2 ;  /* 0x000000c12cc37211 */ /* 0x000fe200078e10ff */
[----:B------:R1:W2:Y:S01]  /*28e0*/  LDS R52, [R193] ;  /* 0x00000000c1347984 */ /* 0x0002a20000000800 */
[----:B------:R-:W-:-:S03]  /*28f0*/  UISETP.GE.AND UP0, UPT, UR10, UR11, UPT ;  /* 0x0000000b0a00728c */ /* 0x000fc6000bf06270 */
[----:B------:R-:W3:Y:S01]  /*2900*/  LDS R56, [R195] ;  /* 0x00000000c3387984 */ /* 0x000ee20000000800 */
[----:B-1----:R-:W-:-:S05]  /*2910*/  LEA R193, R44, R195, 0x2 ;  /* 0x000000c32cc17211 */ /* 0x002fca00078e10ff */
[----:B------:R1:W4:Y:S02]  /*2920*/  LDS R60, [R193] ;  /* 0x00000000c13c7984 */ /* 0x0003240000000800 */
[----:B-1----:R-:W-:Y:S01]  /*2930*/  LEA R193, R44, R193, 0x2 ;  /* 0x000000c12cc17211 */ /* 0x002fe200078e10ff */
[C---:B0-----:R-:W-:Y:S01]  /*2940*/  FFMA R3, R48.reuse, R49, R3 ;  /* 0x0000003130037223 */ /* 0x041fe20000000003 */
[C---:B------:R-:W-:Y:S01]  /*2950*/  FFMA R9, R48.reuse, R53, R9 ;  /* 0x0000003530097223 */ /* 0x040fe20000000009 */
        /* <DEDUP_REMOVED lines=15> */
[----:B------:R0:W1:Y:S01]  /*2a50*/  LDS R48, [R193] ;  /* 0x00000000c1307984 */ /* 0x0000620000000800 */
[C---:B------:R-:W-:Y:S01]  /*2a60*/  FFMA R10, R52.reuse, R53, R10 ;  /* 0x00000035340a7223 */ /* 0x040fe2000000000a */
[C---:B------:R-:W-:Y:S01]  /*2a70*/  FFMA R24, R52.reuse, R57, R24 ;  /* 0x0000003934187223 */ /* 0x040fe20000000018 */
[C---:B------:R-:W-:Y:S01]  /*2a80*/  FFMA R38, R52.reuse, R61, R38 ;  /* 0x0000003d34267223 */ /* 0x040fe20000000026 */
[C---:B------:R-:W-:Y:S01]  /*2a90*/  FFMA R118, R52.reuse, R65, R118 ;  /* 0x0000004134767223 */ /* 0x040fe20000000076 */
[C---:B------:R-:W-:Y:S01]  /*2aa0*/  FFMA R132, R52.reuse, R69, R132 ;  /* 0x0000004534847223 */ /* 0x040fe20000000084 */
[C---:B------:R-:W-:Y:S01]  /*2ab0*/  FFMA R146, R52.reuse, R73, R146 ;  /* 0x0000004934927223 */ /* 0x040fe20000000092 */
[----:B------:R-:W-:Y:S01]  /*2ac0*/  FFMA R160, R52, R77, R160 ;  /* 0x0000004d34a07223 */ /* 0x000fe200000000a0 */
[----:B0-----:R-:W-:Y:S01]  /*2ad0*/  LEA R193, R44, R193, 0x2 ;  /* 0x000000c12cc17211 */ /* 0x001fe200078e10ff */
        /* <DEDUP_REMOVED lines=9> */
[----:B------:R0:W2:Y:S01]  /*2b70*/  LDS R52, [R193] ;  /* 0x00000000c1347984 */ /* 0x0000a20000000800 */
        /* <DEDUP_REMOVED lines=17> */
[----:B------:R0:W3:Y:S01]  /*2c90*/  LDS R56, [R193] ;  /* 0x00000000c1387984 */ /* 0x0000e20000000800 */
        /* <DEDUP_REMOVED lines=17> */
[----:B------:R-:W0:Y:S01]  /*2db0*/  LDS R60, [R193] ;  /* 0x00000000c13c7984 */ /* 0x000e220000000800 */
        /* <DEDUP_REMOVED lines=64> */
[----:B------:R-:W0:Y:S01]  /*31c0*/  LDC R193, c[0x0][0x3a8] ;  /* 0x0000ea00ffc17b82 */ /* 0x000e220000000800 */
[----:B------:R-:W-:-:S04]  /*31d0*/  UIADD3 UR10, UPT, UPT, UR4, 0x3, URZ ;  /* 0x00000003040a7890 */ /* 0x000fc8000fffe0ff */
[----:B------:R-:W-:Y:S01]  /*31e0*/  UISETP.GE.AND UP0, UPT, UR10, UR11, UPT ;  /* 0x0000000b0a00728c */ /* 0x000fe2000bf06270 */
[----:B0-----:R-:W-:-:S04]  /*31f0*/  LEA R52, R193, R171, 0x2 ;  /* 0x000000abc1347211 */ /* 0x001fc800078e10ff */
[C---:B------:R-:W-:Y:S01]  /*3200*/  LEA R49, R44.reuse, R52, 0x2 ;  /* 0x000000342c317211 */ /* 0x040fe200078e10ff */
[----:B------:R-:W0:Y:S03]  /*3210*/  LDS R48, [R52] ;  /* 0x0000000034307984 */ /* 0x000e260000000800 */
[C---:B------:R-:W-:Y:S01]  /*3220*/  LEA R57, R44.reuse, R49, 0x2 ;  /* 0x000000312c397211 */ /* 0x040fe200078e10ff */
[----:B------:R1:W2:Y:S04]  /*3230*/  LDS R53, [R49] ;  /* 0x0000000031357984 */ /* 0x0002a80000000800 */
[----:B------:R-:W3:Y:S01]  /*3240*/  LDS R61, [R57] ;  /* 0x00000000393d7984 */ /* 0x000ee20000000800 */
[----:B-1----:R-:W-:-:S05]  /*3250*/  LEA R49, R44, R57, 0x2 ;  /* 0x000000392c317211 */ /* 0x002fca00078e10ff */
[----:B------:R1:W4:Y:S02]  /*3260*/  LDS R57, [R49] ;  /* 0x0000000031397984 */ /* 0x0003240000000800 */
[----:B-1----:R-:W-:-:S05]  /*3270*/  LEA R49, R44, R49, 0x2 ;  /* 0x000000312c317211 */ /* 0x002fca00078e10ff */
[----:B------:R1:W5:Y:S02]  /*3280*/  LDS R65, [R49] ;  /* 0x0000000031417984 */ /* 0x0003640000000800 */
[----:B-1----:R-:W-:Y:S01]  /*3290*/  LEA R49, R44, R49, 0x2 ;  /* 0x000000312c317211 */ /* 0x002fe200078e10ff */
[C---:B0-----:R-:W-:Y:S01]  /*32a0*/  FFMA R3, R48.reuse, R50, R3 ;  /* 0x0000003230037223 */ /* 0x041fe20000000003 */
        /* <DEDUP_REMOVED lines=20> */
[----:B------:R0:W1:Y:S01]  /*33f0*/  LDS R53, [R49] ;  /* 0x0000000031357984 */ /* 0x0000620000000800 */
[C---:B------:R-:W-:Y:S01]  /*3400*/  FFMA R12, R61.reuse, R54, R12 ;  /* 0x000000363d0c7223 */ /* 0x040fe2000000000c */
[C---:B------:R-:W-:Y:S01]  /*3410*/  FFMA R26, R61.reuse, R58, R26 ;  /* 0x0000003a3d1a7223 */ /* 0x040fe2000000001a */
[C---:B------:R-:W-:Y:S01]  /*3420*/  FFMA R40, R61.reuse, R62, R40 ;  /* 0x0000003e3d287223 */ /* 0x040fe20000000028 */
[C---:B------:R-:W-:Y:S01]  /*3430*/  FFMA R120, R61.reuse, R66, R120 ;  /* 0x000000423d787223 */ /* 0x040fe20000000078 */
[C---:B------:R-:W-:Y:S01]  /*3440*/  FFMA R134, R61.reuse, R70, R134 ;  /* 0x000000463d867223 */ /* 0x040fe20000000086 */
[C---:B------:R-:W-:Y:S01]  /*3450*/  FFMA R148, R61.reuse, R74, R148 ;  /* 0x0000004a3d947223 */ /* 0x040fe20000000094 */
[C---:B------:R-:W-:Y:S01]  /*3460*/  FFMA R162, R61.reuse, R78, R162 ;  /* 0x0000004e3da27223 */ /* 0x040fe200000000a2 */
        /* <DEDUP_REMOVED lines=22> */
[----:B------:R-:W-:Y:S01]  /*35d0*/  FFMA R153, R48, R110, R153 ;  /* 0x0000006e30997223 */ /* 0x000fe20000000099 */
[C---:B----4-:R-:W-:Y:S01]  /*35e0*/  FFMA R2, R57.reuse, R50, R2 ;  /* 0x0000003239027223 */ /* 0x050fe20000000002 */
        /* <DEDUP_REMOVED lines=81> */
[----:B------:R-:W-:Y:S01]  /*3b00*/  LEA R56, R193, R52, 0x2 ;  /* 0x00000034c1387211 */ /* 0x000fe200078e10ff */
[----:B------:R-:W-:-:S03]  /*3b10*/  UIADD3 UR10, UPT, UPT, UR4, 0x4, URZ ;  /* 0x00000004040a7890 */ /* 0x000fc6000fffe0ff */
[C---:B------:R-:W-:Y:S01]  /*3b20*/  LEA R49, R44.reuse, R56, 0x2 ;  /* 0x000000382c317211 */ /* 0x040fe200078e10ff */
[----:B------:R-:W0:Y:S01]  /*3b30*/  LDS R48, [R56] ;  /* 0x0000000038307984 */ /* 0x000e220000000800 */
[----:B------:R-:W-:Y:S02]  /*3b40*/  UISETP.GE.AND UP0, UPT, UR10, UR11, UPT ;  /* 0x0000000b0a00728c */ /* 0x000fe4000bf06270 */
[C---:B------:R-:W-:Y:S01]  /*3b50*/  LEA R53, R44.reuse, R49, 0x2 ;  /* 0x000000312c357211 */ /* 0x040fe200078e10ff */
[----:B------:R1:W2:Y:S04]  /*3b60*/  LDS R50, [R49] ;  /* 0x0000000031327984 */ /* 0x0002a80000000800 */
        /* <DEDUP_REMOVED lines=141> */
[----:B------:R-:W-:Y:S01]  /*4440*/  LDS.128 R48, [R175+0x10] ;  /* 0x00001000af307984 */ /* 0x000fe20000000c00 */
[----:B------:R-:W-:Y:S02]  /*4450*/  UIADD3 UR10, UPT, UPT, UR4, 0x5, URZ ;  /* 0x00000005040a7890 */ /* 0x000fe4000fffe0ff */
[C---:B------:R-:W-:Y:S01]  /*4460*/  LEA R61, R44.reuse, R211, 0x2 ;  /* 0x000000d32c3d7211 */ /* 0x040fe200078e10ff */
[----:B------:R-:W0:Y:S01]  /*4470*/  LDS R195, [R211] ;  /* 0x00000000d3c37984 */ /* 0x000e220000000800 */
[----:B------:R-:W-:Y:S02]  /*4480*/  UISETP.GE.AND UP0, UPT, UR10, UR11, UPT ;  /* 0x0000000b0a00728c */ /* 0x000fe4000bf06270 */
[C---:B------:R-:W-:Y:S01]  /*4490*/  LEA R65, R44.reuse, R61, 0x2 ;  /* 0x0000003d2c417211 */ /* 0x040fe200078e10ff */
[----:B------:R-:W1:Y:S03]  /*44a0*/  LDS R197, [R61] ;  /* 0x000000003dc57984 */ /* 0x000e660000000800 */
[C---:B------:R-:W-:Y:S01]  /*44b0*/  LEA R73, R44.reuse, R65, 0x2 ;  /* 0x000000412c497211 */ /* 0x040fe200078e10ff */
[----:B------:R-:W2:Y:S03]  /*44c0*/  LDS R199, [R65] ;  /* 0x0000000041c77984 */ /* 0x000ea60000000800 */
[C---:B------:R-:W-:Y:S01]  /*44d0*/  LEA R75, R44.reuse, R73, 0x2 ;  /* 0x000000492c4b7211 */ /* 0x040fe200078e10ff */
[----:B------:R-:W3:Y:S03]  /*44e0*/  LDS R201, [R73] ;  /* 0x0000000049c97984 */ /* 0x000ee60000000800 */
[C---:B------:R-:W-:Y:S01]  /*44f0*/  LEA R77, R44.reuse, R75, 0x2 ;  /* 0x0000004b2c4d7211 */ /* 0x040fe200078e10ff */
[----:B------:R-:W4:Y:S03]  /*4500*/  LDS R203, [R75] ;  /* 0x000000004bcb7984 */ /* 0x000f260000000800 */
[C---:B------:R-:W-:Y:S01]  /*4510*/  LEA R79, R44.reuse, R77, 0x2 ;  /* 0x0000004d2c4f7211 */ /* 0x040fe200078e10ff */
[----:B------:R-:W5:Y:S03]  /*4520*/  LDS R205, [R77] ;  /* 0x000000004dcd7984 */ /* 0x000f660000000800 */
[----:B------:R-:W-:Y:S01]  /*4530*/  LEA R72, R44, R79, 0x2 ;  /* 0x0000004f2c487211 */ /* 0x000fe200078e10ff */
[----:B------:R-:W5:Y:S04]  /*4540*/  LDS R207, [R79] ;  /* 0x000000004fcf7984 */ /* 0x000f680000000800 */
[----:B------:R-:W5:Y:S04]  /*4550*/  LDS R209, [R72] ;  /* 0x0000000048d17984 */ /* 0x000f680000000800 */
[----:B------:R-:W5:Y:S04]  /*4560*/  LDS.128 R52, [R175+0x90] ;  /* 0x00009000af347984 */ /* 0x000f680000000c00 */
[----:B------:R-:W5:Y:S04]  /*4570*/  LDS.128 R56, [R175+0x110] ;  /* 0x00011000af387984 */ /* 0x000f680000000c00 */
[----:B------:R-:W5:Y:S01]  /*4580*/  LDS.128 R60, [R175+0x190] ;  /* 0x00019000af3c7984 */ /* 0x000f620000000c00 */
[----:B0-----:R-:W-:-:S03]  /*4590*/  FFMA R3, R48, R195, R3 ;  /* 0x000000c330037223 */ /* 0x001fc60000000003 */
[----:B------:R-:W0:Y:S01]  /*45a0*/  LDS.128 R64, [R175+0x210] ;  /* 0x00021000af407984 */ /* 0x000e220000000c00 */
[----:B-1----:R-:W-:-:S03]  /*45b0*/  FFMA R5, R48, R197, R5 ;  /* 0x000000c530057223 */ /* 0x002fc60000000005 */
[----:B------:R-:W1:Y:S01]  /*45c0*/  LDS.128 R68, [R175+0x290] ;  /* 0x00029000af447984 */ /* 0x000e620000000c00 */
[----:B--2---:R-:W-:-:S03]  /*45d0*/  FFMA R0, R48, R199, R0 ;  /* 0x000000c730007223 */ /* 0x004fc60000000000 */
[----:B------:R-:W2:Y:S01]  /*45e0*/  LDS.128 R72, [R175+0x310] ;  /* 0x00031000af487984 */ /* 0x000ea20000000c00 */
[----:B---3--:R-:W-:-:S03]  /*45f0*/  FFMA R2, R48, R201, R2 ;  /* 0x000000c930027223 */ /* 0x008fc60000000002 */
[----:B------:R-:W3:Y:S01]  /*4600*/  LDS.128 R76, [R175+0x390] ;  /* 0x00039000af4c7984 */ /* 0x000ee20000000c00 */
[----:B----4-:R-:W-:-:S03]  /*4610*/  FFMA R4, R48, R203, R4 ;  /* 0x000000cb30047223 */ /* 0x010fc60000000004 */
[----:B------:R-:W4:Y:S01]  /*4620*/  LDS.128 R80, [R175+0x410] ;  /* 0x00041000af507984 */ /* 0x000f220000000c00 */
[----:B-----5:R-:W-:-:S03]  /*4630*/  FFMA R6, R48, R205, R6 ;  /* 0x000000cd30067223 */ /* 0x020fc60000000006 */
[----:B------:R-:W5:Y:S01]  /*4640*/  LDS.128 R84, [R175+0x490] ;  /* 0x00049000af547984 */ /* 0x000f620000000c00 */
[----:B------:R-:W-:-:S03]  /*4650*/  FFMA R7, R48, R207, R7 ;  /* 0x000000cf30077223 */ /* 0x000fc60000000007 */
[----:B------:R-:W5:Y:S01]  /*4660*/  LDS.128 R88, [R175+0x510] ;  /* 0x00051000af587984 */ /* 0x000f620000000c00 */
[----:B------:R-:W-:-:S03]  /*4670*/  FFMA R8, R48, R209, R8 ;  /* 0x000000d130087223 */ /* 0x000fc60000000008 */
[----:B------:R-:W5:Y:S01]  /*4680*/  LDS.128 R92, [R175+0x590] ;  /* 0x00059000af5c7984 */ /* 0x000f620000000c00 */
[C---:B------:R-:W-:Y:S01]  /*4690*/  FFMA R9, R52.reuse, R195, R9 ;  /* 0x000000c334097223 */ /* 0x040fe20000000009 */
[C---:B------:R-:W-:Y:S01]  /*46a0*/  FFMA R10, R52.reuse, R197, R10 ;  /* 0x000000c5340a7223 */ /* 0x040fe2000000000a */
[C---:B------:R-:W-:Y:S01]  /*46b0*/  FFMA R12, R52.reuse, R199, R12 ;  /* 0x000000c7340c7223 */ /* 0x040fe2000000000c */
[----:B------:R-:W5:Y:S01]  /*46c0*/  LDS.128 R96, [R175+0x610] ;  /* 0x00061000af607984 */ /* 0x000f620000000c00 */
[C---:B------:R-:W-:Y:S01]  /*46d0*/  FFMA R14, R52.reuse, R201, R14 ;  /* 0x000000c9340e7223 */ /* 0x040fe2000000000e */
[C---:B------:R-:W-:Y:S01]  /*46e0*/  FFMA R16, R52.reuse, R203, R16 ;  /* 0x000000cb34107223 */ /* 0x040fe20000000010 */
[C---:B------:R-:W-:Y:S01]  /*46f0*/  FFMA R18, R52.reuse, R205, R18 ;  /* 0x000000cd34127223 */ /* 0x040fe20000000012 */
[----:B------:R-:W5:Y:S01]  /*4700*/  LDS.128 R100, [R175+0x690] ;  /* 0x00069000af647984 */ /* 0x000f620000000c00 */
[C---:B------:R-:W-:Y:S01]  /*4710*/  FFMA R20, R52.reuse, R207, R20 ;  /* 0x000000cf34147223 */ /* 0x040fe20000000014 */
[----:B------:R-:W-:Y:S01]  /*4720*/  FFMA R22, R52, R209, R22 ;  /* 0x000000d134167223 */ /* 0x000fe20000000016 */
[C---:B------:R-:W-:Y:S01]  /*4730*/  FFMA R11, R56.reuse, R195, R11 ;  /* 0x000000c3380b7223 */ /* 0x040fe2000000000b */
        /* <DEDUP_REMOVED lines=3579> */
[----:B------:R-:W-:Y:S01]  /*126f0*/  LDS.128 R52, [R175+0xf0] ;  /* 0x0000f000af347984 */ /* 0x000fe20000000c00 */
[----:B------:R-:W-:Y:S02]  /*12700*/  UISETP.GE.AND UP0, UPT, UR10, UR11, UPT ;  /* 0x0000000b0a00728c */ /* 0x000fe4000bf06270 */
[C---:B------:R-:W-:Y:S01]  /*12710*/  LEA R69, R44.reuse, R65, 0x2 ;  /* 0x000000412c457211 */ /* 0x040fe200078e10ff */
[----:B------:R-:W0:Y:S03]  /*12720*/  LDS R197, [R65] ;  /* 0x0000000041c57984 */ /* 0x000e260000000800 */
        /* <DEDUP_REMOVED lines=8> */
[----:B------:R-:W-:Y:S01]  /*127b0*/  LEA R72, R44, R79, 0x2 ;  /* 0x0000004f2c487211 */ /* 0x000fe200078e10ff */
[----:B------:R-:W5:Y:S04]  /*127c0*/  LDS R207, [R79] ;  /* 0x000000004fcf7984 */ /* 0x000f680000000800 */
[----:B------:R-:W5:Y:S04]  /*127d0*/  LDS R209, [R72] ;  /* 0x0000000048d17984 */ /* 0x000f680000000800 */
[----:B------:R-:W5:Y:S04]  /*127e0*/  LDS R195, [R195] ;  /* 0x00000000c3c37984 */ /* 0x000f680000000800 */
[----:B------:R-:W5:Y:S04]  /*127f0*/  LDS.128 R56, [R175+0x170] ;  /* 0x00017000af387984 */ /* 0x000f680000000c00 */
[----:B------:R-:W5:Y:S04]  /*12800*/  LDS.128 R60, [R175+0x1f0] ;  /* 0x0001f000af3c7984 */ /* 0x000f680000000c00 */
[----:B------:R-:W5:Y:S01]  /*12810*/  LDS.128 R64, [R175+0x270] ;  /* 0x00027000af407984 */ /* 0x000f620000000c00 */
[-C--:B0-----:R-:W-:Y:S01]  /*12820*/  FFMA R5, R48, R197.reuse, R5 ;  /* 0x000000c530057223 */ /* 0x081fe20000000005 */
[----:B------:R-:W-:-:S02]  /*12830*/  FFMA R10, R52, R197, R10 ;  /* 0x000000c5340a7223 */ /* 0x000fc4000000000a */
[----:B------:R-:W0:Y:S01]  /*12840*/  LDS.128 R68, [R175+0x2f0] ;  /* 0x0002f000af447984 */ /* 0x000e220000000c00 */
[-C--:B-1----:R-:W-:Y:S01]  /*12850*/  FFMA R0, R48, R199.reuse, R0 ;  /* 0x000000c730007223 */ /* 0x082fe20000000000 */
[----:B------:R-:W-:Y:S02]  /*12860*/  FFMA R12, R52, R199, R12 ;  /* 0x000000c7340c7223 */ /* 0x000fe4000000000c */
[----:B------:R-:W1:Y:S01]  /*12870*/  LDS.128 R72, [R175+0x370] ;  /* 0x00037000af487984 */ /* 0x000e620000000c00 */
[-C--:B--2---:R-:W-:Y:S01]  /*12880*/  FFMA R2, R48, R201.reuse, R2 ;  /* 0x000000c930027223 */ /* 0x084fe20000000002 */
[----:B------:R-:W-:Y:S02]  /*12890*/  FFMA R14, R52, R201, R14 ;  /* 0x000000c9340e7223 */ /* 0x000fe4000000000e */
[----:B------:R-:W2:Y:S01]  /*128a0*/  LDS.128 R76, [R175+0x3f0] ;  /* 0x0003f000af4c7984 */ /* 0x000ea20000000c00 */
[-C--:B---3--:R-:W-:Y:S01]  /*128b0*/  FFMA R4, R48, R203.reuse, R4 ;  /* 0x000000cb30047223 */ /* 0x088fe20000000004 */
[----:B------:R-:W-:-:S02]  /*128c0*/  FFMA R16, R52, R203, R16 ;  /* 0x000000cb34107223 */ /* 0x000fc40000000010 */
[----:B------:R-:W3:Y:S01]  /*128d0*/  LDS.128 R80, [R175+0x470] ;  /* 0x00047000af507984 */ /* 0x000ee20000000c00 */
[-C--:B----4-:R-:W-:Y:S01]  /*128e0*/  FFMA R6, R48, R205.reuse, R6 ;  /* 0x000000cd30067223 */ /* 0x090fe20000000006 */
[----:B------:R-:W-:Y:S02]  /*128f0*/  FFMA R18, R52, R205, R18 ;  /* 0x000000cd34127223 */ /* 0x000fe40000000012 */
[----:B------:R-:W4:Y:S01]  /*12900*/  LDS.128 R84, [R175+0x4f0] ;  /* 0x0004f000af547984 */ /* 0x000f220000000c00 */
[-C--:B-----5:R-:W-:Y:S01]  /*12910*/  FFMA R7, R48, R207.reuse, R7 ;  /* 0x000000cf30077223 */ /* 0x0a0fe20000000007 */
[----:B------:R-:W-:Y:S02]  /*12920*/  FFMA R20, R52, R207, R20 ;  /* 0x000000cf34147223 */ /* 0x000fe40000000014 */
[----:B------:R-:W5:Y:S01]  /*12930*/  LDS.128 R88, [R175+0x570] ;  /* 0x00057000af587984 */ /* 0x000f620000000c00 */
[-C--:B------:R-:W-:Y:S01]  /*12940*/  FFMA R8, R48, R209.reuse, R8 ;  /* 0x000000d130087223 */ /* 0x080fe20000000008 */
[----:B------:R-:W-:-:S02]  /*12950*/  FFMA R22, R52, R209, R22 ;  /* 0x000000d134167223 */ /* 0x000fc40000000016 */
[----:B------:R-:W5:Y:S01]  /*12960*/  LDS.128 R92, [R175+0x5f0] ;  /* 0x0005f000af5c7984 */ /* 0x000f620000000c00 */
[-C--:B------:R-:W-:Y:S01]  /*12970*/  FFMA R3, R48, R195.reuse, R3 ;  /* 0x000000c330037223 */ /* 0x080fe20000000003 */
[-C--:B------:R-:W-:Y:S02]  /*12980*/  FFMA R9, R52, R195.reuse, R9 ;  /* 0x000000c334097223 */ /* 0x080fe40000000009 */
        /* <DEDUP_REMOVED lines=410> */
[----:B------:R-:W-:-:S04]  /*14330*/  LEA R193, R193, R48, 0x2 ;  /* 0x00000030c1c17211 */ /* 0x000fc800078e10ff */
[C---:B------:R-:W-:Y:S01]  /*14340*/  LEA R49, R44.reuse, R193, 0x2 ;  /* 0x000000c12c317211 */ /* 0x040fe200078e10ff */
[----:B------:R-:W0:Y:S03]  /*14350*/  LDS R48, [R193] ;  /* 0x00000000c1307984 */ /* 0x000e260000000800 */
        /* <DEDUP_REMOVED lines=140> */
[----:B------:R-:W-:-:S07]  /*14c20*/  FFMA R167, R54, R111, R167 ;  /* 0x0000006f36a77223 */ /* 0x000fce00000000a7 */
.L_x_51:
[----:B------:R-:W-:-:S04]  /*14c30*/  UIADD3 UR4, UPT, UPT, UR4, 0x20, URZ ;  /* 0x0000002004047890 */ /* 0x000fc8000fffe0ff */
[----:B------:R-:W-:-:S09]  /*14c40*/  UISETP.GE.AND UP0, UPT, UR4, UR11, UPT ;  /* 0x0000000b0400728c */ /* 0x000fd2000bf06270 */
[----:B------:R-:W-:Y:S05]  /*14c50*/  BRA.U !UP0, `(.L_x_52) ;  /* 0xfffffec108cc7547 */ /* 0x000fea000b83ffff */
.L_x_44:
[----:B------:R-:W0:Y:S01]  /*14c60*/  LDC.64 R48, c[0x0][0x398] ;  /* 0x0000e600ff307b82 */ /* 0x000e220000000a00 */
[----:B------:R-:W-:Y:S02]  /*14c70*/  IADD3 R56, PT, PT, R47, UR8, RZ ;  /* 0x000000082f387c10 */ /* 0x000fe4000fffe0ff */
[----:B------:R-:W-:Y:S02]  /*14c80*/  LEA R57, R45, UR7, 0x4 ;  /* 0x000000072d397c11 */ /* 0x000fe4000f8e20ff */
[----:B------:R-:W-:Y:S01]  /*14c90*/  IADD3 R58, PT, PT, R47, UR8, R44 ;  /* 0x000000082f3a7c10 */ /* 0x000fe2000fffe02c */
[----:B------:R-:W2:Y:S01]  /*14ca0*/  LDCU UR4, c[0x0][0x370] ;  /* 0x00006e00ff0477ac */ /* 0x000ea20008000800 */
[----:B------:R-:W2:Y:S01]  /*14cb0*/  LDCU UR10, c[0x0][0x3a8] ;  /* 0x00007500ff0a77ac */ /* 0x000ea20008000800 */
[----:B0-----:R-:W-:-:S04]  /*14cc0*/  ISETP.GE.AND P0, PT, R56, R49, PT ;  /* 0x000000313800720c */ /* 0x001fc80003f06270 */
[----:B------:R-:W-:-:S13]  /*14cd0*/  ISETP.LT.AND P0, PT, R57, R48, !P0 ;  /* 0x000000303900720c */ /* 0x000fda0004701270 */
[----:B------:R-:W0:Y:S01]  /*14ce0*/  @P0 LDC.64 R52, c[0x0][0x390] ;  /* 0x0000e400ff340b82 */ /* 0x000e220000000a00 */
[-C--:B------:R-:W-:Y:S01]  /*14cf0*/  @P0 IMAD R51, R57, R49.reuse, R56 ;  /* 0x0000003139330224 */ /* 0x080fe200078e0238 */
[----:B------:R-:W-:-:S06]  /*14d00*/  ISETP.GE.AND P1, PT, R58, R49, PT ;  /* 0x000000313a00720c */ /* 0x000fcc0003f26270 */
[----:B------:R-:W3:Y:S08]  /*14d10*/  @P0 LDC R55, c[0x0][0x3b0] ;  /* 0x0000ec00ff370b82 */ /* 0x000ef00000000800 */
[----:B------:R-:W4:Y:S01]  /*14d20*/  @P0 LDC R60, c[0x0][0x3ac] ;  /* 0x0000eb00ff3c0b82 */ /* 0x000f220000000800 */
[----:B0-----:R-:W-:-:S05]  /*14d30*/  @P0 IMAD.WIDE R52, R51, 0x4, R52 ;  /* 0x0000000433340825 */ /* 0x001fca00078e0234 */
[----:B-1----:R-:W3:Y:S01]  /*14d40*/  @P0 LDG.E R54, desc[UR12][R52.64] ;  /* 0x0000000c34360981 */ /* 0x002ee2000c1e1900 */
[----:B------:R-:W-:Y:S02]  /*14d50*/  P2R R59, PR, RZ, 0x2 ;  /* 0x00000002ff3b7803 */ /* 0x000fe40000000000 */
[----:B------:R-:W-:-:S13]  /*14d60*/  ISETP.GE.OR P1, PT, R57, R48, P1 ;  /* 0x000000303900720c */ /* 0x000fda0000f26670 */
[----:B------:R-:W0:Y:S08]  /*14d70*/  @!P1 LDC.64 R50, c[0x0][0x390] ;  /* 0x0000e400ff329b82 */ /* 0x000e300000000a00 */
[----:B------:R-:W1:Y:S08]  /*14d80*/  @!P1 LDC R62, c[0x0][0x3b0] ;  /* 0x0000ec00ff3e9b82 */ /* 0x000e700000000800 */
[----:B------:R-:W5:Y:S01]  /*14d90*/  @!P1 LDC R63, c[0x0][0x3ac] ;  /* 0x0000eb00ff3f9b82 */ /* 0x000f620000000800 */
[----:B---3--:R-:W-:Y:S01]  /*14da0*/  @P0 FMUL R54, R54, R55 ;  /* 0x0000003736360220 */ /* 0x008fe20000400000 */
[----:B------:R-:W-:-:S03]  /*14db0*/  @!P1 IMAD R55, R57, R49, R58 ;  /* 0x0000003139379224 */ /* 0x000fc600078e023a */
[----:B----4-:R-:W-:Y:S01]  /*14dc0*/  @P0 FFMA R3, R3, R60, R54 ;  /* 0x0000003c03030223 */ /* 0x010fe20000000036 */
[----:B0-----:R-:W-:-:S04]  /*14dd0*/  @!P1 IMAD.WIDE R50, R55, 0x4, R50 ;  /* 0x0000000437329825 */ /* 0x001fc800078e0232 */
[----:B------:R0:W-:Y:S04]  /*14de0*/  @P0 STG.E desc[UR12][R52.64], R3 ;  /* 0x0000000334000986 */ /* 0x0001e8000c10190c */
[----:B------:R-:W1:Y:S01]  /*14df0*/  @!P1 LDG.E R61, desc[UR12][R50.64] ;  /* 0x0000000c323d9981 */ /* 0x000e62000c1e1900 */
[----:B------:R-:W-:-:S04]  /*14e00*/  IADD3 R60, PT, PT, R58, R44, RZ ;  /* 0x0000002c3a3c7210 */ /* 0x000fc80007ffe0ff */
[----:B------:R-:W-:-:S04]  /*14e10*/  ISETP.GE.AND P0, PT, R60, R49, PT ;  /* 0x000000313c00720c */ /* 0x000fc80003f06270 */
[----:B------:R-:W-:-:S13]  /*14e20*/  ISETP.GE.OR P2, PT, R57, R48, P0 ;  /* 0x000000303900720c */ /* 0x000fda0000746670 */
[----:B------:R-:W3:Y:S08]  /*14e30*/  @!P2 LDC.64 R54, c[0x0][0x390] ;  /* 0x0000e400ff36ab82 */ /* 0x000ef00000000a00 */
[----:B------:R-:W4:Y:S01]  /*14e40*/  @!P2 LDC R64, c[0x0][0x3b0] ;  /* 0x0000ec00ff40ab82 */ /* 0x000f220000000800 */
[----:B-1----:R-:W-:Y:S01]  /*14e50*/  @!P1 FMUL R62, R61, R62 ;  /* 0x0000003e3d3e9220 */ /* 0x002fe20000400000 */
[----:B------:R-:W-:-:S03]  /*14e60*/  @!P2 IMAD R61, R57, R49, R60 ;  /* 0x00000031393da224 */ /* 0x000fc600078e023c */
[----:B-----5:R-:W-:Y:S01]  /*14e70*/  @!P1 FFMA R5, R5, R63, R62 ;  /* 0x0000003f05059223 */ /* 0x020fe2000000003e */
[----:B---3--:R-:W-:Y:S02]  /*14e80*/  @!P2 IMAD.WIDE R54, R61, 0x4, R54 ;  /* 0x000000043d36a825 */ /* 0x008fe400078e0236 */
[----:B------:R-:W1:Y:S02]  /*14e90*/  @!P2 LDC R63, c[0x0][0x3ac] ;  /* 0x0000eb00ff3fab82 */ /* 0x000e640000000800 */
[----:B------:R3:W-:Y:S04]  /*14ea0*/  @!P1 STG.E desc[UR12][R50.64], R5 ;  /* 0x0000000532009986 */ /* 0x0007e8000c10190c */
[----:B0-----:R-:W4:Y:S01]  /*14eb0*/  @!P2 LDG.E R3, desc[UR12][R54.64] ;  /* 0x0000000c3603a981 */ /* 0x001f22000c1e1900 */
[----:B------:R-:W-:-:S04]  /*14ec0*/  IADD3 R62, PT, PT, R60, R44, RZ ;  /* 0x0000002c3c3e7210 */ /* 0x000fc80007ffe0ff */
[----:B------:R-:W-:-:S04]  /*14ed0*/  ISETP.GE.AND P5, PT, R62, R49, PT ;  /* 0x000000313e00720c */ /* 0x000fc80003fa6270 */
[----:B------:R-:W-:-:S13]  /*14ee0*/  ISETP.GE.OR P1, PT, R57, R48, P5 ;  /* 0x000000303900720c */ /* 0x000fda0002f26670 */
[----:B------:R-:W0:Y:S01]  /*14ef0*/  @!P1 LDC.64 R52, c[0x0][0x390] ;  /* 0x0000e400ff349b82 */ /* 0x000e220000000a00 */
[----:B------:R-:W-:-:S04]  /*14f00*/  @!P1 IMAD R61, R57, R49, R62 ;  /* 0x00000031393d9224 */ /* 0x000fc800078e023e */
[----:B0-----:R-:W-:-:S04]  /*14f10*/  @!P1 IMAD.WIDE R52, R61, 0x4, R52 ;  /* 0x000000043d349825 */ /* 0x001fc800078e0234 */
[----:B----4-:R-:W-:Y:S02]  /*14f20*/  @!P2 FMUL R3, R3, R64 ;  /* 0x000000400303a220 */ /* 0x010fe40000400000 */
[----:B------:R-:W0:Y:S02]  /*14f30*/  @!P1 LDC R64, c[0x0][0x3b0] ;  /* 0x0000ec00ff409b82 */ /* 0x000e240000000800 */
[----:B-1----:R-:W-:-:S05]  /*14f40*/  @!P2 FFMA R3, R0, R63, R3 ;  /* 0x0000003f0003a223 */ /* 0x002fca0000000003 */
[----:B------:R1:W-:Y:S01]  /*14f50*/  @!P2 STG.E desc[UR12][R54.64], R3 ;  /* 0x000000033600a986 */ /* 0x0003e2000c10190c */
[----:B------:R-:W-:Y:S01]  /*14f60*/  IADD3 R0, PT, PT, R62, R44, RZ ;  /* 0x0000002c3e007210 */ /* 0x000fe20007ffe0ff */
[----:B------:R-:W4:Y:S02]  /*14f70*/  @!P1 LDC R63, c[0x0][0x3ac] ;  /* 0x0000eb00ff3f9b82 */ /* 0x000f240000000800 */
[----:B---3--:R-:W0:Y:S01]  /*14f80*/  @!P1 LDG.E R5, desc[UR12][R52.64] ;  /* 0x0000000c34059981 */ /* 0x008e22000c1e1900 */
[----:B------:R-:W-:-:S04]  /*14f90*/  ISETP.GE.AND P4, PT, R0, R49, PT ;  /* 0x000000310000720c */ /* 0x000fc80003f86270 */
[----:B------:R-:W-:-:S13]  /*14fa0*/  ISETP.GE.OR P2, PT, R57, R48, P4 ;  /* 0x000000303900720c */ /* 0x000fda0002746670 */
[----:B------:R-:W3:Y:S01]  /*14fb0*/  @!P2 LDC.64 R50, c[0x0][0x390] ;  /* 0x0000e400ff32ab82 */ /* 0x000ee20000000a00 */
[----:B------:R-:W-:-:S04]  /*14fc0*/  @!P2 IMAD R61, R57, R49, R0 ;  /* 0x00000031393da224 */ /* 0x000fc800078e0200 */
[----:B---3--:R-:W-:-:S04]  /*14fd0*/  @!P2 IMAD.WIDE R50, R61, 0x4, R50 ;  /* 0x000000043d32a825 */ /* 0x008fc800078e0232 */
[----:B0-----:R-:W-:Y:S01]  /*14fe0*/  @!P1 FMUL R5, R5, R64 ;  /* 0x0000004005059220 */ /* 0x001fe20000400000 */
[----:B-1----:R-:W-:Y:S01]  /*14ff0*/  IADD3 R54, PT, PT, R0, R44, RZ ;  /* 0x0000002c00367210 */ /* 0x002fe20007ffe0ff */
[----:B------:R-:W0:Y:S02]  /*15000*/  @!P2 LDC R64, c[0x0][0x3b0] ;  /* 0x0000ec00ff40ab82 */ /* 0x000e240000000800 */
[----:B----4-:R-:W-:-:S05]  /*15010*/  @!P1 FFMA R5, R2, R63, R5 ;  /* 0x0000003f02059223 */ /* 0x010fca0000000005 */
[----:B------:R1:W-:Y:S01]  /*15020*/  @!P1 STG.E desc[UR12][R52.64], R5 ;  /* 0x0000000534009986 */ /* 0x0003e2000c10190c */
[----:B------:R-:W-:Y:S01]  /*15030*/  ISETP.GE.AND P3, PT, R54, R49, PT ;  /* 0x000000313600720c */ /* 0x000fe20003f66270 */
[----:B------:R-:W3:Y:S02]  /*15040*/  @!P2 LDC R63, c[0x0][0x3ac] ;  /* 0x0000eb00ff3fab82 */ /* 0x000ee40000000800 */
[----:B------:R-:W0:Y:S01]  /*15050*/  @!P2 LDG.E R55, desc[UR12][R50.64] ;  /* 0x0000000c3237a981 */ /* 0x000e22000c1e1900 */
[----:B------:R-:W-:-:S13]  /*15060*/  ISETP.GE.OR P1, PT, R57, R48, P3 ;  /* 0x000000303900720c */ /* 0x000fda0001f26670 */
[----:B------:R-:W4:Y:S01]  /*15070*/  @!P1 LDC.64 R2, c[0x0][0x390] ;  /* 0x0000e400ff029b82 */ /* 0x000f220000000a00 */
[----:B------:R-:W-:-:S07]  /*15080*/  @!P1 IMAD R61, R57, R49, R54 ;  /* 0x00000031393d9224 */ /* 0x000fce00078e0236 */
[----:B-1----:R-:W1:Y:S08]  /*15090*/  @!P1 LDC R5, c[0x0][0x3b0] ;  /* 0x0000ec00ff059b82 */ /* 0x002e700000000800 */
[----:B------:R-:W5:Y:S01]  /*150a0*/  @!P1 LDC R53, c[0x0][0x3ac] ;  /* 0x0000eb00ff359b82 */ /* 0x000f620000000800 */
[----:B----4-:R-:W-:-:S04]  /*150b0*/  @!P1 IMAD.WIDE R2, R61, 0x4, R2 ;  /* 0x000000043d029825 */ /* 0x010fc800078e0202 */
[----:B0-----:R-:W-:-:S04]  /*150c0*/  @!P2 FMUL R55, R55, R64 ;  /* 0x000000403737a220 */ /* 0x001fc80000400000 */
[----:B---3--:R-:W-:-:S05]  /*150d0*/  @!P2 FFMA R55, R4, R63, R55 ;  /* 0x0000003f0437a223 */ /* 0x008fca0000000037 */
[----:B------:R0:W-:Y:S04]  /*150e0*/  @!P2 STG.E desc[UR12][R50.64], R55 ;  /* 0x000000373200a986 */ /* 0x0001e8000c10190c */
[----:B------:R-:W1:Y:S01]  /*150f0*/  @!P1 LDG.E R4, desc[UR12][R2.64] ;  /* 0x0000000c02049981 */ /* 0x000e62000c1e1900 */
[----:B------:R-:W-:-:S04]  /*15100*/  IADD3 R52, PT, PT, R54, R44, RZ ;  /* 0x0000002c36347210 */ /* 0x000fc80007ffe0ff */
[----:B------:R-:W-:Y:S01]  /*15110*/  ISETP.GE.AND P2, PT, R52, R49, PT ;  /* 0x000000313400720c */ /* 0x000fe20003f46270 */
[----:B-1----:R-:W-:-:S04]  /*15120*/  @!P1 FMUL R5, R4, R5 ;  /* 0x0000000504059220 */ /* 0x002fc80000400000 */
[----:B-----5:R-:W-:-:S05]  /*15130*/  @!P1 FFMA R53, R6, R53, R5 ;  /* 0x0000003506359223 */ /* 0x020fca0000000005 */
[----:B------:R1:W-:Y:S01]  /*15140*/  @!P1 STG.E desc[UR12][R2.64], R53 ;  /* 0x0000003502009986 */ /* 0x0003e2000c10190c */
[----:B------:R-:W-:-:S13]  /*15150*/  ISETP.GE.OR P1, PT, R57, R48, P2 ;  /* 0x000000303900720c */ /* 0x000fda0001726670 */
[----:B------:R-:W3:Y:S01]  /*15160*/  @!P1 LDC.64 R4, c[0x0][0x390] ;  /* 0x0000e400ff049b82 */ /* 0x000ee20000000a00 */
[----:B0-----:R-:W-:-:S07]  /*15170*/  @!P1 IMAD R51, R57, R49, R52 ;  /* 0x0000003139339224 */ /* 0x001fce00078e0234 */
[----:B------:R-:W0:Y:S01]  /*15180*/  @!P1 LDC R50, c[0x0][0x3ac] ;  /* 0x0000eb00ff329b82 */ /* 0x000e220000000800 */
[----:B---3--:R-:W-:-:S07]  /*15190*/  @!P1 IMAD.WIDE R4, R51, 0x4, R4 ;  /* 0x0000000433049825 */ /* 0x008fce00078e0204 */
[----:B------:R-:W3:Y:S01]  /*151a0*/  @!P1 LDC R51, c[0x0][0x3b0] ;  /* 0x0000ec00ff339b82 */ /* 0x000ee20000000800 */
[----:B------:R-:W3:Y:S02]  /*151b0*/  @!P1 LDG.E R6, desc[UR12][R4.64] ;  /* 0x0000000c04069981 */ /* 0x000ee4000c1e1900 */
[----:B---3--:R-:W-:-:S04]  /*151c0*/  @!P1 FMUL R6, R6, R51 ;  /* 0x0000003306069220 */ /* 0x008fc80000400000 */
[----:B0-----:R-:W-:Y:S01]  /*151d0*/  @!P1 FFMA R7, R7, R50, R6 ;  /* 0x0000003207079223 */ /* 0x001fe20000000006 */
[----:B------:R-:W-:-:S04]  /*151e0*/  IADD3 R6, PT, PT, R52, R44, RZ ;  /* 0x0000002c34067210 */ /* 0x000fc80007ffe0ff */
[----:B------:R0:W-:Y:S01]  /*151f0*/  @!P1 STG.E desc[UR12][R4.64], R7 ;  /* 0x0000000704009986 */ /* 0x0001e2000c10190c */
[----:B------:R-:W-:-:S04]  /*15200*/  ISETP.GE.AND P1, PT, R6, R49, PT ;  /* 0x000000310600720c */ /* 0x000fc80003f26270 */
[----:B------:R-:W-:-:S13]  /*15210*/  ISETP.GE.OR P6, PT, R57, R48, P1 ;  /* 0x000000303900720c */ /* 0x000fda0000fc6670 */
[----:B-1----:R-:W1:Y:S01]  /*15220*/  @!P6 LDC.64 R2, c[0x0][0x390] ;  /* 0x0000e400ff02eb82 */ /* 0x002e620000000a00 */
[----:B------:R-:W-:-:S07]  /*15230*/  @!P6 IMAD R51, R57, R49, R6 ;  /* 0x000000313933e224 */ /* 0x000fce00078e0206 */
[----:B------:R-:W3:Y:S01]  /*15240*/  @!P6 LDC R53, c[0x0][0x3ac] ;  /* 0x0000eb00ff35eb82 */ /* 0x000ee20000000800 */
[----:B-1----:R-:W-:-:S07]  /*15250*/  @!P6 IMAD.WIDE R2, R51, 0x4, R2 ;  /* 0x000000043302e825 */ /* 0x002fce00078e0202 */
[----:B------:R-:W1:Y:S01]  /*15260*/  @!P6 LDC R51, c[0x0][0x3b0] ;  /* 0x0000ec00ff33eb82 */ /* 0x000e620000000800 */
[----:B------:R-:W1:Y:S01]  /*15270*/  @!P6 LDG.E R50, desc[UR12][R2.64] ;  /* 0x0000000c0232e981 */ /* 0x000e62000c1e1900 */
[C---:B------:R-:W-:Y:S01]  /*15280*/  IADD3 R61, PT, PT, R57.reuse, 0x1, RZ ;  /* 0x00000001393d7810 */ /* 0x040fe20007ffe0ff */
[----:B------:R-:W-:Y:S02]  /*15290*/  IMAD R55, R57, R49, R49 ;  /* 0x0000003139377224 */ /* 0x000fe400078e0231 */
[----:B-1----:R-:W-:-:S04]  /*152a0*/  @!P6 FMUL R51, R50, R51 ;  /* 0x000000333233e220 */ /* 0x002fc80000400000 */
[----:B---3--:R-:W-:-:S05]  /*152b0*/  @!P6 FFMA R51, R8, R53, R51 ;  /* 0x000000350833e223 */ /* 0x008fca0000000033 */
[----:B------:R1:W-:Y:S01]  /*152c0*/  @!P6 STG.E desc[UR12][R2.64], R51 ;  /* 0x000000330200e986 */ /* 0x0003e2000c10190c */
[----:B------:R-:W-:-:S04]  /*152d0*/  ISETP.GE.AND P6, PT, R56, R49, PT ;  /* 0x000000313800720c */ /* 0x000fc80003fc6270 */
[----:B0-----:R-:W-:Y:S02]  /*152e0*/  P2R R7, PR, RZ, 0x40 ;  /* 0x00000040ff077803 */ /* 0x001fe40000000000 */
[----:B------:R-:W-:-:S13]  /*152f0*/  ISETP.GE.OR P6, PT, R61, R48, P6 ;  /* 0x000000303d00720c */ /* 0x000fda00037c6670 */
[----:B------:R-:W0:Y:S01]  /*15300*/  @!P6 LDC.64 R4, c[0x0][0x390] ;  /* 0x0000e400ff04eb82 */ /* 0x000e220000000a00 */
[----:B------:R-:W-:-:S07]  /*15310*/  @!P6 IADD3 R53, PT, PT, R56, R55, RZ ;  /* 0x000000373835e210 */ /* 0x000fce0007ffe0ff */
[----:B------:R-:W3:Y:S01]  /*15320*/  @!P6 LDC R50, c[0x0][0x3ac] ;  /* 0x0000eb00ff32eb82 */ /* 0x000ee20000000800 */
[----:B0-----:R-:W-:-:S07]  /*15330*/  @!P6 IMAD.WIDE R4, R53, 0x4, R4 ;  /* 0x000000043504e825 */ /* 0x001fce00078e0204 */
[----:B------:R-:W0:Y:S01]  /*15340*/  @!P6 LDC R53, c[0x0][0x3b0] ;  /* 0x0000ec00ff35eb82 */ /* 0x000e220000000800 */
[----:B------:R-:W0:Y:S02]  /*15350*/  @!P6 LDG.E R8, desc[UR12][R4.64] ;  /* 0x0000000c0408e981 */ /* 0x000e24000c1e1900 */
[----:B0-----:R-:W-:-:S04]  /*15360*/  @!P6 FMUL R8, R8, R53 ;  /* 0x000000350808e220 */ /* 0x001fc80000400000 */
[----:B---3--:R-:W-:-:S05]  /*15370*/  @!P6 FFMA R9, R9, R50, R8 ;  /* 0x000000320909e223 */ /* 0x008fca0000000008 */
[----:B------:R0:W-:Y:S01]  /*15380*/  @!P6 STG.E desc[UR12][R4.64], R9 ;  /* 0x000000090400e986 */ /* 0x0001e2000c10190c */
[----:B------:R-:W-:-:S04]  /*15390*/  ISETP.NE.AND P6, PT, R59, RZ, PT ;  /* 0x000000ff3b00720c */ /* 0x000fc80003fc5270 */
[----:B------:R-:W-:-:S13]  /*153a0*/  ISETP.GE.OR P6, PT, R61, R48, P6 ;  /* 0x000000303d00720c */ /* 0x000fda00037c6670 */
[----:B-1----:R-:W1:Y:S01]  /*153b0*/  @!P6 LDC.64 R2, c[0x0][0x390] ;  /* 0x0000e400ff02eb82 */ /* 0x002e620000000a00 */
[----:B------:R-:W-:-:S07]  /*153c0*/  @!P6 IADD3 R51, PT, PT, R58, R55, RZ ;  /* 0x000000373a33e210 */ /* 0x000fce0007ffe0ff */
[----:B------:R-:W3:Y:S01]  /*153d0*/  @!P6 LDC R50, c[0x0][0x3ac] ;  /* 0x0000eb00ff32eb82 */ /* 0x000ee20000000800 */
[----:B-1----:R-:W-:-:S07]  /*153e0*/  @!P6 IMAD.WIDE R2, R51, 0x4, R2 ;  /* 0x000000043302e825 */ /* 0x002fce00078e0202 */
[----:B------:R-:W1:Y:S01]  /*153f0*/  @!P6 LDC R51, c[0x0][0x3b0] ;  /* 0x0000ec00ff33eb82 */ /* 0x000e620000000800 */
[----:B------:R-:W1:Y:S02]  /*15400*/  @!P6 LDG.E R8, desc[UR12][R2.64] ;  /* 0x0000000c0208e981 */ /* 0x000e64000c1e1900 */
[----:B-1----:R-:W-:-:S04]  /*15410*/  @!P6 FMUL R51, R8, R51 ;  /* 0x000000330833e220 */ /* 0x002fc80000400000 */
[----:B---3--:R-:W-:-:S05]  /*15420*/  @!P6 FFMA R51, R10, R50, R51 ;  /* 0x000000320a33e223 */ /* 0x008fca0000000033 */
[----:B------:R1:W-:Y:S01]  /*15430*/  @!P6 STG.E desc[UR12][R2.64], R51 ;  /* 0x000000330200e986 */ /* 0x0003e2000c10190c */
[----:B------:R-:W-:-:S13]  /*15440*/  ISETP.GE.OR P6, PT, R61, R48, P0 ;  /* 0x000000303d00720c */ /* 0x000fda00007c6670 */
[----:B0-----:R-:W0:Y:S01]  /*15450*/  @!P6 LDC.64 R4, c[0x0][0x390] ;  /* 0x0000e400ff04eb82 */ /* 0x001e220000000a00 */
        /* <DEDUP_REMOVED lines=54> */
[----:B------:R-:W1:Y:S01]  /*157c0*/  @!P6 LDG.E R8, desc[UR12][R2.64] ;  /* 0x0000000c0208e981 */ /* 0x000e62000c1e1900 */
[----:B------:R-:W-:Y:S02]  /*157d0*/  IADD3 R53, PT, PT, R57, 0x2, RZ ;  /* 0x0000000239357810 */ /* 0x000fe40007ffe0ff */
[----:B------:R-:W-:Y:S01]  /*157e0*/  IADD3 R55, PT, PT, R55, R49, RZ ;  /* 0x0000003137377210 */ /* 0x000fe20007ffe0ff */
[----:B-1----:R-:W-:-:S04]  /*157f0*/  @!P6 FMUL R51, R8, R51 ;  /* 0x000000330833e220 */ /* 0x002fc80000400000 */
[----:B---3--:R-:W-:-:S05]  /*15800*/  @!P6 FFMA R51, R22, R10, R51 ;  /* 0x0000000a1633e223 */ /* 0x008fca0000000033 */
[----:B------:R1:W-:Y:S01]  /*15810*/  @!P6 STG.E desc[UR12][R2.64], R51 ;  /* 0x000000330200e986 */ /* 0x0003e2000c10190c */
[----:B------:R-:W-:-:S04]  /*15820*/  ISETP.NE.AND P6, PT, R7, RZ, PT ;  /* 0x000000ff0700720c */ /* 0x000fc80003fc5270 */
        /* <DEDUP_REMOVED lines=1095> */
[----:B------:R-:W3:Y:S08]  /*19ca0*/  @!P6 LDC R8, c[0x0][0x3b0] ;  /* 0x0000ec00ff08eb82 */ /* 0x000ef00000000800 */
[----:B------:R-:W4:Y:S01]  /*19cb0*/  @!P6 LDC R9, c[0x0][0x3ac] ;  /* 0x0000eb00ff09eb82 */ /* 0x000f220000000800 */
[----:B0-----:R-:W-:-:S05]  /*19cc0*/  @!P6 IMAD.WIDE R4, R7, 0x4, R4 ;  /* 0x000000040704e825 */ /* 0x001fca00078e0204 */
[----:B------:R-:W3:Y:S02]  /*19cd0*/  @!P6 LDG.E R7, desc[UR12][R4.64] ;  /* 0x0000000c0407e981 */ /* 0x000ee4000c1e1900 */
[----:B---3--:R-:W-:-:S04]  /*19ce0*/  @!P6 FMUL R8, R7, R8 ;  /* 0x000000080708e220 */ /* 0x008fc80000400000 */
[----:B----4-:R-:W-:-:S05]  /*19cf0*/  @!P6 FFMA R153, R153, R9, R8 ;  /* 0x000000099999e223 */ /* 0x010fca0000000008 */
[----:B------:R0:W-:Y:S01]  /*19d00*/  @!P6 STG.E desc[UR12][R4.64], R153 ;  /* 0x000000990400e986 */ /* 0x0001e2000c10190c */
[----:B------:R-:W-:-:S04]  /*19d10*/  ISETP.NE.AND P6, PT, R59, RZ, PT ;  /* 0x000000ff3b00720c */ /* 0x000fc80003fc5270 */
[----:B------:R-:W-:-:S13]  /*19d20*/  ISETP.GE.OR P6, PT, R57, R48, P6 ;  /* 0x000000303900720c */ /* 0x000fda00037c6670 */
[----:B-1----:R-:W1:Y:S01]  /*19d30*/  @!P6 LDC.64 R2, c[0x0][0x390] ;  /* 0x0000e400ff02eb82 */ /* 0x002e620000000a00 */
[----:B------:R-:W-:Y:S02]  /*19d40*/  @!P6 IADD3 R7, PT, PT, R58, R49, RZ ;  /* 0x000000313a07e210 */ /* 0x000fe40007ffe0ff */
[----:B------:R-:W-:-:S05]  /*19d50*/  ISETP.GE.OR P0, PT, R57, R48, P0 ;  /* 0x000000303900720c */ /* 0x000fca0000706670 */
[----:B------:R-:W3:Y:S08]  /*19d60*/  @!P6 LDC R10, c[0x0][0x3b0] ;  /* 0x0000ec00ff0aeb82 */ /* 0x000ef00000000800 */
[----:B------:R-:W4:Y:S01]  /*19d70*/  @!P6 LDC R11, c[0x0][0x3ac] ;  /* 0x0000eb00ff0beb82 */ /* 0x000f220000000800 */
[----:B-1----:R-:W-:-:S07]  /*19d80*/  @!P6 IMAD.WIDE R2, R7, 0x4, R2 ;  /* 0x000000040702e825 */ /* 0x002fce00078e0202 */
[----:B------:R-:W1:Y:S01]  /*19d90*/  @!P0 LDC.64 R8, c[0x0][0x390] ;  /* 0x0000e400ff088b82 */ /* 0x000e620000000a00 */
[----:B------:R-:W3:Y:S01]  /*19da0*/  @!P6 LDG.E R7, desc[UR12][R2.64] ;  /* 0x0000000c0207e981 */ /* 0x000ee2000c1e1900 */
[----:B0-----:R-:W-:-:S05]  /*19db0*/  @!P0 IADD3 R5, PT, PT, R60, R49, RZ ;  /* 0x000000313c058210 */ /* 0x001fca0007ffe0ff */
[----:B-1----:R-:W-:Y:S01]  /*19dc0*/  @!P0 IMAD.WIDE R4, R5, 0x4, R8 ;  /* 0x0000000405048825 */ /* 0x002fe200078e0208 */
[----:B------:R-:W-:-:S13]  /*19dd0*/  ISETP.GE.OR P5, PT, R57, R48, P5 ;  /* 0x000000303900720c */ /* 0x000fda0002fa6670 */
[----:B------:R-:W0:Y:S01]  /*19de0*/  @!P5 LDC.64 R8, c[0x0][0x390] ;  /* 0x0000e400ff08db82 */ /* 0x000e220000000a00 */
[----:B---3--:R-:W-:-:S04]  /*19df0*/  @!P6 FMUL R10, R7, R10 ;  /* 0x0000000a070ae220 */ /* 0x008fc80000400000 */
[----:B----4-:R-:W-:-:S03]  /*19e00*/  @!P6 FFMA R155, R155, R11, R10 ;  /* 0x0000000b9b9be223 */ /* 0x010fc6000000000a */
[----:B------:R-:W1:Y:S02]  /*19e10*/  @!P0 LDC R10, c[0x0][0x3b0] ;  /* 0x0000ec00ff0a8b82 */ /* 0x000e640000000800 */
[----:B------:R3:W-:Y:S04]  /*19e20*/  @!P6 STG.E desc[UR12][R2.64], R155 ;  /* 0x0000009b0200e986 */ /* 0x0007e8000c10190c */
[----:B------:R-:W1:Y:S02]  /*19e30*/  @!P0 LDG.E R7, desc[UR12][R4.64] ;  /* 0x0000000c04078981 */ /* 0x000e64000c1e1900 */
[----:B------:R-:W4:Y:S01]  /*19e40*/  @!P0 LDC R11, c[0x0][0x3ac] ;  /* 0x0000eb00ff0b8b82 */ /* 0x000f220000000800 */
[----:B------:R-:W-:-:S13]  /*19e50*/  ISETP.GE.OR P4, PT, R57, R48, P4 ;  /* 0x000000303900720c */ /* 0x000fda0002786670 */
[----:B---3--:R-:W3:Y:S01]  /*19e60*/  @!P4 LDC.64 R2, c[0x0][0x390] ;  /* 0x0000e400ff02cb82 */ /* 0x008ee20000000a00 */
[----:B-1----:R-:W-:Y:S01]  /*19e70*/  @!P0 FMUL R10, R7, R10 ;  /* 0x0000000a070a8220 */ /* 0x002fe20000400000 */
[----:B------:R-:W-:-:S03]  /*19e80*/  @!P5 IADD3 R7, PT, PT, R62, R49, RZ ;  /* 0x000000313e07d210 */ /* 0x000fc60007ffe0ff */
[----:B----4-:R-:W-:Y:S02]  /*19e90*/  @!P0 FFMA R157, R157, R11, R10 ;  /* 0x0000000b9d9d8223 */ /* 0x010fe4000000000a */
[----:B0-----:R-:W-:Y:S01]  /*19ea0*/  @!P5 IMAD.WIDE R8, R7, 0x4, R8 ;  /* 0x000000040708d825 */ /* 0x001fe200078e0208 */
[----:B------:R-:W0:Y:S02]  /*19eb0*/  @!P5 LDC R10, c[0x0][0x3b0] ;  /* 0x0000ec00ff0adb82 */ /* 0x000e240000000800 */
[----:B------:R1:W-:Y:S04]  /*19ec0*/  @!P0 STG.E desc[UR12][R4.64], R157 ;  /* 0x0000009d04008986 */ /* 0x0003e8000c10190c */
[----:B------:R-:W0:Y:S02]  /*19ed0*/  @!P5 LDG.E R7, desc[UR12][R8.64] ;  /* 0x0000000c0807d981 */ /* 0x000e24000c1e1900 */
[----:B------:R-:W4:Y:S01]  /*19ee0*/  @!P5 LDC R11, c[0x0][0x3ac] ;  /* 0x0000eb00ff0bdb82 */ /* 0x000f220000000800 */
[----:B------:R-:W-:-:S13]  /*19ef0*/  ISETP.GE.OR P3, PT, R57, R48, P3 ;  /* 0x000000303900720c */ /* 0x000fda0001f66670 */
[----:B-1----:R-:W1:Y:S01]  /*19f00*/  @!P3 LDC.64 R4, c[0x0][0x390] ;  /* 0x0000e400ff04bb82 */ /* 0x002e620000000a00 */
[----:B0-----:R-:W-:Y:S01]  /*19f10*/  @!P5 FMUL R10, R7, R10 ;  /* 0x0000000a070ad220 */ /* 0x001fe20000400000 */
[----:B------:R-:W-:-:S03]  /*19f20*/  @!P4 IADD3 R7, PT, PT, R0, R49, RZ ;  /* 0x000000310007c210 */ /* 0x000fc60007ffe0ff */
[----:B----4-:R-:W-:Y:S02]  /*19f30*/  @!P5 FFMA R159, R159, R11, R10 ;  /* 0x0000000b9f9fd223 */ /* 0x010fe4000000000a */
[----:B---3--:R-:W-:Y:S01]  /*19f40*/  @!P4 IMAD.WIDE R2, R7, 0x4, R2 ;  /* 0x000000040702c825 */ /* 0x008fe200078e0202 */
[----:B------:R-:W0:Y:S02]  /*19f50*/  @!P4 LDC R10, c[0x0][0x3ac] ;  /* 0x0000eb00ff0acb82 */ /* 0x000e240000000800 */
[----:B------:R3:W-:Y:S04]  /*19f60*/  @!P5 STG.E desc[UR12][R8.64], R159 ;  /* 0x0000009f0800d986 */ /* 0x0007e8000c10190c */
[----:B------:R-:W4:Y:S02]  /*19f70*/  @!P4 LDG.E R0, desc[UR12][R2.64] ;  /* 0x0000000c0200c981 */ /* 0x000f24000c1e1900 */
[----:B------:R-:W4:Y:S01]  /*19f80*/  @!P4 LDC R7, c[0x0][0x3b0] ;  /* 0x0000ec00ff07cb82 */ /* 0x000f220000000800 */
[----:B------:R-:W-:-:S13]  /*19f90*/  ISETP.GE.OR P2, PT, R57, R48, P2 ;  /* 0x000000303900720c */ /* 0x000fda0001746670 */
[----:B---3--:R-:W3:Y:S01]  /*19fa0*/  @!P2 LDC.64 R8, c[0x0][0x390] ;  /* 0x0000e400ff08ab82 */ /* 0x008ee20000000a00 */
[----:B------:R-:W-:-:S07]  /*19fb0*/  ISETP.GE.OR P1, PT, R57, R48, P1 ;  /* 0x000000303900720c */ /* 0x000fce0000f26670 */
[----:B------:R-:W5:Y:S01]  /*19fc0*/  @!P2 LDC R11, c[0x0][0x3b0] ;  /* 0x0000ec00ff0bab82 */ /* 0x000f620000000800 */
[----:B----4-:R-:W-:Y:S01]  /*19fd0*/  @!P4 FMUL R0, R0, R7 ;  /* 0x000000070000c220 */ /* 0x010fe20000400000 */
[----:B------:R-:W-:-:S03]  /*19fe0*/  @!P3 IADD3 R7, PT, PT, R54, R49, RZ ;  /* 0x000000313607b210 */ /* 0x000fc60007ffe0ff */
[----:B0-----:R-:W-:Y:S02]  /*19ff0*/  @!P4 FFMA R161, R161, R10, R0 ;  /* 0x0000000aa1a1c223 */ /* 0x001fe40000000000 */
[----:B-1----:R-:W-:Y:S01]  /*1a000*/  @!P3 IMAD.WIDE R4, R7, 0x4, R4 ;  /* 0x000000040704b825 */ /* 0x002fe200078e0204 */
[----:B------:R-:W0:Y:S02]  /*1a010*/  @!P3 LDC R10, c[0x0][0x3ac] ;  /* 0x0000eb00ff0abb82 */ /* 0x000e240000000800 */
[----:B------:R1:W-:Y:S04]  /*1a020*/  @!P4 STG.E desc[UR12][R2.64], R161 ;  /* 0x000000a10200c986 */ /* 0x0003e8000c10190c */
[----:B------:R-:W4:Y:S02]  /*1a030*/  @!P3 LDG.E R0, desc[UR12][R4.64] ;  /* 0x0000000c0400b981 */ /* 0x000f24000c1e1900 */
[----:B------:R-:W4:Y:S08]  /*1a040*/  @!P3 LDC R7, c[0x0][0x3b0] ;  /* 0x0000ec00ff07bb82 */ /* 0x000f300000000800 */
[----:B-1----:R-:W1:Y:S01]  /*1a050*/  @!P1 LDC.64 R2, c[0x0][0x390] ;  /* 0x0000e400ff029b82 */ /* 0x002e620000000a00 */
[----:B----4-:R-:W-:Y:S01]  /*1a060*/  @!P3 FMUL R0, R0, R7 ;  /* 0x000000070000b220 */ /* 0x010fe20000400000 */
[----:B------:R-:W-:-:S03]  /*1a070*/  @!P2 IADD3 R7, PT, PT, R52, R49, RZ ;  /* 0x000000313407a210 */ /* 0x000fc60007ffe0ff */
[----:B0-----:R-:W-:Y:S02]  /*1a080*/  @!P3 FFMA R163, R163, R10, R0 ;  /* 0x0000000aa3a3b223 */ /* 0x001fe40000000000 */
[----:B---3--:R-:W-:Y:S01]  /*1a090*/  @!P2 IMAD.WIDE R8, R7, 0x4, R8 ;  /* 0x000000040708a825 */ /* 0x008fe200078e0208 */
[----:B------:R-:W0:Y:S02]  /*1a0a0*/  @!P2 LDC R10, c[0x0][0x3ac] ;  /* 0x0000eb00ff0aab82 */ /* 0x000e240000000800 */
[----:B------:R3:W-:Y:S04]  /*1a0b0*/  @!P3 STG.E desc[UR12][R4.64], R163 ;  /* 0x000000a30400b986 */ /* 0x0007e8000c10190c */
[----:B------:R-:W5:Y:S01]  /*1a0c0*/  @!P2 LDG.E R0, desc[UR12][R8.64] ;  /* 0x0000000c0800a981 */ /* 0x000f62000c1e1900 */
[----:B------:R-:W-:-:S05]  /*1a0d0*/  @!P1 IADD3 R7, PT, PT, R6, R49, RZ ;  /* 0x0000003106079210 */ /* 0x000fca0007ffe0ff */
[----:B-1----:R-:W-:Y:S01]  /*1a0e0*/  @!P1 IMAD.WIDE R2, R7, 0x4, R2 ;  /* 0x0000000407029825 */ /* 0x002fe200078e0202 */
[----:B---3--:R-:W1:Y:S08]  /*1a0f0*/  @!P1 LDC R5, c[0x0][0x3b0] ;  /* 0x0000ec00ff059b82 */ /* 0x008e700000000800 */
[----:B------:R-:W3:Y:S01]  /*1a100*/  @!P1 LDC R4, c[0x0][0x3ac] ;  /* 0x0000eb00ff049b82 */ /* 0x000ee20000000800 */
[----:B-----5:R-:W-:-:S04]  /*1a110*/  @!P2 FMUL R0, R0, R11 ;  /* 0x0000000b0000a220 */ /* 0x020fc80000400000 */
[----:B0-----:R-:W-:-:S05]  /*1a120*/  @!P2 FFMA R165, R165, R10, R0 ;  /* 0x0000000aa5a5a223 */ /* 0x001fca0000000000 */
[----:B------:R0:W-:Y:S04]  /*1a130*/  @!P2 STG.E desc[UR12][R8.64], R165 ;  /* 0x000000a50800a986 */ /* 0x0001e8000c10190c */
[----:B------:R-:W1:Y:S01]  /*1a140*/  @!P1 LDG.E R0, desc[UR12][R2.64] ;  /* 0x0000000c02009981 */ /* 0x000e62000c1e1900 */
[----:B--2---:R-:W-:-:S04]  /*1a150*/  UIMAD UR8, UR4, UR10, UR8 ;  /* 0x0000000a040872a4 */ /* 0x004fc8000f8e0208 */
[----:B------:R-:W-:Y:S01]  /*1a160*/  UISETP.GE.AND UP0, UPT, UR8, UR9, UPT ;  /* 0x000000090800728c */ /* 0x000fe2000bf06270 */
[----:B-1----:R-:W-:-:S04]  /*1a170*/  @!P1 FMUL R0, R0, R5 ;  /* 0x0000000500009220 */ /* 0x002fc80000400000 */
[----:B---3--:R-:W-:-:S05]  /*1a180*/  @!P1 FFMA R167, R167, R4, R0 ;  /* 0x00000004a7a79223 */ /* 0x008fca0000000000 */
[----:B------:R0:W-:Y:S01]  /*1a190*/  @!P1 STG.E desc[UR12][R2.64], R167 ;  /* 0x000000a702009986 */ /* 0x0001e2000c10190c */
[----:B------:R-:W-:Y:S05]  /*1a1a0*/  BRA.U !UP0, `(.L_x_53) ;  /* 0xfffffe6508cc7547 */ /* 0x000fea000b83ffff */
.L_x_43:
[----:B------:R-:W2:Y:S01]  /*1a1b0*/  LDCU UR4, c[0x0][0x374] ;  /* 0x00006e80ff0477ac */ /* 0x000ea20008000800 */
[----:B------:R-:W2:Y:S02]  /*1a1c0*/  LDCU UR8, c[0x0][0x3a4] ;  /* 0x00007480ff0877ac */ /* 0x000ea40008000800 */
[----:B--2---:R-:W-:-:S04]  /*1a1d0*/  UIMAD UR7, UR4, UR8, UR7 ;  /* 0x00000008040772a4 */ /* 0x004fc8000f8e0207 */
[----:B------:R-:W-:-:S09]  /*1a1e0*/  UISETP.GE.AND UP0, UPT, UR7, UR6, UPT ;  /* 0x000000060700728c */ /* 0x000fd2000bf06270 */
[----:B------:R-:W-:Y:S05]  /*1a1f0*/  BRA.U !UP0, `(.L_x_54) ;  /* 0xfffffe6508307547 */ /* 0x000fea000b83ffff */
[----:B-1----:R-:W-:Y:S05]  /*1a200*/  EXIT ;  /* 0x000000000000794d */ /* 0x002fea0003800000 */
.L_x_55:
        /* <DEDUP_REMOVED lines=15> */
.L_x_96:


//--------------------- .text._Z20gemm_kernel_1DTilingPfS_S_iiiiff --------------------------
	.section	.text._Z20gemm_kernel_1DTilingPfS_S_iiiiff,"ax",@progbits
	.align	128
        .global         _Z20gemm_kernel_1DTilingPfS_S_iiiiff
        .type           _Z20gemm_kernel_1DTilingPfS_S_iiiiff,@function
        .size           _Z20gemm_kernel_1DTilingPfS_S_iiiiff,(.L_x_97 - _Z20gemm_kernel_1DTilingPfS_S_iiiiff)
        .other          _Z20gemm_kernel_1DTilingPfS_S_iiiiff,@"STO_CUDA_ENTRY STV_DEFAULT"
_Z20gemm_kernel_1DTilingPfS_S_iiiiff:
.text._Z20gemm_kernel_1DTilingPfS_S_iiiiff:
[----:B------:R-:W-:Y:S08]  /*0000*/  LDC R1, c[0x0][0x37c] ;  /* 0x0000df00ff017b82 */ /* 0x000ff00000000800 */
[----:B------:R-:W0:Y:S01]  /*0010*/  LDC R13, c[0x0][0x3a4] ;  /* 0x0000e900ff0d7b82 */ /* 0x000e220000000800 */
[----:B------:R-:W1:Y:S07]  /*0020*/  S2R R11, SR_TID.Y ;  /* 0x00000000000b7919 */ /* 0x000e6e0000002200 */
[----:B------:R-:W2:Y:S08]  /*0030*/  LDC R4, c[0x0][0x398] ;  /* 0x0000e600ff047b82 */ /* 0x000eb00000000800 */
[----:B------:R-:W3:Y:S01]  /*0040*/  S2UR UR4, SR_CTAID.Y ;  /* 0x00000000000479c3 */ /* 0x000ee20000002600 */
[----:B0-----:R-:W-:-:S04]  /*0050*/  IABS R7, R13 ;  /* 0x0000000d00077213 */ /* 0x001fc80000000000 */
[----:B------:R-:W0:Y:S01]  /*0060*/  I2F.RP R0, R7 ;  /* 0x0000000700007306 */ /* 0x000e220000209400 */
[----:B--2---:R-:W-:Y:S02]  /*0070*/  IADD3 R5, PT, PT, R13, -0x1, R4 ;  /* 0xffffffff0d057810 */ /* 0x004fe40007ffe004 */
[----:B-1----:R-:W-:Y:S02]  /*0080*/  SHF.L.U32 R56, R11, 0x3, RZ ;  /* 0x000000030b387819 */ /* 0x002fe400000006ff */
[----:B------:R-:W-:-:S03]  /*0090*/  ISETP.GE.AND P2, PT, R5, RZ, PT ;  /* 0x000000ff0500720c */ /* 0x000fc60003f46270 */
[----:B---3--:R-:W-:Y:S01]  /*00a0*/  IMAD R56, R13, UR4, R56 ;  /* 0x000000040d387c24 */ /* 0x008fe2000f8e0238 */
        /* <DEDUP_REMOVED lines=11> */
[----:B------:R-:W-:-:S13]  /*0160*/  ISETP.GT.U32.AND P0, PT, R7, R0, PT ;  /* 0x000000000700720c */ /* 0x000fda0003f04070 */
[----:B------:R-:W-:Y:S02]  /*0170*/  @!P0 IADD3 R0, PT, PT, R0, -R7, RZ ;  /* 0x8000000700008210 */ /* 0x000fe40007ffe0ff */
[----:B------:R-:W-:Y:S02]  /*0180*/  ISETP.NE.AND P0, PT, R13, RZ, PT ;  /* 0x000000ff0d00720c */ /* 0x000fe40003f05270 */
[----:B------:R-:W-:-:S13]  /*0190*/  ISETP.GT.U32.AND P1, PT, R7, R0, PT ;  /* 0x000000000700720c */ /* 0x000fda0003f24070 */
[----:B------:R-:W-:-:S04]  /*01a0*/  @!P1 IADD3 R0, PT, PT, R0, -R7, RZ ;  /* 0x8000000700009210 */ /* 0x000fc80007ffe0ff */
[----:B------:R-:W-:Y:S02]  /*01b0*/  @!P2 IADD3 R0, PT, PT, -R0, RZ, RZ ;  /* 0x000000ff0000a210 */ /* 0x000fe40007ffe1ff */
[----:B------:R-:W-:-:S04]  /*01c0*/  @!P0 LOP3.LUT R0, RZ, R13, RZ, 0x33, !PT ;  /* 0x0000000dff008212 */ /* 0x000fc800078e33ff */
[----:B------:R-:W-:-:S04]  /*01d0*/  IADD3 R5, PT, PT, R5, -R0, RZ ;  /* 0x8000000005057210 */ /* 0x000fc80007ffe0ff */
[----:B------:R-:W-:-:S13]  /*01e0*/  ISETP.GE.AND P0, PT, R56, R5, PT ;  /* 0x000000053800720c */ /* 0x000fda0003f06270 */
[----:B------:R-:W-:Y:S05]  /*01f0*/  @P0 EXIT ;  /* 0x000000000000094d */ /* 0x000fea0003800000 */
[----:B------:R-:W0:Y:S01]  /*0200*/  LDC R6, c[0x0][0x360] ;  /* 0x0000d800ff067b82 */ /* 0x000e220000000800 */
[----:B------:R-:W1:Y:S01]  /*0210*/  S2R R9, SR_CgaCtaId ;  /* 0x0000000000097919 */ /* 0x000e620000008800 */
[----:B------:R-:W2:Y:S01]  /*0220*/  LDCU.64 UR6, c[0x0][0x358] ;  /* 0x00006b00ff0677ac */ /* 0x000ea20008000a00 */
[----:B------:R-:W3:Y:S05]  /*0230*/  LDCU UR8, c[0x0][0x364] ;  /* 0x00006c80ff0877ac */ /* 0x000eea0008000800 */
[----:B------:R-:W4:Y:S08]  /*0240*/  LDC R55, c[0x0][0x39c] ;  /* 0x0000e700ff377b82 */ /* 0x000f300000000800 */
[----:B------:R-:W5:Y:S01]  /*0250*/  S2UR UR4, SR_CTAID.X ;  /* 0x00000000000479c3 */ /* 0x000f620000002500 */
[----:B0-----:R-:W0:Y:S01]  /*0260*/  I2F.U32.RP R0, R6 ;  /* 0x0000000600007306 */ /* 0x001e220000209000 */
[----:B------:R-:W-:-:S02]  /*0270*/  ISETP.NE.U32.AND P1, PT, R6, RZ, PT ;  /* 0x000000ff0600720c */ /* 0x000fc40003f25070 */
[----:B----4-:R-:W-:-:S05]  /*0280*/  IADD3 R55, PT, PT, R6, -0x1, R55 ;  /* 0xffffffff06377810 */ /* 0x010fca0007ffe037 */
[----:B0-----:R-:W0:Y:S02]  /*0290*/  MUFU.RCP R0, R0 ;  /* 0x0000000000007308 */ /* 0x001e240000001000 */
[----:B0-----:R-:W-:Y:S02]  /*02a0*/  IADD3 R2, PT, PT, R0, 0xffffffe, RZ ;  /* 0x0ffffffe00027810 */ /* 0x001fe40007ffe0ff */
[----:B------:R-:W-:-:S04]  /*02b0*/  MOV R0, 0x400 ;  /* 0x0000040000007802 */ /* 0x000fc80000000f00 */
[----:B------:R0:W4:Y:S01]  /*02c0*/  F2I.FTZ.U32.TRUNC.NTZ R3, R2 ;  /* 0x0000000200037305 */ /* 0x000122000021f000 */
[----:B-1----:R-:W-:-:S04]  /*02d0*/  LEA R0, R9, R0, 0x18 ;  /* 0x0000000009007211 */ /* 0x002fc800078ec0ff */
[-C--:B------:R-:W-:Y:S02]  /*02e0*/  LEA R54, R13, R0.reuse, 0x7 ;  /* 0x000000000d367211 */ /* 0x080fe400078e38ff */
[----:B------:R-:W-:Y:S02]  /*02f0*/  LEA R52, R11, R0, 0xa ;  /* 0x000000000b347211 */ /* 0x000fe400078e50ff */
[----:B0-----:R-:W-:Y:S02]  /*0300*/  MOV R2, RZ ;  /* 0x000000ff00027202 */ /* 0x001fe40000000f00 */
[----:B----4-:R-:W-:-:S05]  /*0310*/  IADD3 R7, PT, PT, RZ, -R3, RZ ;  /* 0x80000003ff077210 */ /* 0x010fca0007ffe0ff */
[----:B------:R-:W-:-:S04]  /*0320*/  IMAD R7, R7, R6, RZ ;  /* 0x0000000607077224 */ /* 0x000fc800078e02ff */
[----:B------:R-:W-:Y:S02]  /*0330*/  IMAD.HI.U32 R4, R3, R7, R2 ;  /* 0x0000000703047227 */ /* 0x000fe400078e0002 */
[----:B------:R-:W5:Y:S04]  /*0340*/  S2R R7, SR_TID.X ;  /* 0x0000000000077919 */ /* 0x000f680000002100 */
[----:B------:R-:W-:-:S05]  /*0350*/  IMAD.HI.U32 R4, R4, R55, RZ ;  /* 0x0000003704047227 */ /* 0x000fca00078e00ff */
[----:B------:R-:W-:-:S05]  /*0360*/  IADD3 R4, PT, PT, -R4, RZ, RZ ;  /* 0x000000ff04047210 */ /* 0x000fca0007ffe1ff */
[----:B------:R-:W-:-:S05]  /*0370*/  IMAD R3, R6, R4, R55 ;  /* 0x0000000406037224 */ /* 0x000fca00078e0237 */
[----:B------:R-:W-:-:S13]  /*0380*/  ISETP.GE.U32.AND P0, PT, R3, R6, PT ;  /* 0x000000060300720c */ /* 0x000fda0003f06070 */
[----:B------:R-:W-:Y:S01]  /*0390*/  @P0 IADD3 R3, PT, PT, R3, -R6, RZ ;  /* 0x8000000603030210 */ /* 0x000fe20007ffe0ff */
[C---:B-----5:R-:W-:Y:S01]  /*03a0*/  IMAD R46, R6.reuse, UR4, R7 ;  /* 0x00000004062e7c24 */ /* 0x060fe2000f8e0207 */
[----:B------:R-:W-:Y:S02]  /*03b0*/  LEA R54, R7, R54, 0x2 ;  /* 0x0000003607367211 */ /* 0x000fe400078e10ff */
[----:B------:R-:W-:Y:S02]  /*03c0*/  ISETP.GE.U32.AND P0, PT, R3, R6, PT ;  /* 0x000000060300720c */ /* 0x000fe40003f06070 */
[----:B------:R-:W-:-:S04]  /*03d0*/  LEA R50, R6, R54, 0x2 ;  /* 0x0000003606327211 */ /* 0x000fc800078e10ff */
[----:B------:R-:W-:-:S07]  /*03e0*/  LEA R48, R6, R50, 0x2 ;  /* 0x0000003206307211 */ /* 0x000fce00078e10ff */
[-C--:B------:R-:W-:Y:S02]  /*03f0*/  @P0 IADD3 R3, PT, PT, R3, -R6.reuse, RZ ;  /* 0x8000000603030210 */ /* 0x080fe40007ffe0ff */
[----:B------:R-:W-:-:S04]  /*0400*/  @!P1 LOP3.LUT R3, RZ, R6, RZ, 0x33, !PT ;  /* 0x00000006ff039212 */ /* 0x000fc800078e33ff */
[----:B--23--:R-:W-:-:S07]  /*0410*/  IADD3 R55, PT, PT, R55, -R3, RZ ;  /* 0x8000000337377210 */ /* 0x00cfce0007ffe0ff */
.L_x_72:
[----:B------:R-:W-:Y:S01]  /*0420*/  ISETP.GE.U32.AND P0, PT, R46, R55, PT ;  /* 0x000000372e00720c */ /* 0x000fe20003f06070 */
[----:B------:R-:W-:-:S12]  /*0430*/  BSSY B0, `(.L_x_56) ;  /* 0x00002d7000007945 */ /* 0x000fd80003800000 */
[----:B0-----:R-:W-:Y:S05]  /*0440*/  @P0 BRA `(.L_x_57) ;  /* 0x0000002c00540947 */ /* 0x001fea0003800000 */
[----:B------:R-:W0:Y:S01]  /*0450*/  LDC R9, c[0x0][0x3a0] ;  /* 0x0000e800ff097b82 */ /* 0x000e220000000800 */
[----:B------:R-:W-:Y:S01]  /*0460*/  MOV R44, R46 ;  /* 0x0000002e002c7202 */ /* 0x000fe20000000f00 */
[----:B0-----:R-:W-:-:S05]  /*0470*/  IMAD R0, R56, R9, R9 ;  /* 0x0000000938007224 */ /* 0x001fca00078e0209 */
[----:B------:R-:W-:-:S04]  /*0480*/  IADD3 R0, PT, PT, R0, R9, RZ ;  /* 0x0000000900007210 */ /* 0x000fc80007ffe0ff */
[----:B------:R-:W-:-:S04]  /*0490*/  IADD3 R0, PT, PT, R0, R9, RZ ;  /* 0x0000000900007210 */ /* 0x000fc80007ffe0ff */
[----:B------:R-:W-:-:S04]  /*04a0*/  IADD3 R0, PT, PT, R0, R9, RZ ;  /* 0x0000000900007210 */ /* 0x000fc80007ffe0ff */
[C---:B------:R-:W-:Y:S02]  /*04b0*/  IADD3 R2, PT, PT, R0.reuse, R9, RZ ;  /* 0x0000000900027210 */ /* 0x040fe40007ffe0ff */
[----:B------:R-:W-:Y:S02]  /*04c0*/  IADD3 R4, PT, PT, R0, R7, RZ ;  /* 0x0000000700047210 */ /* 0x000fe40007ffe0ff */
[C---:B------:R-:W-:Y:S02]  /*04d0*/  IADD3 R8, PT, PT, R2.reuse, R9, RZ ;  /* 0x0000000902087210 */ /* 0x040fe40007ffe0ff */
[----:B------:R-:W-:Y:S02]  /*04e0*/  IADD3 R3, PT, PT, R2, R7, RZ ;  /* 0x0000000702037210 */ /* 0x000fe40007ffe0ff */
[----:B------:R-:W-:Y:S02]  /*04f0*/  IADD3 R2, PT, PT, R7, R9, R8 ;  /* 0x0000000907027210 */ /* 0x000fe40007ffe008 */
[----:B------:R-:W-:-:S07]  /*0500*/  IADD3 R0, PT, PT, R8, R7, RZ ;  /* 0x0000000708007210 */ /* 0x000fce0007ffe0ff */
.L_x_71:
[----:B0-----:R-:W0:Y:S01]  /*0510*/  LDCU UR4, c[0x0][0x3a0] ;  /* 0x00007400ff0477ac */ /* 0x001e220008000800 */
[----:B------:R-:W-:Y:S01]  /*0520*/  HFMA2 R53, -RZ, RZ, 0, 0 ;  /* 0x00000000ff357431 */ /* 0x000fe200000001ff */
[----:B------:R-:W-:Y:S01]  /*0530*/  MOV R51, RZ ;  /* 0x000000ff00337202 */ /* 0x000fe20000000f00 */
[----:B------:R-:W-:Y:S01]  /*0540*/  HFMA2 R49, -RZ, RZ, 0, 0 ;  /* 0x00000000ff317431 */ /* 0x000fe200000001ff */
[----:B------:R-:W-:Y:S01]  /*0550*/  CS2R R42, SRZ ;  /* 0x00000000002a7805 */ /* 0x000fe2000001ff00 */
[----:B------:R-:W-:Y:S01]  /*0560*/  HFMA2 R47, -RZ, RZ, 0, 0 ;  /* 0x00000000ff2f7431 */ /* 0x000fe200000001ff */
[----:B------:R-:W-:Y:S02]  /*0570*/  MOV R40, RZ ;  /* 0x000000ff00287202 */ /* 0x000fe40000000f00 */
[----:B------:R-:W-:Y:S01]  /*0580*/  MOV R45, RZ ;  /* 0x000000ff002d7202 */ /* 0x000fe20000000f00 */
[----:B0-----:R-:W-:-:S09]  /*0590*/  UISETP.GE.AND UP0, UPT, UR4, 0x1, UPT ;  /* 0x000000010400788c */ /* 0x001fd2000bf06270 */
[----:B------:R-:W-:Y:S05]  /*05a0*/  BRA.U !UP0, `(.L_x_58) ;  /* 0x0000002508747547 */ /* 0x000fea000b800000 */
[----:B------:R-:W-:Y:S02]  /*05b0*/  MOV R41, RZ ;  /* 0x000000ff00297202 */ /* 0x000fe40000000f00 */
[----:B------:R-:W-:-:S07]  /*05c0*/  MOV R53, RZ ;  /* 0x000000ff00357202 */ /* 0x000fce0000000f00 */
.L_x_70:
[----:B------:R-:W0:Y:S01]  /*05d0*/  S2R R20, SR_TID.Y ;  /* 0x0000000000147919 */ /* 0x000e220000002200 */
[----:B------:R-:W-:Y:S01]  /*05e0*/  ISETP.GT.U32.AND P0, PT, R7, 0x1f, PT ;  /* 0x0000001f0700780c */ /* 0x000fe20003f04070 */
[----:B------:R-:W-:Y:S05]  /*05f0*/  WARPSYNC.ALL ;  /* 0x0000000000007948 */ /* 0x000fea0003800000 */
[----:B------:R-:W-:Y:S06]  /*0600*/  BAR.SYNC.DEFER_BLOCKING 0x0 ;  /* 0x0000000000007b1d */ /* 0x000fec0000010000 */
[----:B------:R-:W-:Y:S01]  /*0610*/  BSSY.RECONVERGENT B1, `(.L_x_59) ;  /* 0x000005c000017945 */ /* 0x000fe20003800200 */
[----:B0-----:R-:W-:-:S03]  /*0620*/  ISETP.GT.U32.AND P1, PT, R20, 0x1f, PT ;  /* 0x0000001f1400780c */ /* 0x001fc60003f24070 */
[----:B------:R-:W-:Y:S10]  /*0630*/  @P0 BRA `(.L_x_60) ;  /* 0x0000000400640947 */ /* 0x000ff40003800000 */
[----:B------:R-:W0:Y:S01]  /*0640*/  S2R R10, SR_TID.Y ;  /* 0x00000000000a7919 */ /* 0x000e220000002200 */
[----:B------:R-:W1:Y:S01]  /*0650*/  LDC R9, c[0x0][0x3a0] ;  /* 0x0000e800ff097b82 */ /* 0x000e620000000800 */
[----:B------:R-:W-:Y:S01]  /*0660*/  UMOV UR4, 0x400 ;  /* 0x0000040000047882 */ /* 0x000fe20000000000 */
[-C--:B------:R-:W-:Y:S02]  /*0670*/  IADD3 R31, PT, PT, R7, R41.reuse, RZ ;  /* 0x00000029071f7210 */ /* 0x080fe40007ffe0ff */
[-C--:B------:R-:W-:Y:S02]  /*0680*/  IADD3 R35, PT, PT, R4, R41.reuse, RZ ;  /* 0x0000002904237210 */ /* 0x080fe40007ffe0ff */
[-C--:B------:R-:W-:Y:S02]  /*0690*/  IADD3 R23, PT, PT, R3, R41.reuse, RZ ;  /* 0x0000002903177210 */ /* 0x080fe40007ffe0ff */
[----:B------:R-:W2:Y:S01]  /*06a0*/  S2UR UR5, SR_CgaCtaId ;  /* 0x00000000000579c3 */ /* 0x000ea20000008800 */
[----:B------:R-:W-:-:S02]  /*06b0*/  IADD3 R25, PT, PT, R2, R41, RZ ;  /* 0x0000002902197210 */ /* 0x000fc40007ffe0ff */
[----:B------:R-:W-:Y:S02]  /*06c0*/  IADD3 R27, PT, PT, R0, R41, RZ ;  /* 0x00000029001b7210 */ /* 0x000fe40007ffe0ff */
[----:B------:R-:W-:Y:S01]  /*06d0*/  MOV R57, R7 ;  /* 0x0000000700397202 */ /* 0x000fe20000000f00 */
[CC--:B-1----:R-:W-:Y:S02]  /*06e0*/  IMAD R8, R56.reuse, R9.reuse, R9 ;  /* 0x0000000938087224 */ /* 0x0c2fe400078e0209 */
[----:B------:R-:W-:Y:S01]  /*06f0*/  IMAD R14, R56, R9, R7 ;  /* 0x00000009380e7224 */ /* 0x000fe200078e0207 */
[----:B0-----:R-:W-:Y:S01]  /*0700*/  LEA R11, R10, R7, 0x8 ;  /* 0x000000070a0b7211 */ /* 0x001fe200078e40ff */
[----:B--2---:R-:W-:Y:S01]  /*0710*/  ULEA UR4, UR5, UR4, 0x18 ;  /* 0x0000000405047291 */ /* 0x004fe2000f8ec0ff */
[C---:B------:R-:W-:Y:S02]  /*0720*/  IADD3 R10, PT, PT, R8.reuse, R9, RZ ;  /* 0x00000009080a7210 */ /* 0x040fe40007ffe0ff */
[----:B------:R-:W-:-:S02]  /*0730*/  IADD3 R8, PT, PT, R8, R7, RZ ;  /* 0x0000000708087210 */ /* 0x000fc40007ffe0ff */
[C---:B------:R-:W-:Y:S02]  /*0740*/  IADD3 R12, PT, PT, R10.reuse, R9, RZ ;  /* 0x000000090a0c7210 */ /* 0x040fe40007ffe0ff */
[----:B------:R-:W-:Y:S02]  /*0750*/  LEA R11, R11, UR4, 0x2 ;  /* 0x000000040b0b7c11 */ /* 0x000fe4000f8e10ff */
[-C--:B------:R-:W-:Y:S02]  /*0760*/  IADD3 R10, PT, PT, R10, R7.reuse, RZ ;  /* 0x000000070a0a7210 */ /* 0x080fe40007ffe0ff */
[----:B------:R-:W-:Y:S02]  /*0770*/  IADD3 R12, PT, PT, R12, R7, RZ ;  /* 0x000000070c0c7210 */ /* 0x000fe40007ffe0ff */
[----:B------:R-:W-:Y:S02]  /*0780*/  IADD3 R21, PT, PT, R14, R41, RZ ;  /* 0x000000290e157210 */ /* 0x000fe40007ffe0ff */
[----:B------:R-:W-:-:S02]  /*0790*/  IADD3 R29, PT, PT, R11, 0x200, RZ ;  /* 0x000002000b1d7810 */ /* 0x000fc40007ffe0ff */
[-C--:B------:R-:W-:Y:S02]  /*07a0*/  IADD3 R33, PT, PT, R8, R41.reuse, RZ ;  /* 0x0000002908217210 */ /* 0x080fe40007ffe0ff */
[-C--:B------:R-:W-:Y:S02]  /*07b0*/  IADD3 R37, PT, PT, R10, R41.reuse, RZ ;  /* 0x000000290a257210 */ /* 0x080fe40007ffe0ff */
[----:B------:R-:W-:-:S07]  /*07c0*/  IADD3 R39, PT, PT, R12, R41, RZ ;  /* 0x000000290c277210 */ /* 0x000fce0007ffe0ff */
.L_x_61:
[----:B------:R-:W0:Y:S01]  /*07d0*/  LDCU UR4, c[0x0][0x3a0] ;  /* 0x00007400ff0477ac */ /* 0x000e220008000800 */
[----:B------:R-:W1:Y:S01]  /*07e0*/  LDC.64 R12, c[0x0][0x380] ;  /* 0x0000e000ff0c7b82 */ /* 0x000e620000000a00 */
[C---:B------:R-:W-:Y:S01]  /*07f0*/  IADD3 R8, PT, PT, R56.reuse, 0x1, RZ ;  /* 0x0000000138087810 */ /* 0x040fe20007ffe0ff */
[----:B------:R-:W-:Y:S01]  /*0800*/  HFMA2 R28, -RZ, RZ, 0, 0 ;  /* 0x00000000ff1c7431 */ /* 0x000fe200000001ff */
[----:B------:R-:W2:Y:S01]  /*0810*/  LDCU UR5, c[0x0][0x398] ;  /* 0x00007300ff0577ac */ /* 0x000ea20008000800 */
[C---:B------:R-:W-:Y:S02]  /*0820*/  IADD3 R9, PT, PT, R56.reuse, 0x2, RZ ;  /* 0x0000000238097810 */ /* 0x040fe40007ffe0ff */
[C---:B------:R-:W-:Y:S02]  /*0830*/  IADD3 R10, PT, PT, R56.reuse, 0x3, RZ ;  /* 0x00000003380a7810 */ /* 0x040fe40007ffe0ff */
[----:B------:R-:W-:Y:S02]  /*0840*/  IADD3 R15, PT, PT, R56, 0x4, RZ ;  /* 0x00000004380f7810 */ /* 0x000fe40007ffe0ff */
[----:B------:R-:W-:-:S02]  /*0850*/  MOV R26, RZ ;  /* 0x000000ff001a7202 */ /* 0x000fc40000000f00 */
[----:B------:R-:W-:Y:S02]  /*0860*/  IADD3 R14, PT, PT, R56, 0x5, RZ ;  /* 0x00000005380e7810 */ /* 0x000fe40007ffe0ff */
[----:B0-----:R-:W-:-:S04]  /*0870*/  ISETP.GE.AND P0, PT, R31, UR4, PT ;  /* 0x000000041f007c0c */ /* 0x001fc8000bf06270 */
[----:B--2---:R-:W-:Y:S02]  /*0880*/  ISETP.GE.OR P3, PT, R56, UR5, P0 ;  /* 0x0000000538007c0c */ /* 0x004fe40008766670 */
[----:B------:R-:W-:Y:S02]  /*0890*/  ISETP.GE.OR P2, PT, R8, UR5, P0 ;  /* 0x0000000508007c0c */ /* 0x000fe40008746670 */
[----:B------:R-:W-:Y:S01]  /*08a0*/  ISETP.GE.OR P6, PT, R9, UR5, P0 ;  /* 0x0000000509007c0c */ /* 0x000fe200087c6670 */
[--C-:B-1----:R-:W-:Y:S01]  /*08b0*/  IMAD.WIDE R8, R33, 0x4, R12.reuse ;  /* 0x0000000421087825 */ /* 0x102fe200078e020c */
[----:B------:R-:W-:Y:S02]  /*08c0*/  ISETP.GE.OR P5, PT, R10, UR5, P0 ;  /* 0x000000050a007c0c */ /* 0x000fe400087a6670 */
[----:B------:R-:W-:Y:S01]  /*08d0*/  ISETP.GE.OR P4, PT, R15, UR5, P0 ;  /* 0x000000050f007c0c */ /* 0x000fe20008786670 */
[----:B------:R-:W-:Y:S01]  /*08e0*/  IMAD.WIDE R10, R21, 0x4, R12 ;  /* 0x00000004150a7825 */ /* 0x000fe200078e020c */
[----:B------:R-:W-:-:S03]  /*08f0*/  IADD3 R15, PT, PT, R56, 0x6, RZ ;  /* 0x00000006380f7810 */ /* 0x000fc60007ffe0ff */
[----:B------:R-:W-:Y:S01]  /*0900*/  HFMA2 R24, -RZ, RZ, 0, 0 ;  /* 0x00000000ff187431 */ /* 0x000fe200000001ff */
[----:B------:R-:W-:Y:S01]  /*0910*/  IADD3 R18, PT, PT, R56, 0x7, RZ ;  /* 0x0000000738127810 */ /* 0x000fe20007ffe0ff */
[----:B------:R-:W2:Y:S01]  /*0920*/  @!P3 LDG.E R28, desc[UR6][R10.64] ;  /* 0x000000060a1cb981 */ /* 0x000ea2000c1e1900 */
[----:B------:R-:W-:-:S03]  /*0930*/  ISETP.GE.OR P3, PT, R14, UR5, P0 ;  /* 0x000000050e007c0c */ /* 0x000fc60008766670 */
[----:B------:R0:W3:Y:S01]  /*0940*/  @!P2 LDG.E R26, desc[UR6][R8.64] ;  /* 0x00000006081aa981 */ /* 0x0000e2000c1e1900 */
[----:B------:R-:W-:Y:S01]  /*0950*/  ISETP.GE.OR P2, PT, R15, UR5, P0 ;  /* 0x000000050f007c0c */ /* 0x000fe20008746670 */
[----:B------:R-:W-:Y:S01]  /*0960*/  IMAD.WIDE R16, R37, 0x4, R12 ;  /* 0x0000000425107825 */ /* 0x000fe200078e020c */
[----:B------:R-:W-:-:S03]  /*0970*/  ISETP.GE.OR P0, PT, R18, UR5, P0 ;  /* 0x0000000512007c0c */ /* 0x000fc60008706670 */
[----:B------:R-:W-:Y:S01]  /*0980*/  HFMA2 R32, -RZ, RZ, 0, 0 ;  /* 0x00000000ff207431 */ /* 0x000fe200000001ff */
[----:B------:R-:W-:Y:S01]  /*0990*/  MOV R22, RZ ;  /* 0x000000ff00167202 */ /* 0x000fe20000000f00 */
[----:B------:R-:W-:Y:S01]  /*09a0*/  HFMA2 R34, -RZ, RZ, 0, 0 ;  /* 0x00000000ff227431 */ /* 0x000fe200000001ff */
[----:B------:R1:W4:Y:S01]  /*09b0*/  @!P6 LDG.E R24, desc[UR6][R16.64] ;  /* 0x000000061018e981 */ /* 0x000322000c1e1900 */
[----:B------:R-:W-:Y:S01]  /*09c0*/  IMAD.WIDE R14, R39, 0x4, R12 ;  /* 0x00000004270e7825 */ /* 0x000fe200078e020c */
[----:B------:R-:W-:-:S03]  /*09d0*/  MOV R30, RZ ;  /* 0x000000ff001e7202 */ /* 0x000fc60000000f00 */
[--C-:B0-----:R-:W-:Y:S01]  /*09e0*/  IMAD.WIDE R8, R35, 0x4, R12.reuse ;  /* 0x0000000423087825 */ /* 0x101fe200078e020c */
[----:B------:R-:W5:Y:S03]  /*09f0*/  @!P5 LDG.E R22, desc[UR6][R14.64] ;  /* 0x000000060e16d981 */ /* 0x000f66000c1e1900 */
[--C-:B------:R-:W-:Y:S01]  /*0a00*/  IMAD.WIDE R10, R23, 0x4, R12.reuse ;  /* 0x00000004170a7825 */ /* 0x100fe200078e020c */
[----:B-1----:R-:W-:Y:S01]  /*0a10*/  MOV R16, RZ ;  /* 0x000000ff00107202 */ /* 0x002fe20000000f00 */
[----:B------:R-:W5:Y:S02]  /*0a20*/  @!P4 LDG.E R32, desc[UR6][R8.64] ;  /* 0x000000060820c981 */ /* 0x000f64000c1e1900 */
[--C-:B------:R-:W-:Y:S02]  /*0a30*/  IMAD.WIDE R18, R25, 0x4, R12.reuse ;  /* 0x0000000419127825 */ /* 0x100fe400078e020c */
[----:B------:R-:W5:Y:S02]  /*0a40*/  @!P3 LDG.E R30, desc[UR6][R10.64] ;  /* 0x000000060a1eb981 */ /* 0x000f64000c1e1900 */
[----:B------:R-:W-:-:S02]  /*0a50*/  IMAD.WIDE R12, R27, 0x4, R12 ;  /* 0x000000041b0c7825 */ /* 0x000fc400078e020c */
[----:B------:R-:W5:Y:S04]  /*0a60*/  @!P0 LDG.E R16, desc[UR6][R18.64] ;  /* 0x0000000612108981 */ /* 0x000f68000c1e1900 */
[----:B------:R-:W5:Y:S01]  /*0a70*/  @!P2 LDG.E R34, desc[UR6][R12.64] ;  /* 0x000000060c22a981 */ /* 0x000f62000c1e1900 */
        /* <DEDUP_REMOVED lines=10> */
[C---:B------:R-:W-:Y:S01]  /*0b20*/  IADD3 R27, PT, PT, R6.reuse, R27, RZ ;  /* 0x0000001b061b7210 */ /* 0x040fe20007ffe0ff */
[----:B--2---:R-:W-:Y:S04]  /*0b30*/  STS [R29+-0x200], R28 ;  /* 0xfffe001c1d007388 */ /* 0x004fe80000000800 */
[----:B---3--:R-:W-:Y:S04]  /*0b40*/  STS [R29+-0x180], R26 ;  /* 0xfffe801a1d007388 */ /* 0x008fe80000000800 */
[----:B----4-:R-:W-:Y:S04]  /*0b50*/  STS [R29+-0x100], R24 ;  /* 0xffff00181d007388 */ /* 0x010fe80000000800 */
[----:B-----5:R-:W-:Y:S04]  /*0b60*/  STS [R29+-0x80], R22 ;  /* 0xffff80161d007388 */ /* 0x020fe80000000800 */
[----:B------:R-:W-:Y:S04]  /*0b70*/  STS [R29], R32 ;  /* 0x000000201d007388 */ /* 0x000fe80000000800 */
[----:B------:R-:W-:Y:S04]  /*0b80*/  STS [R29+0x80], R30 ;  /* 0x0000801e1d007388 */ /* 0x000fe80000000800 */
[----:B------:R-:W-:Y:S04]  /*0b90*/  STS [R29+0x180], R16 ;  /* 0x000180101d007388 */ /* 0x000fe80000000800 */
[----:B------:R0:W-:Y:S02]  /*0ba0*/  STS [R29+0x100], R34 ;  /* 0x000100221d007388 */ /* 0x0001e40000000800 */
[----:B0-----:R-:W-:Y:S01]  /*0bb0*/  LEA R29, R6, R29, 0x2 ;  /* 0x0000001d061d7211 */ /* 0x001fe200078e10ff */
[----:B------:R-:W-:Y:S06]  /*0bc0*/  @!P0 BRA `(.L_x_61) ;  /* 0xfffffffc00008947 */ /* 0x000fec000383ffff */
.L_x_60:
[----:B------:R-:W-:Y:S05]  /*0bd0*/  BSYNC.RECONVERGENT B1 ;  /* 0x0000000000017941 */ /* 0x000fea0003800200 */
.L_x_59:
[----:B------:R-:W-:Y:S04]  /*0be0*/  BSSY.RECONVERGENT B1, `(.L_x_62) ;  /* 0x0000018000017945 */ /* 0x000fe80003800200 */
[----:B------:R-:W-:Y:S05]  /*0bf0*/  @P1 BRA `(.L_x_63) ;  /* 0x0000000000581947 */ /* 0x000fea0003800000 */
[----:B------:R-:W0:Y:S08]  /*0c00*/  LDC R10, c[0x0][0x3a0] ;  /* 0x0000e800ff0a7b82 */ /* 0x000e300000000800 */
[----:B------:R-:W1:Y:S02]  /*0c10*/  LDC R13, c[0x0][0x39c] ;  /* 0x0000e700ff0d7b82 */ /* 0x000e640000000800 */
.L_x_67:
[----:B-1----:R-:W-:Y:S01]  /*0c20*/  IADD3 R11, PT, PT, R20, R41, RZ ;  /* 0x00000029140b7210 */ /* 0x002fe20007ffe0ff */
[----:B------:R-:W-:Y:S03]  /*0c30*/  BSSY.RECONVERGENT B2, `(.L_x_64) ;  /* 0x000000f000027945 */ /* 0x000fe60003800200 */
[----:B0-----:R-:W-:-:S04]  /*0c40*/  ISETP.GE.AND P0, PT, R11, R10, PT ;  /* 0x0000000a0b00720c */ /* 0x001fc80003f06270 */
[----:B-1----:R-:W-:-:S13]  /*0c50*/  ISETP.GE.OR P0, PT, R44, R13, P0 ;  /* 0x0000000d2c00720c */ /* 0x002fda0000706670 */
[----:B------:R-:W-:Y:S05]  /*0c60*/  @P0 BRA `(.L_x_65) ;  /* 0x0000000000200947 */ /* 0x000fea0003800000 */
[----:B------:R-:W0:Y:S01]  /*0c70*/  LDC.64 R8, c[0x0][0x388] ;  /* 0x0000e200ff087b82 */ /* 0x000e220000000a00 */
[----:B------:R-:W-:-:S04]  /*0c80*/  IMAD R11, R11, R13, R44 ;  /* 0x0000000d0b0b7224 */ /* 0x000fc800078e022c */
[----:B0-----:R-:W-:-:S06]  /*0c90*/  IMAD.WIDE R8, R11, 0x4, R8 ;  /* 0x000000040b087825 */ /* 0x001fcc00078e0208 */
[----:B------:R-:W2:Y:S01]  /*0ca0*/  LDG.E R8, desc[UR6][R8.64] ;  /* 0x0000000608087981 */ /* 0x000ea2000c1e1900 */
[----:B------:R-:W-:-:S05]  /*0cb0*/  IMAD R11, R6, R20, RZ ;  /* 0x00000014060b7224 */ /* 0x000fca00078e02ff */
[----:B------:R-:W-:-:S05]  /*0cc0*/  LEA R11, R11, R54, 0x2 ;  /* 0x000000360b0b7211 */ /* 0x000fca00078e10ff */
[----:B--2---:R1:W-:Y:S01]  /*0cd0*/  STS [R11], R8 ;  /* 0x000000080b007388 */ /* 0x0043e20000000800 */
[----:B------:R-:W-:Y:S05]  /*0ce0*/  BRA `(.L_x_66) ;  /* 0x00000000000c7947 */ /* 0x000fea0003800000 */
.L_x_65:
[----:B------:R-:W-:-:S05]  /*0cf0*/  IMAD R9, R6, R20, RZ ;  /* 0x0000001406097224 */ /* 0x000fca00078e02ff */
[----:B------:R-:W-:-:S05]  /*0d00*/  LEA R9, R9, R54, 0x2 ;  /* 0x0000003609097211 */ /* 0x000fca00078e10ff */
[----:B------:R0:W-:Y:S02]  /*0d10*/  STS [R9], RZ ;  /* 0x000000ff09007388 */ /* 0x0001e40000000800 */
.L_x_66:
[----:B------:R-:W-:Y:S05]  /*0d20*/  BSYNC.RECONVERGENT B2 ;  /* 0x0000000000027941 */ /* 0x000fea0003800200 */
.L_x_64:
[----:B------:R-:W-:-:S04]  /*0d30*/  IADD3 R20, PT, PT, R20, UR8, RZ ;  /* 0x0000000814147c10 */ /* 0x000fc8000fffe0ff */
[----:B------:R-:W-:-:S13]  /*0d40*/  ISETP.GE.U32.AND P0, PT, R20, 0x20, PT ;  /* 0x000000201400780c */ /* 0x000fda0003f06070 */
[----:B------:R-:W-:Y:S05]  /*0d50*/  @!P0 BRA `(.L_x_67) ;  /* 0xfffffffc00b08947 */ /* 0x000fea000383ffff */
.L_x_63:
[----:B------:R-:W-:Y:S05]  /*0d60*/  BSYNC.RECONVERGENT B1 ;  /* 0x0000000000017941 */ /* 0x000fea0003800200 */
.L_x_62:
[----:B------:R-:W-:Y:S01]  /*0d70*/  BAR.SYNC.DEFER_BLOCKING 0x0 ;  /* 0x0000000000007b1d */ /* 0x000fe20000010000 */
[----:B------:R-:W-:-:S05]  /*0d80*/  IADD3 R20, PT, PT, R41, 0x1, RZ ;  /* 0x0000000129147810 */ /* 0x000fca0007ffe0ff */
[----:B------:R-:W2:Y:S01]  /*0d90*/  LDCU UR4, c[0x0][0x3a0] ;  /* 0x00007400ff0477ac */ /* 0x000ea20008000800 */
[----:B------:R-:W-:Y:S01]  /*0da0*/  BSSY.RECONVERGENT B1, `(.L_x_68) ;  /* 0x00001da000017945 */ /* 0x000fe20003800200 */
[----:B--2---:R-:W-:Y:S01]  /*0db0*/  ISETP.GE.AND P0, PT, R20, UR4, PT ;  /* 0x0000000414007c0c */ /* 0x004fe2000bf06270 */
[----:B------:R-:W-:Y:S04]  /*0dc0*/  LDS R57, [R54] ;  /* 0x0000000036397984 */ /* 0x000fe80000000800 */
[----:B01----:R-:W0:Y:S04]  /*0dd0*/  LDS.128 R8, [R52] ;  /* 0x0000000034087984 */ /* 0x003e280000000c00 */
[----:B------:R-:W1:Y:S04]  /*0de0*/  LDS.128 R12, [R52+0x80] ;  /* 0x00008000340c7984 */ /* 0x000e680000000c00 */
[----:B------:R-:W2:Y:S04]  /*0df0*/  LDS.128 R16, [R52+0x100] ;  /* 0x0001000034107984 */ /* 0x000ea80000000c00 */
[----:B------:R-:W3:Y:S04]  /*0e00*/  LDS.128 R20, [R52+0x180] ;  /* 0x0001800034147984 */ /* 0x000ee80000000c00 */
[----:B------:R-:W4:Y:S04]  /*0e10*/  LDS.128 R24, [R52+0x200] ;  /* 0x0002000034187984 */ /* 0x000f280000000c00 */
[----:B------:R-:W5:Y:S04]  /*0e20*/  LDS.128 R28, [R52+0x280] ;  /* 0x00028000341c7984 */ /* 0x000f680000000c00 */
[----:B------:R-:W5:Y:S04]  /*0e30*/  LDS.128 R32, [R52+0x300] ;  /* 0x0003000034207984 */ /* 0x000f680000000c00 */
[----:B------:R-:W5:Y:S01]  /*0e40*/  LDS.128 R36, [R52+0x380] ;  /* 0x0003800034247984 */ /* 0x000f620000000c00 */
[C---:B0-----:R-:W-:Y:S01]  /*0e50*/  FFMA R43, R57.reuse, R8, R43 ;  /* 0x00000008392b7223 */ /* 0x041fe2000000002b */
[C---:B-1----:R-:W-:Y:S01]  /*0e60*/  FFMA R45, R57.reuse, R12, R45 ;  /* 0x0000000c392d7223 */ /* 0x042fe2000000002d */
[C---:B--2---:R-:W-:Y:S01]  /*0e70*/  FFMA R47, R57.reuse, R16, R47 ;  /* 0x00000010392f7223 */ /* 0x044fe2000000002f */
[C---:B---3--:R-:W-:Y:S01]  /*0e80*/  FFMA R40, R57.reuse, R20, R40 ;  /* 0x0000001439287223 */ /* 0x048fe20000000028 */
[C---:B----4-:R-:W-:Y:S01]  /*0e90*/  FFMA R42, R57.reuse, R24, R42 ;  /* 0x00000018392a7223 */ /* 0x050fe2000000002a */
[C---:B-----5:R-:W-:Y:S01]  /*0ea0*/  FFMA R49, R57.reuse, R28, R49 ;  /* 0x0000001c39317223 */ /* 0x060fe20000000031 */
[C---:B------:R-:W-:Y:S01]  /*0eb0*/  FFMA R51, R57.reuse, R32, R51 ;  /* 0x0000002039337223 */ /* 0x040fe20000000033 */
[----:B------:R-:W-:Y:S01]  /*0ec0*/  FFMA R53, R57, R36, R53 ;  /* 0x0000002439357223 */ /* 0x000fe20000000035 */
[----:B------:R-:W-:Y:S06]  /*0ed0*/  @P0 BRA `(.L_x_69) ;  /* 0x0000001c00180947 */ /* 0x000fec0003800000 */
[----:B------:R-:W0:Y:S02]  /*0ee0*/  LDS R8, [R50] ;  /* 0x0000000032087984 */ /* 0x000e240000000800 */
[C---:B0-----:R-:W-:Y:S01]  /*0ef0*/  FFMA R43, R8.reuse, R9, R43 ;  /* 0x00000009082b7223 */ /* 0x041fe2000000002b */
[----:B------:R-:W-:Y:S01]  /*0f00*/  IADD3 R9, PT, PT, R41, 0x2, RZ ;  /* 0x0000000229097810 */ /* 0x000fe20007ffe0ff */
[C---:B------:R-:W-:Y:S01]  /*0f10*/  FFMA R45, R8.reuse, R13, R45 ;  /* 0x0000000d082d7223 */ /* 0x040fe2000000002d */
[C---:B------:R-:W-:Y:S01]  /*0f20*/  FFMA R47, R8.reuse, R17, R47 ;  /* 0x00000011082f7223 */ /* 0x040fe2000000002f */
[C---:B------:R-:W-:Y:S01]  /*0f30*/  FFMA R40, R8.reuse, R21, R40 ;  /* 0x0000001508287223 */ /* 0x040fe20000000028 */
[----:B------:R-:W-:Y:S01]  /*0f40*/  ISETP.GE.AND P0, PT, R9, UR4, PT ;  /* 0x0000000409007c0c */ /* 0x000fe2000bf06270 */
[C---:B------:R-:W-:Y:S01]  /*0f50*/  FFMA R42, R8.reuse, R25, R42 ;  /* 0x00000019082a7223 */ /* 0x040fe2000000002a */
[C---:B------:R-:W-:Y:S01]  /*0f60*/  FFMA R49, R8.reuse, R29, R49 ;  /* 0x0000001d08317223 */ /* 0x040fe20000000031 */
[C---:B------:R-:W-:Y:S01]  /*0f70*/  FFMA R51, R8.reuse, R33, R51 ;  /* 0x0000002108337223 */ /* 0x040fe20000000033 */
[----:B------:R-:W-:-:S09]  /*0f80*/  FFMA R53, R8, R37, R53 ;  /* 0x0000002508357223 */ /* 0x000fd20000000035 */
[----:B------:R-:W-:Y:S05]  /*0f90*/  @P0 BRA `(.L_x_69) ;  /* 0x0000001800e80947 */ /* 0x000fea0003800000 */
[----:B------:R-:W0:Y:S01]  /*0fa0*/  LDS R9, [R48] ;  /* 0x0000000030097984 */ /* 0x000e220000000800 */
[----:B------:R-:W-:-:S04]  /*0fb0*/  IADD3 R8, PT, PT, R41, 0x3, RZ ;  /* 0x0000000329087810 */ /* 0x000fc80007ffe0ff */
[----:B------:R-:W-:Y:S01]  /*0fc0*/  ISETP.GE.AND P0, PT, R8, UR4, PT ;  /* 0x0000000408007c0c */ /* 0x000fe2000bf06270 */
[C---:B0-----:R-:W-:Y:S01]  /*0fd0*/  FFMA R43, R9.reuse, R10, R43 ;  /* 0x0000000a092b7223 */ /* 0x041fe2000000002b */
[C---:B------:R-:W-:Y:S01]  /*0fe0*/  FFMA R45, R9.reuse, R14, R45 ;  /* 0x0000000e092d7223 */ /* 0x040fe2000000002d */
[C---:B------:R-:W-:Y:S01]  /*0ff0*/  FFMA R47, R9.reuse, R18, R47 ;  /* 0x00000012092f7223 */ /* 0x040fe2000000002f */
[C---:B------:R-:W-:Y:S01]  /*1000*/  FFMA R40, R9.reuse, R22, R40 ;  /* 0x0000001609287223 */ /* 0x040fe20000000028 */
[C---:B------:R-:W-:Y:S01]  /*1010*/  FFMA R42, R9.reuse, R26, R42 ;  /* 0x0000001a092a7223 */ /* 0x040fe2000000002a */
[C---:B------:R-:W-:Y:S01]  /*1020*/  FFMA R49, R9.reuse, R30, R49 ;  /* 0x0000001e09317223 */ /* 0x040fe20000000031 */
[C---:B------:R-:W-:Y:S01]  /*1030*/  FFMA R51, R9.reuse, R34, R51 ;  /* 0x0000002209337223 */ /* 0x040fe20000000033 */
[----:B------:R-:W-:-:S05]  /*1040*/  FFMA R53, R9, R38, R53 ;  /* 0x0000002609357223 */ /* 0x000fca0000000035 */
[----:B------:R-:W-:Y:S05]  /*1050*/  @P0 BRA `(.L_x_69) ;  /* 0x0000001800b80947 */ /* 0x000fea0003800000 */
[----:B------:R-:W-:Y:S02]  /*1060*/  LEA R59, R6, R48, 0x2 ;  /* 0x00000030063b7211 */ /* 0x000fe400078e10ff */
[----:B------:R-:W-:-:S03]  /*1070*/  IADD3 R9, PT, PT, R41, 0x4, RZ ;  /* 0x0000000429097810 */ /* 0x000fc60007ffe0ff */
[----:B------:R-:W0:Y:S01]  /*1080*/  LDS R8, [R59] ;  /* 0x000000003b087984 */ /* 0x000e220000000800 */
        /* <DEDUP_REMOVED lines=10> */
[----:B------:R-:W-:Y:S01]  /*1130*/  IADD3 R24, PT, PT, R41, 0x5, RZ ;  /* 0x0000000529187810 */ /* 0x000fe20007ffe0ff */
[----:B------:R-:W-:Y:S01]  /*1140*/  LDS.128 R8, [R52+0x10] ;  /* 0x0000100034087984 */ /* 0x000fe20000000c00 */
[----:B------:R-:W-:Y:S02]  /*1150*/  LEA R59, R6, R59, 0x2 ;  /* 0x0000003b063b7211 */ /* 0x000fe400078e10ff */
[----:B------:R-:W-:Y:S01]  /*1160*/  ISETP.GE.AND P0, PT, R24, UR4, PT ;  /* 0x0000000418007c0c */ /* 0x000fe2000bf06270 */
[----:B------:R-:W-:Y:S04]  /*1170*/  LDS.128 R12, [R52+0x90] ;  /* 0x00009000340c7984 */ /* 0x000fe80000000c00 */
[----:B------:R-:W0:Y:S04]  /*1180*/  LDS R57, [R59] ;  /* 0x000000003b397984 */ /* 0x000e280000000800 */
[----:B------:R-:W1:Y:S04]  /*1190*/  LDS.128 R16, [R52+0x110] ;  /* 0x0001100034107984 */ /* 0x000e680000000c00 */
[----:B------:R-:W2:Y:S04]  /*11a0*/  LDS.128 R20, [R52+0x190] ;  /* 0x0001900034147984 */ /* 0x000ea80000000c00 */
[----:B------:R-:W3:Y:S04]  /*11b0*/  LDS.128 R24, [R52+0x210] ;  /* 0x0002100034187984 */ /* 0x000ee80000000c00 */
[----:B------:R-:W4:Y:S04]  /*11c0*/  LDS.128 R28, [R52+0x290] ;  /* 0x00029000341c7984 */ /* 0x000f280000000c00 */
[----:B------:R-:W5:Y:S04]  /*11d0*/  LDS.128 R32, [R52+0x310] ;  /* 0x0003100034207984 */ /* 0x000f680000000c00 */
[----:B------:R-:W5:Y:S01]  /*11e0*/  LDS.128 R36, [R52+0x390] ;  /* 0x0003900034247984 */ /* 0x000f620000000c00 */
[C---:B0-----:R-:W-:Y:S01]  /*11f0*/  FFMA R43, R57.reuse, R8, R43 ;  /* 0x00000008392b7223 */ /* 0x041fe2000000002b */
[C---:B------:R-:W-:Y:S01]  /*1200*/  FFMA R45, R57.reuse, R12, R45 ;  /* 0x0000000c392d7223 */ /* 0x040fe2000000002d */
[C---:B-1----:R-:W-:Y:S01]  /*1210*/  FFMA R47, R57.reuse, R16, R47 ;  /* 0x00000010392f7223 */ /* 0x042fe2000000002f */
[C---:B--2---:R-:W-:Y:S01]  /*1220*/  FFMA R40, R57.reuse, R20, R40 ;  /* 0x0000001439287223 */ /* 0x044fe20000000028 */
[C---:B---3--:R-:W-:Y:S01]  /*1230*/  FFMA R42, R57.reuse, R24, R42 ;  /* 0x00000018392a7223 */ /* 0x048fe2000000002a */
[C---:B----4-:R-:W-:Y:S01]  /*1240*/  FFMA R49, R57.reuse, R28, R49 ;  /* 0x0000001c39317223 */ /* 0x050fe20000000031 */
[C---:B-----5:R-:W-:Y:S01]  /*1250*/  FFMA R51, R57.reuse, R32, R51 ;  /* 0x0000002039337223 */ /* 0x060fe20000000033 */
[----:B------:R-:W-:Y:S01]  /*1260*/  FFMA R53, R57, R36, R53 ;  /* 0x0000002439357223 */ /* 0x000fe20000000035 */
[----:B------:R-:W-:Y:S06]  /*1270*/  @P0 BRA `(.L_x_69) ;  /* 0x0000001800300947 */ /* 0x000fec0003800000 */
[----:B------:R-:W-:-:S05]  /*1280*/  LEA R59, R6, R59, 0x2 ;  /* 0x0000003b063b7211 */ /* 0x000fca00078e10ff */
        /* <DEDUP_REMOVED lines=385> */
[----:B------:R-:W-:-:S05]  /*2aa0*/  LEA R59, R6, R59, 0x2 ;  /* 0x0000003b063b7211 */ /* 0x000fca00078e10ff */
[----:B------:R-:W0:Y:S02]  /*2ab0*/  LDS R8, [R59] ;  /* 0x000000003b087984 */ /* 0x000e240000000800 */
[C---:B0-----:R-:W-:Y:S01]  /*2ac0*/  FFMA R43, R8.reuse, R11, R43 ;  /* 0x0000000b082b7223 */ /* 0x041fe2000000002b */
[C---:B------:R-:W-:Y:S01]  /*2ad0*/  FFMA R45, R8.reuse, R15, R45 ;  /* 0x0000000f082d7223 */ /* 0x040fe2000000002d */
[C---:B------:R-:W-:Y:S01]  /*2ae0*/  FFMA R47, R8.reuse, R19, R47 ;  /* 0x00000013082f7223 */ /* 0x040fe2000000002f */
[C---:B------:R-:W-:Y:S01]  /*2af0*/  FFMA R40, R8.reuse, R23, R40 ;  /* 0x0000001708287223 */ /* 0x040fe20000000028 */
[C---:B------:R-:W-:Y:S01]  /*2b00*/  FFMA R42, R8.reuse, R27, R42 ;  /* 0x0000001b082a7223 */ /* 0x040fe2000000002a */
[C---:B------:R-:W-:Y:S01]  /*2b10*/  FFMA R49, R8.reuse, R31, R49 ;  /* 0x0000001f08317223 */ /* 0x040fe20000000031 */
[C---:B------:R-:W-:Y:S01]  /*2b20*/  FFMA R51, R8.reuse, R35, R51 ;  /* 0x0000002308337223 */ /* 0x040fe20000000033 */
[----:B------:R-:W-:-:S07]  /*2b30*/  FFMA R53, R8, R39, R53 ;  /* 0x0000002708357223 */ /* 0x000fce0000000035 */
.L_x_69:
[----:B------:R-:W-:Y:S05]  /*2b40*/  BSYNC.RECONVERGENT B1 ;  /* 0x0000000000017941 */ /* 0x000fea0003800200 */
.L_x_68:
[----:B------:R-:W-:-:S04]  /*2b50*/  IADD3 R41, PT, PT, R41, 0x20, RZ ;  /* 0x0000002029297810 */ /* 0x000fc80007ffe0ff */
[----:B------:R-:W-:-:S13]  /*2b60*/  ISETP.GE.AND P0, PT, R41, UR4, PT ;  /* 0x0000000429007c0c */ /* 0x000fda000bf06270 */
[----:B------:R-:W-:Y:S05]  /*2b70*/  @!P0 BRA `(.L_x_70) ;  /* 0xffffffd800948947 */ /* 0x000fea000383ffff */
.L_x_58:
[----:B------:R-:W0:Y:S08]  /*2b80*/  LDC.64 R8, c[0x0][0x398] ;  /* 0x0000e600ff087b82 */ /* 0x000e300000000a00 */
[----:B------:R-:W1:Y:S01]  /*2b90*/  LDC R19, c[0x0][0x39c] ;  /* 0x0000e700ff137b82 */ /* 0x000e620000000800 */
[----:B0-----:R-:W-:-:S04]  /*2ba0*/  ISETP.GE.AND P0, PT, R56, R8, PT ;  /* 0x000000083800720c */ /* 0x001fc80003f06270 */
[----:B------:R-:W-:-:S13]  /*2bb0*/  ISETP.LT.AND P0, PT, R44, R9, !P0 ;  /* 0x000000092c00720c */ /* 0x000fda0004701270 */
[----:B------:R-:W0:Y:S01]  /*2bc0*/  @P0 LDC.64 R14, c[0x0][0x390] ;  /* 0x0000e400ff0e0b82 */ /* 0x000e220000000a00 */
[----:B------:R-:W-:-:S04]  /*2bd0*/  @P0 IMAD R11, R56, R9, R44 ;  /* 0x00000009380b0224 */ /* 0x000fc800078e022c */
[----:B0-----:R-:W-:-:S05]  /*2be0*/  @P0 IMAD.WIDE R14, R11, 0x4, R14 ;  /* 0x000000040b0e0825 */ /* 0x001fca00078e020e */
[----:B------:R-:W2:Y:S01]  /*2bf0*/  @P0 LDG.E R16, desc[UR6][R14.64] ;  /* 0x000000060e100981 */ /* 0x000ea2000c1e1900 */
[----:B------:R-:W-:-:S04]  /*2c00*/  IADD3 R11, PT, PT, R56, 0x1, RZ ;  /* 0x00000001380b7810 */ /* 0x000fc80007ffe0ff */
[----:B------:R-:W-:Y:S02]  /*2c10*/  ISETP.GE.AND P1, PT, R11, R8, PT ;  /* 0x000000080b00720c */ /* 0x000fe40003f26270 */
[----:B------:R-:W2:Y:S02]  /*2c20*/  @P0 LDC.64 R10, c[0x0][0x3a8] ;  /* 0x0000ea00ff0a0b82 */ /* 0x000ea40000000a00 */
[----:B------:R-:W-:-:S13]  /*2c30*/  ISETP.GE.OR P1, PT, R44, R9, P1 ;  /* 0x000000092c00720c */ /* 0x000fda0000f26670 */
[----:B------:R-:W0:Y:S01]  /*2c40*/  @!P1 LDC.64 R12, c[0x0][0x390] ;  /* 0x0000e400ff0c9b82 */ /* 0x000e220000000a00 */
[----:B------:R-:W-:-:S05]  /*2c50*/  @!P1 IMAD R17, R56, R9, R9 ;  /* 0x0000000938119224 */ /* 0x000fca00078e0209 */
[----:B------:R-:W-:-:S05]  /*2c60*/  @!P1 IADD3 R17, PT, PT, R17, R44, RZ ;  /* 0x0000002c11119210 */ /* 0x000fca0007ffe0ff */
[----:B0-----:R-:W-:-:S04]  /*2c70*/  @!P1 IMAD.WIDE R12, R17, 0x4, R12 ;  /* 0x00000004110c9825 */ /* 0x001fc800078e020c */
[----:B--2---:R-:W-:-:S04]  /*2c80*/  @P0 FMUL R16, R16, R11 ;  /* 0x0000000b10100220 */ /* 0x004fc80000400000 */
[----:B------:R-:W-:Y:S01]  /*2c90*/  @P0 FFMA R43, R43, R10, R16 ;  /* 0x0000000a2b2b0223 */ /* 0x000fe20000000010 */
[C---:B------:R-:W-:Y:S01]  /*2ca0*/  IADD3 R11, PT, PT, R56.reuse, 0x2, RZ ;  /* 0x00000002380b7810 */ /* 0x040fe20007ffe0ff */
[----:B------:R-:W0:Y:S03]  /*2cb0*/  @!P1 LDC.64 R16, c[0x0][0x3a8] ;  /* 0x0000ea00ff109b82 */ /* 0x000e260000000a00 */
[----:B------:R2:W-:Y:S04]  /*2cc0*/  @P0 STG.E desc[UR6][R14.64], R43 ;  /* 0x0000002b0e000986 */ /* 0x0005e8000c101906 */
[----:B------:R-:W0:Y:S01]  /*2cd0*/  @!P1 LDG.E R20, desc[UR6][R12.64] ;  /* 0x000000060c149981 */ /* 0x000e22000c1e1900 */
[----:B------:R-:W-:Y:S01]  /*2ce0*/  ISETP.GE.AND P0, PT, R11, R8, PT ;  /* 0x000000080b00720c */ /* 0x000fe20003f06270 */
[----:B-1----:R-:W-:-:S03]  /*2cf0*/  IMAD R18, R56, R19, R19 ;  /* 0x0000001338127224 */ /* 0x002fc600078e0213 */
[----:B------:R-:W-:Y:S02]  /*2d00*/  ISETP.GE.OR P0, PT, R44, R9, P0 ;  /* 0x000000092c00720c */ /* 0x000fe40000706670 */
[----:B------:R-:W-:-:S11]  /*2d10*/  IADD3 R18, PT, PT, R18, R19, RZ ;  /* 0x0000001312127210 */ /* 0x000fd60007ffe0ff */
[----:B------:R-:W1:Y:S01]  /*2d20*/  @!P0 LDC.64 R10, c[0x0][0x390] ;  /* 0x0000e400ff0a8b82 */ /* 0x000e620000000a00 */
[----:B------:R-:W-:-:S05]  /*2d30*/  @!P0 IADD3 R19, PT, PT, R18, R44, RZ ;  /* 0x0000002c12138210 */ /* 0x000fca0007ffe0ff */
[----:B-1----:R-:W-:-:S04]  /*2d40*/  @!P0 IMAD.WIDE R10, R19, 0x4, R10 ;  /* 0x00000004130a8825 */ /* 0x002fc800078e020a */
[----:B0-----:R-:W-:-:S04]  /*2d50*/  @!P1 FMUL R20, R20, R17 ;  /* 0x0000001114149220 */ /* 0x001fc80000400000 */
[----:B------:R-:W-:-:S05]  /*2d60*/  @!P1 FFMA R45, R45, R16, R20 ;  /* 0x000000102d2d9223 */ /* 0x000fca0000000014 */
[----:B------:R0:W-:Y:S04]  /*2d70*/  @!P1 STG.E desc[UR6][R12.64], R45 ;  /* 0x0000002d0c009986 */ /* 0x0001e8000c101906 */
[----:B------:R-:W3:Y:S01]  /*2d80*/  @!P0 LDG.E R20, desc[UR6][R10.64] ;  /* 0x000000060a148981 */ /* 0x000ee2000c1e1900 */
[----:B--2---:R-:W-:-:S04]  /*2d90*/  IADD3 R15, PT, PT, R56, 0x3, RZ ;  /* 0x00000003380f7810 */ /* 0x004fc80007ffe0ff */
[----:B------:R-:W-:Y:S02]  /*2da0*/  ISETP.GE.AND P1, PT, R15, R8, PT ;  /* 0x000000080f00720c */ /* 0x000fe40003f26270 */
[----:B------:R-:W3:Y:S02]  /*2db0*/  @!P0 LDC.64 R14, c[0x0][0x3a8] ;  /* 0x0000ea00ff0e8b82 */ /* 0x000ee40000000a00 */
[----:B------:R-:W-:-:S13]  /*2dc0*/  ISETP.GE.OR P1, PT, R44, R9, P1 ;  /* 0x000000092c00720c */ /* 0x000fda0000f26670 */
[----:B------:R-:W1:Y:S01]  /*2dd0*/  @!P1 LDC.64 R16, c[0x0][0x390] ;  /* 0x0000e400ff109b82 */ /* 0x000e620000000a00 */
[----:B------:R-:W-:Y:S02]  /*2de0*/  @!P1 IADD3 R19, PT, PT, R44, R9, R18 ;  /* 0x000000092c139210 */ /* 0x000fe40007ffe012 */
[----:B0-----:R-:W-:Y:S01]  /*2df0*/  IADD3 R13, PT, PT, R56, 0x4, RZ ;  /* 0x00000004380d7810 */ /* 0x001fe20007ffe0ff */
[----:B---3--:R-:W-:-:S04]  /*2e00*/  @!P0 FMUL R20, R20, R15 ;  /* 0x0000000f14148220 */ /* 0x008fc80000400000 */
[----:B------:R-:W-:Y:S01]  /*2e10*/  @!P0 FFMA R47, R47, R14, R20 ;  /* 0x0000000e2f2f8223 */ /* 0x000fe20000000014 */
[----:B-1----:R-:W-:Y:S02]  /*2e20*/  @!P1 IMAD.WIDE R14, R19, 0x4, R16 ;  /* 0x00000004130e9825 */ /* 0x002fe400078e0210 */
[----:B------:R-:W0:Y:S02]  /*2e30*/  @!P1 LDC.64 R16, c[0x0][0x3a8] ;  /* 0x0000ea00ff109b82 */ /* 0x000e240000000a00 */
[----:B------:R1:W-:Y:S04]  /*2e40*/  @!P0 STG.E desc[UR6][R10.64], R47 ;  /* 0x0000002f0a008986 */ /* 0x0003e8000c101906 */
[----:B------:R-:W0:Y:S01]  /*2e50*/  @!P1 LDG.E R20, desc[UR6][R14.64] ;  /* 0x000000060e149981 */ /* 0x000e22000c1e1900 */
[----:B------:R-:W-:-:S02]  /*2e60*/  ISETP.GE.AND P0, PT, R13, R8, PT ;  /* 0x000000080d00720c */ /* 0x000fc40003f06270 */
[----:B------:R-:W-:Y:S02]  /*2e70*/  LEA R22, R9, R18, 0x1 ;  /* 0x0000001209167211 */ /* 0x000fe400078e08ff */
[----:B------:R-:W-:-:S13]  /*2e80*/  ISETP.GE.OR P0, PT, R44, R9, P0 ;  /* 0x000000092c00720c */ /* 0x000fda0000706670 */
[----:B------:R-:W2:Y:S01]  /*2e90*/  @!P0 LDC.64 R12, c[0x0][0x390] ;  /* 0x0000e400ff0c8b82 */ /* 0x000ea20000000a00 */
[----:B------:R-:W-:-:S05]  /*2ea0*/  @!P0 IADD3 R21, PT, PT, R22, R44, RZ ;  /* 0x0000002c16158210 */ /* 0x000fca0007ffe0ff */
[----:B--2---:R-:W-:-:S04]  /*2eb0*/  @!P0 IMAD.WIDE R12, R21, 0x4, R12 ;  /* 0x00000004150c8825 */ /* 0x004fc800078e020c */
[----:B0-----:R-:W-:-:S04]  /*2ec0*/  @!P1 FMUL R17, R20, R17 ;  /* 0x0000001114119220 */ /* 0x001fc80000400000 */
[----:B------:R-:W-:Y:S01]  /*2ed0*/  @!P1 FFMA R19, R40, R16, R17 ;  /* 0x0000001028139223 */ /* 0x000fe20000000011 */
[----:B-1----:R-:W-:Y:S01]  /*2ee0*/  IADD3 R11, PT, PT, R56, 0x5, RZ ;  /* 0x00000005380b7810 */ /* 0x002fe20007ffe0ff */
[----:B------:R-:W0:Y:S03]  /*2ef0*/  @!P0 LDC.64 R16, c[0x0][0x3a8] ;  /* 0x0000ea00ff108b82 */ /* 0x000e260000000a00 */
[----:B------:R1:W-:Y:S04]  /*2f00*/  @!P1 STG.E desc[UR6][R14.64], R19 ;  /* 0x000000130e009986 */ /* 0x0003e8000c101906 */
[----:B------:R-:W0:Y:S01]  /*2f10*/  @!P0 LDG.E R18, desc[UR6][R12.64] ;  /* 0x000000060c128981 */ /* 0x000e22000c1e1900 */
[----:B------:R-:W-:-:S04]  /*2f20*/  ISETP.GE.AND P1, PT, R11, R8, PT ;  /* 0x000000080b00720c */ /* 0x000fc80003f26270 */
[----:B------:R-:W-:-:S13]  /*2f30*/  ISETP.GE.OR P1, PT, R44, R9, P1 ;  /* 0x000000092c00720c */ /* 0x000fda0000f26670 */
[----:B------:R-:W2:Y:S01]  /*2f40*/  @!P1 LDC.64 R10, c[0x0][0x390] ;  /* 0x0000e400ff0a9b82 */ /* 0x000ea20000000a00 */
[----:B------:R-:W-:-:S05]  /*2f50*/  @!P1 IADD3 R23, PT, PT, R44, R9, R22 ;  /* 0x000000092c179210 */ /* 0x000fca0007ffe016 */
[----:B--2---:R-:W-:-:S04]  /*2f60*/  @!P1 IMAD.WIDE R10, R23, 0x4, R10 ;  /* 0x00000004170a9825 */ /* 0x004fc800078e020a */
[----:B0-----:R-:W-:-:S04]  /*2f70*/  @!P0 FMUL R17, R18, R17 ;  /* 0x0000001112118220 */ /* 0x001fc80000400000 */
[----:B------:R-:W-:Y:S01]  /*2f80*/  @!P0 FFMA R21, R42, R16, R17 ;  /* 0x000000102a158223 */ /* 0x000fe20000000011 */
[----:B-1----:R-:W-:Y:S01]  /*2f90*/  IADD3 R15, PT, PT, R56, 0x6, RZ ;  /* 0x00000006380f7810 */ /* 0x002fe20007ffe0ff */
[----:B------:R-:W0:Y:S03]  /*2fa0*/  @!P1 LDC.64 R16, c[0x0][0x3a8] ;  /* 0x0000ea00ff109b82 */ /* 0x000e260000000a00 */
[----:B------:R1:W-:Y:S04]  /*2fb0*/  @!P0 STG.E desc[UR6][R12.64], R21 ;  /* 0x000000150c008986 */ /* 0x0003e8000c101906 */
[----:B------:R-:W0:Y:S01]  /*2fc0*/  @!P1 LDG.E R18, desc[UR6][R10.64] ;  /* 0x000000060a129981 */ /* 0x000e22000c1e1900 */
[----:B------:R-:W-:-:S02]  /*2fd0*/  ISETP.GE.AND P0, PT, R15, R8, PT ;  /* 0x000000080f00720c */ /* 0x000fc40003f06270 */
[----:B------:R-:W-:Y:S02]  /*2fe0*/  LEA R23, R9, R22, 0x1 ;  /* 0x0000001609177211 */ /* 0x000fe400078e08ff */
[----:B------:R-:W-:-:S13]  /*2ff0*/  ISETP.GE.OR P0, PT, R44, R9, P0 ;  /* 0x000000092c00720c */ /* 0x000fda0000706670 */
[----:B------:R-:W1:Y:S01]  /*3000*/  @!P0 LDC.64 R14, c[0x0][0x390] ;  /* 0x0000e400ff0e8b82 */ /* 0x000e620000000a00 */
[----:B------:R-:W-:-:S05]  /*3010*/  @!P0 IADD3 R19, PT, PT, R23, R44, RZ ;  /* 0x0000002c17138210 */ /* 0x000fca0007ffe0ff */
[----:B-1----:R-:W-:-:S04]  /*3020*/  @!P0 IMAD.WIDE R12, R19, 0x4, R14 ;  /* 0x00000004130c8825 */ /* 0x002fc800078e020e */
[----:B0-----:R-:W-:-:S04]  /*3030*/  @!P1 FMUL R18, R18, R17 ;  /* 0x0000001112129220 */ /* 0x001fc80000400000 */
[----:B------:R-:W-:Y:S01]  /*3040*/  @!P1 FFMA R49, R49, R16, R18 ;  /* 0x0000001031319223 */ /* 0x000fe20000000012 */
[----:B------:R-:W-:Y:S01]  /*3050*/  IADD3 R15, PT, PT, R56, 0x7, RZ ;  /* 0x00000007380f7810 */ /* 0x000fe20007ffe0ff */
[----:B------:R-:W0:Y:S03]  /*3060*/  @!P0 LDC.64 R18, c[0x0][0x3a8] ;  /* 0x0000ea00ff128b82 */ /* 0x000e260000000a00 */
[----:B------:R1:W-:Y:S04]  /*3070*/  @!P1 STG.E desc[UR6][R10.64], R49 ;  /* 0x000000310a009986 */ /* 0x0003e8000c101906 */
[----:B------:R-:W0:Y:S01]  /*3080*/  @!P0 LDG.E R16, desc[UR6][R12.64] ;  /* 0x000000060c108981 */ /* 0x000e22000c1e1900 */
[----:B------:R-:W-:-:S04]  /*3090*/  ISETP.GE.AND P1, PT, R15, R8, PT ;  /* 0x000000080f00720c */ /* 0x000fc80003f26270 */
[----:B------:R-:W-:-:S13]  /*30a0*/  ISETP.GE.OR P1, PT, R44, R9, P1 ;  /* 0x000000092c00720c */ /* 0x000fda0000f26670 */
[----:B------:R-:W2:Y:S01]  /*30b0*/  @!P1 LDC.64 R14, c[0x0][0x390] ;  /* 0x0000e400ff0e9b82 */ /* 0x000ea20000000a00 */
[----:B------:R-:W-:-:S05]  /*30c0*/  @!P1 IADD3 R9, PT, PT, R44, R9, R23 ;  /* 0x000000092c099210 */ /* 0x000fca0007ffe017 */
[----:B--2---:R-:W-:Y:S02]  /*30d0*/  @!P1 IMAD.WIDE R8, R9, 0x4, R14 ;  /* 0x0000000409089825 */ /* 0x004fe400078e020e */
[----:B------:R-:W2:Y:S02]  /*30e0*/  @!P1 LDC.64 R14, c[0x0][0x3a8] ;  /* 0x0000ea00ff0e9b82 */ /* 0x000ea40000000a00 */
[----:B0-----:R-:W-:-:S04]  /*30f0*/  @!P0 FMUL R16, R16, R19 ;  /* 0x0000001310108220 */ /* 0x001fc80000400000 */
[----:B------:R-:W-:-:S05]  /*3100*/  @!P0 FFMA R51, R51, R18, R16 ;  /* 0x0000001233338223 */ /* 0x000fca0000000010 */
[----:B------:R0:W-:Y:S04]  /*3110*/  @!P0 STG.E desc[UR6][R12.64], R51 ;  /* 0x000000330c008986 */ /* 0x0001e8000c101906 */
[----:B-1----:R-:W2:Y:S01]  /*3120*/  @!P1 LDG.E R10, desc[UR6][R8.64] ;  /* 0x00000006080a9981 */ /* 0x002ea2000c1e1900 */
[----:B------:R-:W1:Y:S02]  /*3130*/  LDCU UR4, c[0x0][0x370] ;  /* 0x00006e00ff0477ac */ /* 0x000e640008000800 */
[----:B-1----:R-:W-:-:S05]  /*3140*/  IMAD R44, R6, UR4, R44 ;  /* 0x00000004062c7c24 */ /* 0x002fca000f8e022c */
[----:B------:R-:W-:Y:S01]  /*3150*/  ISETP.GE.U32.AND P0, PT, R44, R55, PT ;  /* 0x000000372c00720c */ /* 0x000fe20003f06070 */
[----:B--2---:R-:W-:-:S04]  /*3160*/  @!P1 FMUL R10, R10, R15 ;  /* 0x0000000f0a0a9220 */ /* 0x004fc80000400000 */
[----:B------:R-:W-:-:S05]  /*3170*/  @!P1 FFMA R53, R53, R14, R10 ;  /* 0x0000000e35359223 */ /* 0x000fca000000000a */
[----:B------:R0:W-:Y:S03]  /*3180*/  @!P1 STG.E desc[UR6][R8.64], R53 ;  /* 0x0000003508009986 */ /* 0x0001e6000c101906 */
[----:B------:R-:W-:Y:S05]  /*3190*/  @!P0 BRA `(.L_x_71) ;  /* 0xffffffd000dc8947 */ /* 0x000fea000383ffff */
.L_x_57:
[----:B------:R-:W-:Y:S05]  /*31a0*/  BSYNC B0 ;  /* 0x0000000000007941 */ /* 0x000fea0003800000 */
.L_x_56:
[----:B------:R-:W1:Y:S01]  /*31b0*/  LDC R3, c[0x0][0x3a4] ;  /* 0x0000e900ff037b82 */ /* 0x000e620000000800 */
[----:B------:R-:W1:Y:S02]  /*31c0*/  LDCU UR4, c[0x0][0x374] ;  /* 0x00006e80ff0477ac */ /* 0x000e640008000800 */
[----:B-1----:R-:W-:-:S05]  /*31d0*/  IMAD R56, R3, UR4, R56 ;  /* 0x0000000403387c24 */ /* 0x002fca000f8e0238 */
[----:B------:R-:W-:-:S13]  /*31e0*/  ISETP.GE.AND P0, PT, R56, R5, PT ;  /* 0x000000053800720c */ /* 0x000fda0003f06270 */
[----:B------:R-:W-:Y:S05]  /*31f0*/  @!P0 BRA `(.L_x_72) ;  /* 0xffffffd000888947 */ /* 0x000fea000383ffff */
[----:B------:R-:W-:Y:S05]  /*3200*/  EXIT ;  /* 0x000000000000794d */ /* 0x000fea0003800000 */
.L_x_73:
        /* <DEDUP_REMOVED lines=15> */
.L_x_97:


//--------------------- .text._Z11gemm_kernelPfS_S_iiiff --------------------------
	.section	.text._Z11gemm_kernelPfS_S_iiiff,"ax",@progbits
	.align	128
        .global         _Z11gemm_kernelPfS_S_iiiff
        .type           _Z11gemm_kernelPfS_S_iiiff,@function
        .size           _Z11gemm_kernelPfS_S_iiiff,(.L_x_98 - _Z11gemm_kernelPfS_S_iiiff)
        .other          _Z11gemm_kernelPfS_S_iiiff,@"STO_CUDA_ENTRY STV_DEFAULT"
_Z11gemm_kernelPfS_S_iiiff:
.text._Z11gemm_kernelPfS_S_iiiff:
[----:B------:R-:W-:Y:S01]  /*0000*/  LDC R1, c[0x0][0x37c] ;  /* 0x0000df00ff017b82 */ /* 0x000fe20000000800 */
[----:B------:R-:W0:Y:S01]  /*0010*/  LDCU UR8, c[0x0][0x364] ;  /* 0x00006c80ff0877ac */ /* 0x000e220008000800 */
[----:B------:R-:W1:Y:S01]  /*0020*/  S2R R3, SR_CTAID.Y ;  /* 0x0000000000037919 */ /* 0x000e620000002600 */
[----:B------:R-:W2:Y:S01]  /*0030*/  LDCU UR6, c[0x0][0x398] ;  /* 0x00007300ff0677ac */ /* 0x000ea20008000800 */
[----:B------:R-:W-:Y:S01]  /*0040*/  UMOV UR4, URZ ;  /* 0x000000ff00047c82 */ /* 0x000fe20008000000 */
[----:B0-----:R-:W0:Y:S01]  /*0050*/  I2F.U32.RP R0, UR8 ;  /* 0x0000000800007d06 */ /* 0x001e220008209000 */
[----:B------:R-:W-:Y:S02]  /*0060*/  UISETP.NE.U32.AND UP1, UPT, UR8, URZ, UPT ;  /* 0x000000ff0800728c */ /* 0x000fe4000bf25070 */
[----:B--2---:R-:W-:-:S05]  /*0070*/  UIADD3 UR6, UPT, UPT, UR8, -0x1, UR6 ;  /* 0xffffffff08067890 */ /* 0x004fca000fffe006 */
[----:B0-----:R-:W0:Y:S02]  /*0080*/  MUFU.RCP R0, R0 ;  /* 0x0000000000007308 */ /* 0x001e240000001000 */
[----:B0-----:R-:W-:-:S06]  /*0090*/  VIADD R2, R0, 0xffffffe ;  /* 0x0ffffffe00027836 */ /* 0x001fcc0000000000 */
[----:B------:R-:W0:Y:S02]  /*00a0*/  F2I.FTZ.U32.TRUNC.NTZ R2, R2 ;  /* 0x0000000200027305 */ /* 0x000e24000021f000 */
[----:B0-----:R-:W-:Y:S02]  /*00b0*/  R2UR UR5, R2 ;  /* 0x00000000020572ca */ /* 0x001fe400000e0000 */
[----:B------:R-:W1:Y:S11]  /*00c0*/  S2R R2, SR_TID.Y ;  /* 0x0000000000027919 */ /* 0x000e760000002200 */
[----:B------:R-:W-:-:S04]  /*00d0*/  UIADD3 UR7, UPT, UPT, URZ, -UR5, URZ ;  /* 0x80000005ff077290 */ /* 0x000fc8000fffe0ff */
[----:B------:R-:W-:-:S04]  /*00e0*/  UIMAD UR7, UR7, UR8, URZ ;  /* 0x00000008070772a4 */ /* 0x000fc8000f8e02ff */
[----:B------:R-:W-:-:S04]  /*00f0*/  UIMAD.WIDE.U32 UR4, UR5, UR7, UR4 ;  /* 0x00000007050472a5 */ /* 0x000fc8000f8e0004 */
[----:B------:R-:W-:-:S04]  /*0100*/  UIMAD.WIDE.U32 UR4, UR5, UR6, URZ ;  /* 0x00000006050472a5 */ /* 0x000fc8000f8e00ff */
[----:B------:R-:W-:-:S04]  /*0110*/  UIADD3 UR5, UPT, UPT, -UR5, URZ, URZ ;  /* 0x000000ff05057290 */ /* 0x000fc8000fffe1ff */
[----:B------:R-:W-:Y:S02]  /*0120*/  UIMAD UR4, UR8, UR5, UR6 ;  /* 0x00000005080472a4 */ /* 0x000fe4000f8e0206 */
[----:B-1----:R-:W-:Y:S02]  /*0130*/  IMAD R32, R3, UR8, R2 ;  /* 0x0000000803207c24 */ /* 0x002fe4000f8e0202 */
[----:B------:R-:W-:-:S11]  /*0140*/  UISETP.GE.U32.AND UP0, UPT, UR4, UR8, UPT ;  /* 0x000000080400728c */ /* 0x000fd6000bf06070 */
[----:B------:R-:W-:-:S04]  /*0150*/  @UP0 UIADD3 UR4, UPT, UPT, UR4, -UR8, URZ ;  /* 0x8000000804040290 */ /* 0x000fc8000fffe0ff */
[----:B------:R-:W-:-:S11]  /*0160*/  UISETP.GE.U32.AND UP0, UPT, UR4, UR8, UPT ;  /* 0x000000080400728c */ /* 0x000fd6000bf06070 */
[----:B------:R-:W-:Y:S02]  /*0170*/  @UP0 UIADD3 UR4, UPT, UPT, UR4, -UR8, URZ ;  /* 0x8000000804040290 */ /* 0x000fe4000fffe0ff */
[----:B------:R-:W-:-:S04]  /*0180*/  @!UP1 ULOP3.LUT UR4, URZ, UR8, URZ, 0x33, !UPT ;  /* 0x00000008ff049292 */ /* 0x000fc8000f8e33ff */
[----:B------:R-:W-:-:S06]  /*0190*/  UIADD3 UR4, UPT, UPT, UR6, -UR4, URZ ;  /* 0x8000000406047290 */ /* 0x000fcc000fffe0ff */
[----:B------:R-:W-:-:S13]  /*01a0*/  ISETP.GE.U32.AND P0, PT, R32, UR4, PT ;  /* 0x0000000420007c0c */ /* 0x000fda000bf06070 */
[----:B------:R-:W-:Y:S05]  /*01b0*/  @P0 EXIT ;  /* 0x000000000000094d */ /* 0x000fea0003800000 */
[----:B------:R-:W0:Y:S01]  /*01c0*/  S2UR UR6, SR_CgaCtaId ;  /* 0x00000000000679c3 */ /* 0x000e220000008800 */
[----:B------:R-:W1:Y:S01]  /*01d0*/  S2R R31, SR_TID.X ;  /* 0x00000000001f7919 */ /* 0x000e620000002100 */
[----:B------:R-:W-:-:S06]  /*01e0*/  UMOV UR5, 0x400 ;  /* 0x0000040000057882 */ /* 0x000fcc0000000000 */
[----:B------:R-:W2:Y:S01]  /*01f0*/  LDC R0, c[0x0][0x360] ;  /* 0x0000d800ff007b82 */ /* 0x000ea20000000800 */
[----:B------:R-:W3:Y:S07]  /*0200*/  LDCU UR10, c[0x0][0x370] ;  /* 0x00006e00ff0a77ac */ /* 0x000eee0008000800 */
[----:B------:R-:W4:Y:S01]  /*0210*/  LDC R21, c[0x0][0x39c] ;  /* 0x0000e700ff157b82 */ /* 0x000f220000000800 */
[----:B0-----:R-:W-:-:S07]  /*0220*/  ULEA UR5, UR6, UR5, 0x18 ;  /* 0x0000000506057291 */ /* 0x001fce000f8ec0ff */
[----:B------:R-:W0:Y:S01]  /*0230*/  S2UR UR9, SR_CTAID.X ;  /* 0x00000000000979c3 */ /* 0x000e220000002500 */
[----:B------:R-:W-:Y:S02]  /*0240*/  ULEA UR6, UR8, UR5, 0x7 ;  /* 0x0000000508067291 */ /* 0x000fe4000f8e38ff */
[----:B------:R-:W-:Y:S01]  /*0250*/  LEA R24, R2, UR5, 0x7 ;  /* 0x0000000502187c11 */ /* 0x000fe2000f8e38ff */
[----:B--2---:R-:W2:Y:S01]  /*0260*/  I2F.U32.RP R3, R0 ;  /* 0x0000000000037306 */ /* 0x004ea20000209000 */
[C---:B------:R-:W-:Y:S01]  /*0270*/  ISETP.NE.U32.AND P1, PT, R0.reuse, RZ, PT ;  /* 0x000000ff0000720c */ /* 0x040fe20003f25070 */
[----:B---3--:R-:W-:Y:S01]  /*0280*/  IMAD R26, R0, UR10, RZ ;  /* 0x0000000a001a7c24 */ /* 0x008fe2000f8e02ff */
[----:B-1----:R-:W-:-:S05]  /*0290*/  LEA R18, R31, UR6, 0x2 ;  /* 0x000000061f127c11 */ /* 0x002fca000f8e10ff */
[----:B------:R-:W1:Y:S01]  /*02a0*/  LDCU.64 UR6, c[0x0][0x358] ;  /* 0x00006b00ff0677ac */ /* 0x000e620008000a00 */
[C---:B------:R-:W-:Y:S01]  /*02b0*/  IMAD R16, R0.reuse, 0x4, R18 ;  /* 0x0000000400107824 */ /* 0x040fe200078e0212 */
[----:B----4-:R-:W-:-:S04]  /*02c0*/  IADD3 R21, PT, PT, R0, -0x1, R21 ;  /* 0xffffffff00157810 */ /* 0x010fc80007ffe015 */
[C---:B------:R-:W-:Y:S01]  /*02d0*/  LEA R14, R0.reuse, R16, 0x2 ;  /* 0x00000010000e7211 */ /* 0x040fe200078e10ff */
[----:B--2---:R-:W2:Y:S01]  /*02e0*/  MUFU.RCP R3, R3 ;  /* 0x0000000300037308 */ /* 0x004ea20000001000 */
[----:B0-----:R-:W-:-:S03]  /*02f0*/  IMAD R30, R0, UR9, R31 ;  /* 0x00000009001e7c24 */ /* 0x001fc6000f8e021f */
[----:B------:R-:W-:-:S04]  /*0300*/  IMAD R12, R0, 0x4, R14 ;  /* 0x00000004000c7824 */ /* 0x000fc800078e020e */
[----:B------:R-:W-:-:S04]  /*0310*/  IMAD R53, R0, 0x4, R12 ;  /* 0x0000000400357824 */ /* 0x000fc800078e020c */
[----:B------:R-:W-:-:S04]  /*0320*/  IMAD R53, R0, 0x4, R53 ;  /* 0x0000000400357824 */ /* 0x000fc800078e0235 */
[----:B------:R-:W-:Y:S01]  /*0330*/  IMAD R51, R0, 0x4, R53 ;  /* 0x0000000400337824 */ /* 0x000fe200078e0235 */
[----:B--2---:R-:W-:-:S04]  /*0340*/  IADD3 R4, PT, PT, R3, 0xffffffe, RZ ;  /* 0x0ffffffe03047810 */ /* 0x004fc80007ffe0ff */
[C---:B------:R-:W-:Y:S01]  /*0350*/  LEA R49, R0.reuse, R51, 0x2 ;  /* 0x0000003300317211 */ /* 0x040fe200078e10ff */
[----:B------:R0:W2:Y:S04]  /*0360*/  F2I.FTZ.U32.TRUNC.NTZ R5, R4 ;  /* 0x0000000400057305 */ /* 0x0000a8000021f000 */
[----:B------:R-:W-:-:S04]  /*0370*/  IMAD R47, R0, 0x4, R49 ;  /* 0x00000004002f7824 */ /* 0x000fc800078e0231 */
[C---:B------:R-:W-:Y:S02]  /*0380*/  IMAD R47, R0.reuse, 0x4, R47 ;  /* 0x00000004002f7824 */ /* 0x040fe400078e022f */
[----:B0-----:R-:W-:Y:S02]  /*0390*/  HFMA2 R4, -RZ, RZ, 0, 0 ;  /* 0x00000000ff047431 */ /* 0x001fe400000001ff */
[----:B------:R-:W-:Y:S01]  /*03a0*/  IMAD R45, R0, 0x4, R47 ;  /* 0x00000004002d7824 */ /* 0x000fe200078e022f */
[----:B--2---:R-:W-:-:S04]  /*03b0*/  IADD3 R3, PT, PT, RZ, -R5, RZ ;  /* 0x80000005ff037210 */ /* 0x004fc80007ffe0ff */
[----:B------:R-:W-:Y:S01]  /*03c0*/  LEA R43, R0, R45, 0x2 ;  /* 0x0000002d002b7211 */ /* 0x000fe200078e10ff */
[----:B------:R-:W-:-:S04]  /*03d0*/  IMAD R3, R3, R0, RZ ;  /* 0x0000000003037224 */ /* 0x000fc800078e02ff */
[----:B------:R-:W-:Y:S02]  /*03e0*/  IMAD R41, R0, 0x4, R43 ;  /* 0x0000000400297824 */ /* 0x000fe400078e022b */
[----:B------:R-:W-:-:S04]  /*03f0*/  IMAD.HI.U32 R4, R5, R3, R4 ;  /* 0x0000000305047227 */ /* 0x000fc800078e0004 */
[----:B------:R-:W-:Y:S02]  /*0400*/  IMAD R41, R0, 0x4, R41 ;  /* 0x0000000400297824 */ /* 0x000fe400078e0229 */
[----:B------:R-:W-:-:S03]  /*0410*/  IMAD.HI.U32 R4, R4, R21, RZ ;  /* 0x0000001504047227 */ /* 0x000fc600078e00ff */
[----:B------:R-:W-:Y:S02]  /*0420*/  LEA R39, R0, R41, 0x2 ;  /* 0x0000002900277211 */ /* 0x000fe400078e10ff */
[----:B------:R-:W-:-:S03]  /*0430*/  IADD3 R4, PT, PT, -R4, RZ, RZ ;  /* 0x000000ff04047210 */ /* 0x000fc60007ffe1ff */
[C---:B------:R-:W-:Y:S02]  /*0440*/  IMAD R37, R0.reuse, 0x4, R39 ;  /* 0x0000000400257824 */ /* 0x040fe400078e0227 */
[C---:B------:R-:W-:Y:S02]  /*0450*/  IMAD R23, R0.reuse, R4, R21 ;  /* 0x0000000400177224 */ /* 0x040fe400078e0215 */
[----:B------:R-:W-:Y:S02]  /*0460*/  IMAD R3, R0, 0x4, R37 ;  /* 0x0000000400037824 */ /* 0x000fe400078e0225 */
[----:B------:R-:W-:Y:S01]  /*0470*/  IMAD R4, R2, 0x20, R31 ;  /* 0x0000002002047824 */ /* 0x000fe200078e021f */
[----:B------:R-:W-:Y:S02]  /*0480*/  ISETP.GE.U32.AND P0, PT, R23, R0, PT ;  /* 0x000000001700720c */ /* 0x000fe40003f06070 */
[----:B------:R-:W-:Y:S02]  /*0490*/  LEA R3, R0, R3, 0x2 ;  /* 0x0000000300037211 */ /* 0x000fe400078e10ff */
[----:B------:R-:W-:-:S03]  /*04a0*/  LEA R4, R4, UR5, 0x2 ;  /* 0x0000000504047c11 */ /* 0x000fc6000f8e10ff */
[----:B------:R-:W-:-:S05]  /*04b0*/  IMAD R5, R0, 0x4, R3 ;  /* 0x0000000400057824 */ /* 0x000fca00078e0203 */
[----:B------:R-:W-:Y:S01]  /*04c0*/  LEA R7, R0, R5, 0x2 ;  /* 0x0000000500077211 */ /* 0x000fe200078e10ff */
[----:B------:R-:W-:-:S04]  /*04d0*/  @P0 IMAD.IADD R23, R23, 0x1, -R0 ;  /* 0x0000000117170824 */ /* 0x000fc800078e0a00 */
[----:B------:R-:W-:Y:S01]  /*04e0*/  IMAD R9, R0, 0x4, R7 ;  /* 0x0000000400097824 */ /* 0x000fe200078e0207 */
[----:B------:R-:W-:-:S04]  /*04f0*/  ISETP.GE.U32.AND P0, PT, R23, R0, PT ;  /* 0x000000001700720c */ /* 0x000fc80003f06070 */
[----:B------:R-:W-:-:S04]  /*0500*/  LEA R11, R0, R9, 0x2 ;  /* 0x00000009000b7211 */ /* 0x000fc800078e10ff */
[----:B------:R-:W-:-:S05]  /*0510*/  LEA R13, R0, R11, 0x2 ;  /* 0x0000000b000d7211 */ /* 0x000fca00078e10ff */
[C---:B------:R-:W-:Y:S01]  /*0520*/  IMAD R15, R0.reuse, 0x4, R13 ;  /* 0x00000004000f7824 */ /* 0x040fe200078e020d */
[-C--:B------:R-:W-:Y:S02]  /*0530*/  @P0 IADD3 R23, PT, PT, R23, -R0.reuse, RZ ;  /* 0x8000000017170210 */ /* 0x080fe40007ffe0ff */
[----:B------:R-:W-:Y:S02]  /*0540*/  @!P1 LOP3.LUT R23, RZ, R0, RZ, 0x33, !PT ;  /* 0x00000000ff179212 */ /* 0x000fe400078e33ff */
[----:B------:R-:W-:-:S03]  /*0550*/  LEA R17, R0, R15, 0x2 ;  /* 0x0000000f00117211 */ /* 0x000fc600078e10ff */
[----:B------:R-:W-:Y:S02]  /*0560*/  IMAD.IADD R28, R21, 0x1, -R23 ;  /* 0x00000001151c7824 */ /* 0x000fe400078e0a17 */
[----:B------:R-:W-:-:S04]  /*0570*/  IMAD R19, R0, 0x4, R17 ;  /* 0x0000000400137824 */ /* 0x000fc800078e0211 */
[----:B------:R-:W-:-:S05]  /*0580*/  IMAD R25, R0, 0x4, R19 ;  /* 0x0000000400197824 */ /* 0x000fca00078e0213 */
[----:B------:R-:W-:-:S04]  /*0590*/  LEA R27, R0, R25, 0x2 ;  /* 0x00000019001b7211 */ /* 0x000fc800078e10ff */
[----:B------:R-:W-:-:S04]  /*05a0*/  LEA R29, R0, R27, 0x2 ;  /* 0x0000001b001d7211 */ /* 0x000fc800078e10ff */
[----:B------:R-:W-:-:S05]  /*05b0*/  LEA R31, R0, R29, 0x2 ;  /* 0x0000001d001f7211 */ /* 0x000fca00078e10ff */
[----:B-1----:R-:W-:-:S07]  /*05c0*/  IMAD R33, R0, 0x4, R31 ;  /* 0x0000000400217824 */ /* 0x002fce00078e021f */
.L_x_92:
[----:B------:R-:W-:Y:S01]  /*05d0*/  ISETP.GE.U32.AND P0, PT, R30, R28, PT ;  /* 0x0000001c1e00720c */ /* 0x000fe20003f06070 */
[----:B------:R-:W-:-:S12]  /*05e0*/  BSSY B0, `(.L_x_74) ;  /* 0x0000107000007945 */ /* 0x000fd80003800000 */
[----:B0-----:R-:W-:Y:S05]  /*05f0*/  @P0 BRA `(.L_x_75) ;  /* 0x0000001000140947 */ /* 0x001fea0003800000 */
[----:B------:R-:W0:Y:S01]  /*0600*/  S2R R6, SR_TID.X ;  /* 0x0000000000067919 */ /* 0x000e220000002100 */
[----:B------:R-:W0:Y:S01]  /*0610*/  LDCU UR5, c[0x0][0x3a0] ;  /* 0x00007400ff0577ac */ /* 0x000e220008000800 */
[----:B------:R-:W-:Y:S01]  /*0620*/  MOV R8, R30 ;  /* 0x0000001e00087202 */ /* 0x000fe20000000f00 */
[----:B0-----:R-:W-:-:S07]  /*0630*/  IMAD R10, R32, UR5, R6 ;  /* 0x00000005200a7c24 */ /* 0x001fce000f8e0206 */
.L_x_91:
[----:B0-----:R-:W0:Y:S01]  /*0640*/  LDCU UR5, c[0x0][0x3a0] ;  /* 0x00007400ff0577ac */ /* 0x001e220008000800 */
[----:B------:R-:W-:Y:S01]  /*0650*/  IMAD.MOV.U32 R35, RZ, RZ, RZ ;  /* 0x000000ffff237224 */ /* 0x000fe200078e00ff */
[----:B0-----:R-:W-:-:S09]  /*0660*/  UISETP.GE.AND UP0, UPT, UR5, 0x1, UPT ;  /* 0x000000010500788c */ /* 0x001fd2000bf06270 */
[----:B------:R-:W-:Y:S05]  /*0670*/  BRA.U !UP0, `(.L_x_76) ;  /* 0x0000000d08ac7547 */ /* 0x000fea000b800000 */
[----:B------:R-:W0:Y:S01]  /*0680*/  LDCU.64 UR10, c[0x0][0x398] ;  /* 0x00007300ff0a77ac */ /* 0x000e220008000a00 */
[----:B------:R-:W-:Y:S02]  /*0690*/  HFMA2 R35, -RZ, RZ, 0, 0 ;  /* 0x00000000ff237431 */ /* 0x000fe400000001ff */
[----:B------:R-:W-:Y:S01]  /*06a0*/  IMAD.MOV.U32 R36, RZ, RZ, RZ ;  /* 0x000000ffff247224 */ /* 0x000fe200078e00ff */
[----:B0-----:R-:W-:-:S04]  /*06b0*/  ISETP.GE.AND P0, PT, R8, UR11, PT ;  /* 0x0000000b08007c0c */ /* 0x001fc8000bf06270 */
[----:B------:R-:W-:-:S13]  /*06c0*/  ISETP.LT.AND P0, PT, R32, UR10, !P0 ;  /* 0x0000000a20007c0c */ /* 0x000fda000c701270 */
.L_x_88:
[----:B------:R-:W-:Y:S01]  /*06d0*/  ISETP.GT.U32.AND P1, PT, R6, 0x1f, PT ;  /* 0x0000001f0600780c */ /* 0x000fe20003f24070 */
[----:B------:R-:W-:Y:S05]  /*06e0*/  WARPSYNC.ALL ;  /* 0x0000000000007948 */ /* 0x000fea0003800000 */
[----:B------:R-:W-:Y:S01]  /*06f0*/  BAR.SYNC.DEFER_BLOCKING 0x0 ;  /* 0x0000000000007b1d */ /* 0x000fe20000010000 */
[----:B------:R-:W-:-:S05]  /*0700*/  ISETP.GT.U32.AND P2, PT, R2, 0x1f, PT ;  /* 0x0000001f0200780c */ /* 0x000fca0003f44070 */
[----:B------:R-:W-:Y:S04]  /*0710*/  BSSY.RECONVERGENT B1, `(.L_x_77) ;  /* 0x0000015000017945 */ /* 0x000fe80003800200 */
[----:B01----:R-:W-:Y:S05]  /*0720*/  @P1 BRA `(.L_x_78) ;  /* 0x00000000004c1947 */ /* 0x003fea0003800000 */
[----:B------:R-:W-:Y:S01]  /*0730*/  IADD3 R23, PT, PT, R10, R36, RZ ;  /* 0x000000240a177210 */ /* 0x000fe20007ffe0ff */
[----:B------:R-:W-:Y:S01]  /*0740*/  IMAD.IADD R22, R6, 0x1, R36 ;  /* 0x0000000106167824 */ /* 0x000fe200078e0224 */
[----:B------:R-:W-:Y:S01]  /*0750*/  MOV R34, R4 ;  /* 0x0000000400227202 */ /* 0x000fe20000000f00 */
[----:B------:R-:W-:-:S07]  /*0760*/  IMAD.MOV.U32 R38, RZ, RZ, R6 ;  /* 0x000000ffff267224 */ /* 0x000fce00078e0006 */
.L_x_79:
[----:B------:R-:W0:Y:S01]  /*0770*/  LDCU UR5, c[0x0][0x3a0] ;  /* 0x00007400ff0577ac */ /* 0x000e220008000800 */
[----:B------:R-:W1:Y:S01]  /*0780*/  LDC.64 R20, c[0x0][0x380] ;  /* 0x0000e000ff147b82 */ /* 0x000e620000000a00 */
[----:B------:R-:W2:Y:S01]  /*0790*/  LDCU UR9, c[0x0][0x398] ;  /* 0x00007300ff0977ac */ /* 0x000ea20008000800 */
[----:B0-----:R-:W-:-:S04]  /*07a0*/  ISETP.GE.AND P1, PT, R22, UR5, PT ;  /* 0x0000000516007c0c */ /* 0x001fc8000bf26270 */
[----:B--2---:R-:W-:Y:S01]  /*07b0*/  ISETP.GE.OR P1, PT, R32, UR9, P1 ;  /* 0x0000000920007c0c */ /* 0x004fe20008f26670 */
[----:B-1----:R-:W-:-:S12]  /*07c0*/  IMAD.WIDE R20, R23, 0x4, R20 ;  /* 0x0000000417147825 */ /* 0x002fd800078e0214 */
[----:B------:R-:W2:Y:S01]  /*07d0*/  @!P1 LDG.E R21, desc[UR6][R20.64] ;  /* 0x0000000614159981 */ /* 0x000ea2000c1e1900 */
[C---:B------:R-:W-:Y:S01]  /*07e0*/  IADD3 R38, PT, PT, R0.reuse, R38, RZ ;  /* 0x0000002600267210 */ /* 0x040fe20007ffe0ff */
[C---:B------:R-:W-:Y:S01]  /*07f0*/  IMAD.IADD R22, R0.reuse, 0x1, R22 ;  /* 0x0000000100167824 */ /* 0x040fe200078e0216 */
[----:B------:R-:W-:Y:S01]  /*0800*/  IADD3 R23, PT, PT, R0, R23, RZ ;  /* 0x0000001700177210 */ /* 0x000fe20007ffe0ff */
[----:B--2---:R-:W-:Y:S04]  /*0810*/  @!P1 STS [R34], R21 ;  /* 0x0000001522009388 */ /* 0x004fe80000000800 */
[----:B------:R0:W-:Y:S01]  /*0820*/  @P1 STS [R34], RZ ;  /* 0x000000ff22001388 */ /* 0x0001e20000000800 */
[----:B------:R-:W-:Y:S01]  /*0830*/  ISETP.GE.U32.AND P1, PT, R38, 0x20, PT ;  /* 0x000000202600780c */ /* 0x000fe20003f26070 */
[----:B0-----:R-:W-:-:S12]  /*0840*/  IMAD R34, R0, 0x4, R34 ;  /* 0x0000000400227824 */ /* 0x001fd800078e0222 */
[----:B------:R-:W-:Y:S05]  /*0850*/  @!P1 BRA `(.L_x_79) ;  /* 0xfffffffc00c49947 */ /* 0x000fea000383ffff */
.L_x_78:
[----:B------:R-:W-:Y:S05]  /*0860*/  BSYNC.RECONVERGENT B1 ;  /* 0x0000000000017941 */ /* 0x000fea0003800200 */
.L_x_77:
[----:B------:R-:W-:Y:S04]  /*0870*/  BSSY.RECONVERGENT B1, `(.L_x_80) ;  /* 0x0000019000017945 */ /* 0x000fe80003800200 */
[----:B------:R-:W-:Y:S05]  /*0880*/  @P2 BRA `(.L_x_81) ;  /* 0x00000000005c2947 */ /* 0x000fea0003800000 */
[----:B------:R-:W0:Y:S01]  /*0890*/  LDC R22, c[0x0][0x3a0] ;  /* 0x0000e800ff167b82 */ /* 0x000e220000000800 */
[----:B------:R-:W-:-:S07]  /*08a0*/  MOV R34, R2 ;  /* 0x0000000200227202 */ /* 0x000fce0000000f00 */
[----:B------:R-:W1:Y:S02]  /*08b0*/  LDC R23, c[0x0][0x39c] ;  /* 0x0000e700ff177b82 */ /* 0x000e640000000800 */
.L_x_85:
[----:B-1----:R-:W-:Y:S01]  /*08c0*/  IMAD.IADD R38, R34, 0x1, R36 ;  /* 0x0000000122267824 */ /* 0x002fe200078e0224 */
[----:B------:R-:W-:Y:S04]  /*08d0*/  BSSY.RECONVERGENT B2, `(.L_x_82) ;  /* 0x000000f000027945 */ /* 0x000fe80003800200 */
        /* <DEDUP_REMOVED lines=11> */
.L_x_83:
[----:B------:R-:W-:-:S04]  /*0990*/  IMAD R21, R0, R34, RZ ;  /* 0x0000002200157224 */ /* 0x000fc800078e02ff */
[----:B------:R-:W-:-:S05]  /*09a0*/  IMAD R21, R21, 0x4, R18 ;  /* 0x0000000415157824 */ /* 0x000fca00078e0212 */
[----:B------:R0:W-:Y:S02]  /*09b0*/  STS [R21], RZ ;  /* 0x000000ff15007388 */ /* 0x0001e40000000800 */
.L_x_84:
[----:B------:R-:W-:Y:S05]  /*09c0*/  BSYNC.RECONVERGENT B2 ;  /* 0x0000000000027941 */ /* 0x000fea0003800200 */
.L_x_82:
[----:B------:R-:W-:-:S04]  /*09d0*/  IADD3 R34, PT, PT, R34, UR8, RZ ;  /* 0x0000000822227c10 */ /* 0x000fc8000fffe0ff */
[----:B------:R-:W-:-:S13]  /*09e0*/  ISETP.GE.U32.AND P1, PT, R34, 0x20, PT ;  /* 0x000000202200780c */ /* 0x000fda0003f26070 */
[----:B------:R-:W-:Y:S05]  /*09f0*/  @!P1 BRA `(.L_x_85) ;  /* 0xfffffffc00b09947 */ /* 0x000fea000383ffff */
.L_x_81:
[----:B------:R-:W-:Y:S05]  /*0a00*/  BSYNC.RECONVERGENT B1 ;  /* 0x0000000000017941 */ /* 0x000fea0003800200 */
.L_x_80:
[----:B------:R-:W-:Y:S06]  /*0a10*/  BAR.SYNC.DEFER_BLOCKING 0x0 ;  /* 0x0000000000007b1d */ /* 0x000fec0000010000 */
[----:B------:R-:W-:Y:S04]  /*0a20*/  BSSY.RECONVERGENT B1, `(.L_x_86) ;  /* 0x00000ac000017945 */ /* 0x000fe80003800200 */
[----:B------:R-:W-:Y:S05]  /*0a30*/  @!P0 BRA `(.L_x_87) ;  /* 0x0000000800a88947 */ /* 0x000fea0003800000 */
[----:B-1----:R-:W-:Y:S01]  /*0a40*/  LDS R38, [R18] ;  /* 0x0000000012267984 */ /* 0x002fe20000000800 */
[----:B------:R-:W1:Y:S01]  /*0a50*/  LDC R34, c[0x0][0x3a0] ;  /* 0x0000e800ff227b82 */ /* 0x000e620000000800 */
[----:B------:R-:W-:Y:S02]  /*0a60*/  VIADD R40, R36, 0x1 ;  /* 0x0000000124287836 */ /* 0x000fe40000000000 */
[----:B0-----:R-:W0:Y:S03]  /*0a70*/  LDS.128 R20, [R24] ;  /* 0x0000000018147984 */ /* 0x001e260000000c00 */
[----:B-1----:R-:W-:Y:S01]  /*0a80*/  ISETP.GE.AND P1, PT, R40, R34, PT ;  /* 0x000000222800720c */ /* 0x002fe20003f26270 */
[----:B0-----:R-:W-:-:S12]  /*0a90*/  FFMA R35, R20, R38, R35 ;  /* 0x0000002614237223 */ /* 0x001fd80000000023 */
[----:B------:R-:W-:Y:S05]  /*0aa0*/  @P1 BRA `(.L_x_87) ;  /* 0x00000008008c1947 */ /* 0x000fea0003800000 */
[----:B------:R-:W0:Y:S01]  /*0ab0*/  LDS R20, [R16] ;  /* 0x0000000010147984 */ /* 0x000e220000000800 */
[----:B------:R-:W-:-:S04]  /*0ac0*/  IADD3 R38, PT, PT, R36, 0x2, RZ ;  /* 0x0000000224267810 */ /* 0x000fc80007ffe0ff */
[----:B------:R-:W-:Y:S01]  /*0ad0*/  ISETP.GE.AND P1, PT, R38, R34, PT ;  /* 0x000000222600720c */ /* 0x000fe20003f26270 */
[----:B0-----:R-:W-:-:S12]  /*0ae0*/  FFMA R35, R20, R21, R35 ;  /* 0x0000001514237223 */ /* 0x001fd80000000023 */
[----:B------:R-:W-:Y:S05]  /*0af0*/  @P1 BRA `(.L_x_87) ;  /* 0x0000000800781947 */ /* 0x000fea0003800000 */
[----:B------:R-:W0:Y:S01]  /*0b00*/  LDS R20, [R14] ;  /* 0x000000000e147984 */ /* 0x000e220000000800 */
[----:B------:R-:W-:-:S05]  /*0b10*/  VIADD R21, R36, 0x3 ;  /* 0x0000000324157836 */ /* 0x000fca0000000000 */
[----:B------:R-:W-:Y:S01]  /*0b20*/  ISETP.GE.AND P1, PT, R21, R34, PT ;  /* 0x000000221500720c */ /* 0x000fe20003f26270 */
[----:B0-----:R-:W-:-:S12]  /*0b30*/  FFMA R35, R20, R22, R35 ;  /* 0x0000001614237223 */ /* 0x001fd80000000023 */
[----:B------:R-:W-:Y:S05]  /*0b40*/  @P1 BRA `(.L_x_87) ;  /* 0x0000000800641947 */ /* 0x000fea0003800000 */
[----:B------:R-:W0:Y:S01]  /*0b50*/  LDS R20, [R12] ;  /* 0x000000000c147984 */ /* 0x000e220000000800 */
[----:B------:R-:W-:-:S04]  /*0b60*/  IADD3 R21, PT, PT, R36, 0x4, RZ ;  /* 0x0000000424157810 */ /* 0x000fc80007ffe0ff */
[----:B------:R-:W-:Y:S01]  /*0b70*/  ISETP.GE.AND P1, PT, R21, R34, PT ;  /* 0x000000221500720c */ /* 0x000fe20003f26270 */
[----:B0-----:R-:W-:-:S12]  /*0b80*/  FFMA R35, R20, R23, R35 ;  /* 0x0000001714237223 */ /* 0x001fd80000000023 */
[----:B------:R-:W-:Y:S05]  /*0b90*/  @P1 BRA `(.L_x_87) ;  /* 0x0000000800501947 */ /* 0x000fea0003800000 */
[----:B------:R-:W-:Y:S01]  /*0ba0*/  IMAD R38, R0, 0x4, R12 ;  /* 0x0000000400267824 */ /* 0x000fe200078e020c */
[----:B------:R-:W-:Y:S01]  /*0bb0*/  LDS.128 R20, [R24+0x10] ;  /* 0x0000100018147984 */ /* 0x000fe20000000c00 */
[----:B------:R-:W-:-:S04]  /*0bc0*/  IADD3 R40, PT, PT, R36, 0x5, RZ ;  /* 0x0000000524287810 */ /* 0x000fc80007ffe0ff */
[----:B------:R-:W0:Y:S01]  /*0bd0*/  LDS R38, [R38] ;  /* 0x0000000026267984 */ /* 0x000e220000000800 */
        /* <DEDUP_REMOVED lines=18> */
[----:B------:R-:W-:Y:S01]  /*0d00*/  LEA R38, R0, R49, 0x2 ;  /* 0x0000003100267211 */ /* 0x000fe200078e10ff */
[----:B------:R-:W-:Y:S01]  /*0d10*/  LDS.128 R20, [R24+0x20] ;  /* 0x0000200018147984 */ /* 0x000fe20000000c00 */
[----:B------:R-:W-:-:S04]  /*0d20*/  VIADD R40, R36, 0x9 ;  /* 0x0000000924287836 */ /* 0x000fc80000000000 */
[----:B------:R-:W0:Y:S01]  /*0d30*/  LDS R38, [R38] ;  /* 0x0000000026267984 */ /* 0x000e220000000800 */
        /* <DEDUP_REMOVED lines=62> */
[----:B------:R-:W-:Y:S01]  /*1120*/  LDS R38, [R9] ;  /* 0x0000000009267984 */ /* 0x000fe20000000800 */
[----:B------:R-:W-:-:S03]  /*1130*/  VIADD R40, R36, 0x15 ;  /* 0x0000001524287836 */ /* 0x000fc60000000000 */
[----:B------:R-:W0:Y:S02]  /*1140*/  LDS.128 R20, [R24+0x50] ;  /* 0x0000500018147984 */ /* 0x000e240000000c00 */
        /* <DEDUP_REMOVED lines=50> */
[----:B------:R-:W-:Y:S01]  /*1470*/  VIADD R21, R36, 0x1f ;  /* 0x0000001f24157836 */ /* 0x000fe20000000000 */
[----:B------:R-:W0:Y:S04]  /*1480*/  LDS R20, [R33] ;  /* 0x0000000021147984 */ /* 0x000e280000000800 */
[----:B------:R-:W-:-:S13]  /*1490*/  ISETP.GE.AND P1, PT, R21, R34, PT ;  /* 0x000000221500720c */ /* 0x000fda0003f26270 */
[----:B------:R-:W-:-:S05]  /*14a0*/  @!P1 LEA R21, R0, R33, 0x2 ;  /* 0x0000002100159211 */ /* 0x000fca00078e10ff */
[----:B------:R-:W1:Y:S01]  /*14b0*/  @!P1 LDS R34, [R21] ;  /* 0x0000000015229984 */ /* 0x000e620000000800 */
[----:B0-----:R-:W-:-:S04]  /*14c0*/  FFMA R35, R20, R22, R35 ;  /* 0x0000001614237223 */ /* 0x001fc80000000023 */
[----:B-1----:R-:W-:-:S07]  /*14d0*/  @!P1 FFMA R35, R34, R23, R35 ;  /* 0x0000001722239223 */ /* 0x002fce0000000023 */
.L_x_87:
[----:B------:R-:W-:Y:S05]  /*14e0*/  BSYNC.RECONVERGENT B1 ;  /* 0x0000000000017941 */ /* 0x000fea0003800200 */
.L_x_86:
[----:B------:R-:W2:Y:S01]  /*14f0*/  LDCU UR5, c[0x0][0x3a0] ;  /* 0x00007400ff0577ac */ /* 0x000ea20008000800 */
[----:B------:R-:W-:-:S05]  /*1500*/  VIADD R36, R36, 0x20 ;  /* 0x0000002024247836 */ /* 0x000fca0000000000 */
[----:B--2---:R-:W-:-:S13]  /*1510*/  ISETP.GE.AND P1, PT, R36, UR5, PT ;  /* 0x0000000524007c0c */ /* 0x004fda000bf26270 */
[----:B------:R-:W-:Y:S05]  /*1520*/  @!P1 BRA `(.L_x_88) ;  /* 0xfffffff000689947 */ /* 0x000fea000383ffff */
.L_x_76:
[----:B01----:R-:W0:Y:S01]  /*1530*/  LDC.64 R20, c[0x0][0x398] ;  /* 0x0000e600ff147b82 */ /* 0x003e220000000a00 */
[----:B------:R-:W-:Y:S01]  /*1540*/  BSSY.RECONVERGENT B1, `(.L_x_89) ;  /* 0x000000d000017945 */ /* 0x000fe20003800200 */
[----:B0-----:R-:W-:-:S04]  /*1550*/  ISETP.GE.AND P0, PT, R8, R21, PT ;  /* 0x000000150800720c */ /* 0x001fc80003f06270 */
[----:B------:R-:W-:-:S13]  /*1560*/  ISETP.GE.OR P0, PT, R32, R20, P0 ;  /* 0x000000142000720c */ /* 0x000fda0000706670 */
[----:B------:R-:W-:Y:S05]  /*1570*/  @P0 BRA `(.L_x_90) ;  /* 0x0000000000240947 */ /* 0x000fea0003800000 */
[----:B------:R-:W0:Y:S01]  /*1580*/  LDC.64 R22, c[0x0][0x390] ;  /* 0x0000e400ff167b82 */ /* 0x000e220000000a00 */
[----:B------:R-:W-:Y:S01]  /*1590*/  IMAD R21, R32, R21, R8 ;  /* 0x0000001520157224 */ /* 0x000fe200078e0208 */
[----:B------:R-:W1:Y:S01]  /*15a0*/  LDCU UR5, c[0x0][0x3a8] ;  /* 0x00007500ff0577ac */ /* 0x000e620008000800 */
[----:B------:R-:W2:Y:S02]  /*15b0*/  LDCU UR9, c[0x0][0x3a4] ;  /* 0x00007480ff0977ac */ /* 0x000ea40008000800 */
[----:B0-----:R-:W-:-:S05]  /*15c0*/  IMAD.WIDE R22, R21, 0x4, R22 ;  /* 0x0000000415167825 */ /* 0x001fca00078e0216 */
[----:B------:R-:W1:Y:S02]  /*15d0*/  LDG.E R20, desc[UR6][R22.64] ;  /* 0x0000000616147981 */ /* 0x000e64000c1e1900 */
[----:B-1----:R-:W-:-:S04]  /*15e0*/  FMUL R20, R20, UR5 ;  /* 0x0000000514147c20 */ /* 0x002fc80008400000 */
[----:B--2---:R-:W-:-:S05]  /*15f0*/  FFMA R35, R35, UR9, R20 ;  /* 0x0000000923237c23 */ /* 0x004fca0008000014 */
[----:B------:R0:W-:Y:S02]  /*1600*/  STG.E desc[UR6][R22.64], R35 ;  /* 0x0000002316007986 */ /* 0x0001e4000c101906 */
.L_x_90:
[----:B------:R-:W-:Y:S05]  /*1610*/  BSYNC.RECONVERGENT B1 ;  /* 0x0000000000017941 */ /* 0x000fea0003800200 */
.L_x_89:
[----:B------:R-:W-:-:S04]  /*1620*/  IADD3 R8, PT, PT, R26, R8, RZ ;  /* 0x000000081a087210 */ /* 0x000fc80007ffe0ff */
[----:B------:R-:W-:-:S13]  /*1630*/  ISETP.GE.U32.AND P0, PT, R8, R28, PT ;  /* 0x0000001c0800720c */ /* 0x000fda0003f06070 */
[----:B------:R-:W-:Y:S05]  /*1640*/  @!P0 BRA `(.L_x_91) ;  /* 0xffffffec00fc8947 */ /* 0x000fea000383ffff */
.L_x_75:
[----:B------:R-:W-:Y:S05]  /*1650*/  BSYNC B0 ;  /* 0x0000000000007941 */ /* 0x000fea0003800000 */
.L_x_74:
[----:B------:R-:W1:Y:S02]  /*1660*/  LDC R21, c[0x0][0x374] ;  /* 0x0000dd00ff157b82 */ /* 0x000e640000000800 */
[----:B-1----:R-:W-:-:S05]  /*1670*/  IMAD R32, R21, UR8, R32 ;  /* 0x0000000815207c24 */ /* 0x002fca000f8e0220 */
[----:B------:R-:W-:-:S13]  /*1680*/  ISETP.GE.U32.AND P0, PT, R32, UR4, PT ;  /* 0x0000000420007c0c */ /* 0x000fda000bf06070 */
[----:B------:R-:W-:Y:S05]  /*1690*/  @!P0 BRA `(.L_x_92) ;  /* 0xffffffec00cc8947 */ /* 0x000fea000383ffff */
[----:B------:R-:W-:Y:S05]  /*16a0*/  EXIT ;  /* 0x000000000000794d */ /* 0x000fea0003800000 */
.L_x_93:
        /* <DEDUP_REMOVED lines=13> */
.L_x_98:


//--------------------- .nv.global.init           --------------------------
	.section	.nv.global.init,"aw",@progbits
.nv.global.init:
	.type		$str,@object
	.size		$str,($str$1 - $str)
$str:
        /*0000*/ 	.byte	0x30, 0x00
	.type		$str$1,@object
	.size		$str$1,(__unnamed_1 - $str$1)
$str$1:
        /*0002*/ 	.byte	0x2f, 0x74, 0x6d, 0x70, 0x2f, 0x73, 0x61, 0x73, 0x73, 0x5f, 0x63, 0x75, 0x5f, 0x6e, 0x67, 0x62
        /*0012*/ 	.byte	0x38, 0x67, 0x78, 0x70, 0x32, 0x2f, 0x6b, 0x2e, 0x63, 0x75, 0x00
	.type		__unnamed_1,@object
	.size		__unnamed_1,(.L_0 - __unnamed_1)
__unnamed_1:
        /*001d*/ 	.byte	0x76, 0x6f, 0x69, 0x64, 0x20, 0x77, 0x6d, 0x6d, 0x61, 0x5f, 0x6b, 0x65, 0x72, 0x6e, 0x65, 0x6c
        /*002d*/ 	.byte	0x28, 0x66, 0x6c, 0x6f, 0x61, 0x74, 0x20, 0x2a, 0x2c, 0x20, 0x66, 0x6c, 0x6f, 0x61, 0x74, 0x20
        /*003d*/ 	.byte	0x2a, 0x2c, 0x20, 0x66, 0x6c, 0x6f, 0x61, 0x74, 0x20, 0x2a, 0x2c, 0x20, 0x69, 0x6e, 0x74, 0x2c
        /*004d*/ 	.byte	0x20, 0x69, 0x6e, 0x74, 0x2c, 0x20, 0x69, 0x6e, 0x74, 0x2c, 0x20, 0x69, 0x6e, 0x74, 0x2c, 0x20
        /*005d*/ 	.byte	0x69, 0x6e, 0x74, 0x2c, 0x20, 0x69, 0x6e, 0x74, 0x2c, 0x20, 0x69, 0x6e, 0x74, 0x2c, 0x20, 0x66
        /*006d*/ 	.byte	0x6c, 0x6f, 0x61, 0x74, 0x2c, 0x20, 0x66, 0x6c, 0x6f, 0x61, 0x74, 0x29, 0x00
.L_0:


//--------------------- .nv.shared._Z11wmma_kernelPfS_S_iiiiiiiff --------------------------
	.section	.nv.shared._Z11wmma_kernelPfS_S_iiiiiiiff,"aw",@nobits
	.sectionflags	@""
	.align	16
	.zero		1024


//--------------------- .nv.shared.reserved.0     --------------------------
	.section	.nv.shared.reserved.0,"aw",@nobits
	.weak		__nv_reservedSMEM_offset_0_alias
	.size		__nv_reservedSMEM_offset_0_alias, 0, 64
	.other		__nv_reservedSMEM_offset_0_alias,@"STO_CUDA_RESERVED_SHARED STV_DEFAULT"
__nv_reservedSMEM_offset_0_alias:
	.zero		0
	.zero		64


//--------------------- .nv.shared._Z14gemmWarptilingPfS_S_iiiff --------------------------
	.section	.nv.shared._Z14gemmWarptilingPfS_S_iiiff,"aw",@nobits
	.sectionflags	@""
	.align	16
	.zero		1024


//--------------------- .nv.shared._Z20gemm_kernel_2DTilingPfS_S_iiiiiff --------------------------
	.section	.nv.shared._Z20gemm_kernel_2DTilingPfS_S_iiiiiff,"aw",@nobits
	.sectionflags	@""
	.align	16
	.zero		1024


//--------------------- .nv.shared._Z20gemm_kernel_1DTilingPfS_S_iiiiff --------------------------
	.section	.nv.shared._Z20gemm_kernel_1DTilingPfS_S_iiiiff,"aw",@nobits
	.sectionflags	@""
	.align	16
	.zero		1024


//--------------------- .nv.shared._Z11gemm_kernelPfS_S_iiiff --------------------------
	.section	.nv.shared._Z11gemm_kernelPfS_S_iiiff,"aw",@nobits
	.sectionflags	@""
	.align	16
	.zero		1024


//--------------------- .nv.constant0._Z11wmma_kernelPfS_S_iiiiiiiff --------------------------
	.section	.nv.constant0._Z11wmma_kernelPfS_S_iiiiiiiff,"a",@progbits
	.sectionflags	@""
	.align	4
.nv.constant0._Z11wmma_kernelPfS_S_iiiiiiiff:
	.zero		956


//--------------------- .nv.constant0._Z14gemmWarptilingPfS_S_iiiff --------------------------
	.section	.nv.constant0._Z14gemmWarptilingPfS_S_iiiff,"a",@progbits
	.sectionflags	@""
	.align	4
.nv.constant0._Z14gemmWarptilingPfS_S_iiiff:
	.zero		940


//--------------------- .nv.constant0._Z20gemm_kernel_2DTilingPfS_S_iiiiiff --------------------------
	.section	.nv.constant0._Z20gemm_kernel_2DTilingPfS_S_iiiiiff,"a",@progbits
	.sectionflags	@""
	.align	4
.nv.constant0._Z20gemm_kernel_2DTilingPfS_S_iiiiiff:
	.zero		948


//--------------------- .nv.constant0._Z20gemm_kernel_1DTilingPfS_S_iiiiff --------------------------
	.section	.nv.constant0._Z20gemm_kernel_1DTilingPfS_S_iiiiff,"a",@progbits
	.sectionflags	@""
	.align	4
.nv.constant0._Z20gemm_kernel_1DTilingPfS_S_iiiiff:
	.zero		944


//--------------------- .nv.constant0._Z11gemm_kernelPfS_S_iiiff --------------------------
	.section	.nv.constant0._Z11gemm_kernelPfS_S_iiiff,"a",@progbits
	.sectionflags	@""
	.align	4
.nv.constant0._Z11gemm_kernelPfS_S_iiiff:
	.zero		940


//--------------------- SYMBOLS --------------------------

	.type		.nv.reservedSmem.offset0,@object
	.size		.nv.reservedSmem.offset0,0x4
	.type		.nv.reservedSmem.cap,@object
	.size		.nv.reservedSmem.cap,0x4
	.type		__assertfail,@function
